def attn_fwd(
    Q,
    K,
    V,
    Out,
    Lse,
    sm_scale,
    stride_qz,
    stride_qh,
    stride_qm,
    stride_qk,
    stride_kz,
    stride_kh,
    stride_kn,
    stride_kk,
    stride_vz,
    stride_vh,
    stride_vn,
    stride_vk,
    stride_oz,
    stride_oh,
    stride_om,
    stride_ok,
    seqlen_q,
    seqlen_k,
    BLOCK_M: tl.constexpr,
    BLOCK_N: tl.constexpr,
    HEAD_DIM: tl.constexpr,
    CAUSAL: tl.constexpr,
):
    start_m = tl.program_id(0)
    off_hz = tl.program_id(1)
    q_off = off_hz * stride_qh
    k_off = off_hz * stride_kh
    v_off = off_hz * stride_vh
    offs_m = start_m * BLOCK_M + tl.arange(0, BLOCK_M)
    offs_d = tl.arange(0, HEAD_DIM)
    offs_n = tl.arange(0, BLOCK_N)
    q_ptrs = Q + q_off + offs_m[:, None] * stride_qm + offs_d[None, :] * stride_qk
    k_ptrs = K + k_off + offs_d[:, None] * stride_kk + offs_n[None, :] * stride_kn
    v_ptrs = V + v_off + offs_n[:, None] * stride_vn + offs_d[None, :] * stride_vk
    m_i = tl.full([BLOCK_M], float("-inf"), dtype=tl.float32)
    l_i = tl.zeros([BLOCK_M], dtype=tl.float32) + 1.0
    acc = tl.zeros([BLOCK_M, HEAD_DIM], dtype=tl.float32)
    q = tl.load(q_ptrs)
    acc, l_i, m_i = _attn_fwd_inner(
        acc,
        l_i,
        m_i,
        q,
        k_ptrs,
        v_ptrs,
        sm_scale,
        stride_kn,
        stride_vn,
        start_m,
        seqlen_k,
        BLOCK_M,
        BLOCK_N,
        HEAD_DIM,
        CAUSAL,
    )
    acc = acc / l_i[:, None]
    lse = m_i + tl.math.log2(l_i) / 1.4426950408889634
    o_ptrs = (
        Out
        + off_hz * stride_oh
        + offs_m[:, None] * stride_om
        + offs_d[None, :] * stride_ok
    )
    tl.store(o_ptrs, acc.to(Out.dtype.element_ty))
    tl.store(Lse + off_hz * seqlen_q + offs_m, lse)

# config = {"BLOCK_M": 64, "BLOCK_N": 128, "HEAD_DIM": 128, "arch": "sm_90", "causal": false, "dtype": "fp16", "num_stages": 2, "num_warps": 4}
# arch = sm_90


// ===== COMPILED SASS (sm_90a) =====

	.target	sm_90a

	.elftype	@"ET_EXEC"


//--------------------- .note.nv.tkinfo           --------------------------
	.section	.note.nv.tkinfo,"",@"SHT_NOTE"
	.sectionflags	@"SHF_NOTE_NV_TKINFO"
	.tkinfo
        /*0018*/ 	.word	0x00000002
        /*0030*/ 	.string	""
        /*0030*/ 	.string	"ptxas"
        /*0030*/ 	.string	"Cuda compilation tools, release 13.0, V13.0.88"
        /*0030*/ 	.string	"Build cuda_13.0.r13.0/compiler.36424714_0"
        /*0030*/ 	.string	"-v  -suppress-debug-info  -lineinfo  -arch sm_90a "



//--------------------- .note.nv.cuinfo           --------------------------
	.section	.note.nv.cuinfo,"",@"SHT_NOTE"
	.sectionflags	@"SHF_NOTE_NV_CUINFO"
        /*0018*/ 	.short	0x0002
        /*001a*/ 	.short	0x005a
        /*001c*/ 	.short	0x0082
	.zero		2


//--------------------- .nv.info                  --------------------------
	.section	.nv.info,"",@"SHT_CUDA_INFO"
	.align	4


	//----- nvinfo : EIATTR_REGCOUNT
	.align		4
        /*0000*/ 	.byte	0x04, 0x2f
        /*0002*/ 	.short	(.L_2 - .L_1)
	.align		4
.L_1:
        /*0004*/ 	.word	index@(attn_fwd)
        /*0008*/ 	.word	0x000000ff


	//----- nvinfo : EIATTR_FRAME_SIZE
	.align		4
.L_2:
        /*000c*/ 	.byte	0x04, 0x11
        /*000e*/ 	.short	(.L_4 - .L_3)
	.align		4
.L_3:
        /*0010*/ 	.word	index@(attn_fwd)
        /*0014*/ 	.word	0x00000588


	//----- nvinfo : EIATTR_MIN_STACK_SIZE
	.align		4
.L_4:
        /*0018*/ 	.byte	0x04, 0x12
        /*001a*/ 	.short	(.L_6 - .L_5)
	.align		4
.L_5:
        /*001c*/ 	.word	index@(attn_fwd)
        /*0020*/ 	.word	0x00000588
.L_6:


//--------------------- .nv.compat                --------------------------
	.section	.nv.compat,"",@"SHT_CUDA_COMPAT_INFO"
	.align	4
        /*0000*/ 	.byte	0x02, 0x09, 0x01, 0x00, 0x02, 0x02, 0x04, 0x00, 0x02, 0x05, 0x05, 0x00, 0x03, 0x07, 0x01, 0x01
        /*0010*/ 	.byte	0x02, 0x03, 0x00, 0x00, 0x02, 0x06, 0x01, 0x00, 0x04, 0x0b, 0x08, 0x00, 0x00, 0x00, 0x00, 0x00
        /*0020*/ 	.byte	0x00, 0x00, 0x00, 0x00


//--------------------- .nv.info.attn_fwd         --------------------------
	.section	.nv.info.attn_fwd,"",@"SHT_CUDA_INFO"
	.sectionflags	@""
	.align	4


	//----- nvinfo : EIATTR_CUDA_API_VERSION
	.align		4
        /*0000*/ 	.byte	0x04, 0x37
        /*0002*/ 	.short	(.L_8 - .L_7)
.L_7:
        /*0004*/ 	.word	0x00000082


	//----- nvinfo : EIATTR_KPARAM_INFO
	.align		4
.L_8:
        /*0008*/ 	.byte	0x04, 0x17
        /*000a*/ 	.short	(.L_10 - .L_9)
.L_9:
        /*000c*/ 	.word	0x00000000
        /*0010*/ 	.short	0x0019
        /*0012*/ 	.short	0x0080
        /*0014*/ 	.byte	0x00, 0xf4, 0x21, 0x00


	//----- nvinfo : EIATTR_KPARAM_INFO
	.align		4
.L_10:
        /*0018*/ 	.byte	0x04, 0x17
        /*001a*/ 	.short	(.L_12 - .L_11)
.L_11:
        /*001c*/ 	.word	0x00000000
        /*0020*/ 	.short	0x0018
        /*0022*/ 	.short	0x0078
        /*0024*/ 	.byte	0x00, 0xf4, 0x21, 0x00


	//----- nvinfo : EIATTR_KPARAM_INFO
	.align		4
.L_12:
        /*0028*/ 	.byte	0x04, 0x17
        /*002a*/ 	.short	(.L_14 - .L_13)
.L_13:
        /*002c*/ 	.word	0x00000000
        /*0030*/ 	.short	0x0017
        /*0032*/ 	.short	0x0070
        /*0034*/ 	.byte	0x00, 0xf0, 0x11, 0x00


	//----- nvinfo : EIATTR_KPARAM_INFO
	.align		4
.L_14:
        /*0038*/ 	.byte	0x04, 0x17
        /*003a*/ 	.short	(.L_16 - .L_15)
.L_15:
        /*003c*/ 	.word	0x00000000
        /*0040*/ 	.short	0x0016
        /*0042*/ 	.short	0x006c
        /*0044*/ 	.byte	0x00, 0xf0, 0x11, 0x00


	//----- nvinfo : EIATTR_KPARAM_INFO
	.align		4
.L_16:
        /*0048*/ 	.byte	0x04, 0x17
        /*004a*/ 	.short	(.L_18 - .L_17)
.L_17:
        /*004c*/ 	.word	0x00000000
        /*0050*/ 	.short	0x0015
        /*0052*/ 	.short	0x0068
        /*0054*/ 	.byte	0x00, 0xf0, 0x11, 0x00


	//----- nvinfo : EIATTR_KPARAM_INFO
	.align		4
.L_18:
        /*0058*/ 	.byte	0x04, 0x17
        /*005a*/ 	.short	(.L_20 - .L_19)
.L_19:
        /*005c*/ 	.word	0x00000000
        /*0060*/ 	.short	0x0014
        /*0062*/ 	.short	0x0064
        /*0064*/ 	.byte	0x00, 0xf0, 0x11, 0x00


	//----- nvinfo : EIATTR_KPARAM_INFO
	.align		4
.L_20:
        /*0068*/ 	.byte	0x04, 0x17
        /*006a*/ 	.short	(.L_22 - .L_21)
.L_21:
        /*006c*/ 	.word	0x00000000
        /*0070*/ 	.short	0x0013
        /*0072*/ 	.short	0x0060
        /*0074*/ 	.byte	0x00, 0xf0, 0x11, 0x00


	//----- nvinfo : EIATTR_KPARAM_INFO
	.align		4
.L_22:
        /*0078*/ 	.byte	0x04, 0x17
        /*007a*/ 	.short	(.L_24 - .L_23)
.L_23:
        /*007c*/ 	.word	0x00000000
        /*0080*/ 	.short	0x0012
        /*0082*/ 	.short	0x005c
        /*0084*/ 	.byte	0x00, 0xf0, 0x11, 0x00


	//----- nvinfo : EIATTR_KPARAM_INFO
	.align		4
.L_24:
        /*0088*/ 	.byte	0x04, 0x17
        /*008a*/ 	.short	(.L_26 - .L_25)
.L_25:
        /*008c*/ 	.word	0x00000000
        /*0090*/ 	.short	0x0011
        /*0092*/ 	.short	0x0058
        /*0094*/ 	.byte	0x00, 0xf0, 0x11, 0x00


	//----- nvinfo : EIATTR_KPARAM_INFO
	.align		4
.L_26:
        /*0098*/ 	.byte	0x04, 0x17
        /*009a*/ 	.short	(.L_28 - .L_27)
.L_27:
        /*009c*/ 	.word	0x00000000
        /*00a0*/ 	.short	0x0010
        /*00a2*/ 	.short	0x0054
        /*00a4*/ 	.byte	0x00, 0xf0, 0x11, 0x00


	//----- nvinfo : EIATTR_KPARAM_INFO
	.align		4
.L_28:
        /*00a8*/ 	.byte	0x04, 0x17
        /*00aa*/ 	.short	(.L_30 - .L_29)
.L_29:
        /*00ac*/ 	.word	0x00000000
        /*00b0*/ 	.short	0x000f
        /*00b2*/ 	.short	0x0050
        /*00b4*/ 	.byte	0x00, 0xf0, 0x11, 0x00


	//----- nvinfo : EIATTR_KPARAM_INFO
	.align		4
.L_30:
        /*00b8*/ 	.byte	0x04, 0x17
        /*00ba*/ 	.short	(.L_32 - .L_31)
.L_31:
        /*00bc*/ 	.word	0x00000000
        /*00c0*/ 	.short	0x000e
        /*00c2*/ 	.short	0x004c
        /*00c4*/ 	.byte	0x00, 0xf0, 0x11, 0x00


	//----- nvinfo : EIATTR_KPARAM_INFO
	.align		4
.L_32:
        /*00c8*/ 	.byte	0x04, 0x17
        /*00ca*/ 	.short	(.L_34 - .L_33)
.L_33:
        /*00cc*/ 	.word	0x00000000
        /*00d0*/ 	.short	0x000d
        /*00d2*/ 	.short	0x0048
        /*00d4*/ 	.byte	0x00, 0xf0, 0x11, 0x00


	//----- nvinfo : EIATTR_KPARAM_INFO
	.align		4
.L_34:
        /*00d8*/ 	.byte	0x04, 0x17
        /*00da*/ 	.short	(.L_36 - .L_35)
.L_35:
        /*00dc*/ 	.word	0x00000000
        /*00e0*/ 	.short	0x000c
        /*00e2*/ 	.short	0x0044
        /*00e4*/ 	.byte	0x00, 0xf0, 0x11, 0x00


	//----- nvinfo : EIATTR_KPARAM_INFO
	.align		4
.L_36:
        /*00e8*/ 	.byte	0x04, 0x17
        /*00ea*/ 	.short	(.L_38 - .L_37)
.L_37:
        /*00ec*/ 	.word	0x00000000
        /*00f0*/ 	.short	0x000b
        /*00f2*/ 	.short	0x0040
        /*00f4*/ 	.byte	0x00, 0xf0, 0x11, 0x00


	//----- nvinfo : EIATTR_KPARAM_INFO
	.align		4
.L_38:
        /*00f8*/ 	.byte	0x04, 0x17
        /*00fa*/ 	.short	(.L_40 - .L_39)
.L_39:
        /*00fc*/ 	.word	0x00000000
        /*0100*/ 	.short	0x000a
        /*0102*/ 	.short	0x003c
        /*0104*/ 	.byte	0x00, 0xf0, 0x11, 0x00


	//----- nvinfo : EIATTR_KPARAM_INFO
	.align		4
.L_40:
        /*0108*/ 	.byte	0x04, 0x17
        /*010a*/ 	.short	(.L_42 - .L_41)
.L_41:
        /*010c*/ 	.word	0x00000000
        /*0110*/ 	.short	0x0009
        /*0112*/ 	.short	0x0038
        /*0114*/ 	.byte	0x00, 0xf0, 0x11, 0x00


	//----- nvinfo : EIATTR_KPARAM_INFO
	.align		4
.L_42:
        /*0118*/ 	.byte	0x04, 0x17
        /*011a*/ 	.short	(.L_44 - .L_43)
.L_43:
        /*011c*/ 	.word	0x00000000
        /*0120*/ 	.short	0x0008
        /*0122*/ 	.short	0x0034
        /*0124*/ 	.byte	0x00, 0xf0, 0x11, 0x00


	//----- nvinfo : EIATTR_KPARAM_INFO
	.align		4
.L_44:
        /*0128*/ 	.byte	0x04, 0x17
        /*012a*/ 	.short	(.L_46 - .L_45)
.L_45:
        /*012c*/ 	.word	0x00000000
        /*0130*/ 	.short	0x0007
        /*0132*/ 	.short	0x0030
        /*0134*/ 	.byte	0x00, 0xf0, 0x11, 0x00


	//----- nvinfo : EIATTR_KPARAM_INFO
	.align		4
.L_46:
        /*0138*/ 	.byte	0x04, 0x17
        /*013a*/ 	.short	(.L_48 - .L_47)
.L_47:
        /*013c*/ 	.word	0x00000000
        /*0140*/ 	.short	0x0006
        /*0142*/ 	.short	0x002c
        /*0144*/ 	.byte	0x00, 0xf0, 0x11, 0x00


	//----- nvinfo : EIATTR_KPARAM_INFO
	.align		4
.L_48:
        /*0148*/ 	.byte	0x04, 0x17
        /*014a*/ 	.short	(.L_50 - .L_49)
.L_49:
        /*014c*/ 	.word	0x00000000
        /*0150*/ 	.short	0x0005
        /*0152*/ 	.short	0x0028
        /*0154*/ 	.byte	0x00, 0xf0, 0x11, 0x00


	//----- nvinfo : EIATTR_KPARAM_INFO
	.align		4
.L_50:
        /*0158*/ 	.byte	0x04, 0x17
        /*015a*/ 	.short	(.L_52 - .L_51)
.L_51:
        /*015c*/ 	.word	0x00000000
        /*0160*/ 	.short	0x0004
        /*0162*/ 	.short	0x0020
        /*0164*/ 	.byte	0x00, 0xf4, 0x21, 0x00


	//----- nvinfo : EIATTR_KPARAM_INFO
	.align		4
.L_52:
        /*0168*/ 	.byte	0x04, 0x17
        /*016a*/ 	.short	(.L_54 - .L_53)
.L_53:
        /*016c*/ 	.word	0x00000000
        /*0170*/ 	.short	0x0003
        /*0172*/ 	.short	0x0018
        /*0174*/ 	.byte	0x00, 0xf4, 0x21, 0x00


	//----- nvinfo : EIATTR_KPARAM_INFO
	.align		4
.L_54:
        /*0178*/ 	.byte	0x04, 0x17
        /*017a*/ 	.short	(.L_56 - .L_55)
.L_55:
        /*017c*/ 	.word	0x00000000
        /*0180*/ 	.short	0x0002
        /*0182*/ 	.short	0x0010
        /*0184*/ 	.byte	0x00, 0xf4, 0x21, 0x00


	//----- nvinfo : EIATTR_KPARAM_INFO
	.align		4
.L_56:
        /*0188*/ 	.byte	0x04, 0x17
        /*018a*/ 	.short	(.L_58 - .L_57)
.L_57:
        /*018c*/ 	.word	0x00000000
        /*0190*/ 	.short	0x0001
        /*0192*/ 	.short	0x0008
        /*0194*/ 	.byte	0x00, 0xf4, 0x21, 0x00


	//----- nvinfo : EIATTR_KPARAM_INFO
	.align		4
.L_58:
        /*0198*/ 	.byte	0x04, 0x17
        /*019a*/ 	.short	(.L_60 - .L_59)
.L_59:
        /*019c*/ 	.word	0x00000000
        /*01a0*/ 	.short	0x0000
        /*01a2*/ 	.short	0x0000
        /*01a4*/ 	.byte	0x00, 0xf4, 0x21, 0x00


	//----- nvinfo : EIATTR_SPARSE_MMA_MASK
	.align		4
.L_60:
        /*01a8*/ 	.byte	0x03, 0x50
        /*01aa*/ 	.short	0x0000


	//----- nvinfo : EIATTR_MAXREG_COUNT
	.align		4
        /*01ac*/ 	.byte	0x03, 0x1b
        /*01ae*/ 	.short	0x00ff


	//----- nvinfo : EIATTR_NUM_BARRIERS
	.align		4
        /*01b0*/ 	.byte	0x02, 0x4c
        /*01b2*/ 	.byte	0x01
	.zero		1


	//----- nvinfo : EIATTR_ANNOTATIONS
	.align		4
        /*01b4*/ 	.byte	0x04, 0x55
        /*01b6*/ 	.short	(.L_62 - .L_61)


	//   ....[0]....
.L_61:
        /*01b8*/ 	.word	0x00000001
        /*01bc*/ 	.byte	0x50, 0x18, 0x00, 0x00, 0x01, 0x00, 0x00, 0x00, 0x60, 0x18, 0x00, 0x00, 0x01, 0x00, 0x00, 0x00
        /* <DEDUP_REMOVED lines=218> */
        /*0f6c*/ 	.byte	0x20, 0xd5, 0x00, 0x00, 0x01, 0x00, 0x00, 0x00, 0x70, 0xd5, 0x00, 0x00


	//----- nvinfo : EIATTR_MERCURY_ISA_VERSION
	.align		4
.L_62:
        /*0f78*/ 	.byte	0x03, 0x5f
        /*0f7a*/ 	.short	0x0101


	//----- nvinfo : EIATTR_COOP_GROUP_MASK_REGIDS
	.align		4
        /*0f7c*/ 	.byte	0x04, 0x29
        /*0f7e*/ 	.short	(.L_64 - .L_63)


	//   ....[0]....
.L_63:
        /*0f80*/ 	.word	0xffffffff


	//   ....[1]....
        /*0f84*/ 	.word	0xffffffff


	//   ....[2]....
        /*0f88*/ 	.word	0xffffffff


	//   ....[3]....
        /*0f8c*/ 	.word	0xffffffff


	//   ....[4]....
        /*0f90*/ 	.word	0xffffffff


	//   ....[5]....
        /*0f94*/ 	.word	0xffffffff


	//   ....[6]....
        /*0f98*/ 	.word	0xffffffff


	//   ....[7]....
        /*0f9c*/ 	.word	0xffffffff


	//----- nvinfo : EIATTR_COOP_GROUP_INSTR_OFFSETS
	.align		4
.L_64:
        /*0fa0*/ 	.byte	0x04, 0x28
        /*0fa2*/ 	.short	(.L_66 - .L_65)


	//   ....[0]....
.L_65:
        /*0fa4*/ 	.word	0x0000aeb0


	//   ....[1]....
        /*0fa8*/ 	.word	0x0000af80


	//   ....[2]....
        /*0fac*/ 	.word	0x0000bd50


	//   ....[3]....
        /*0fb0*/ 	.word	0x0000bda0


	//   ....[4]....
        /*0fb4*/ 	.word	0x0000d3c0


	//   ....[5]....
        /*0fb8*/ 	.word	0x0000d3d0


	//   ....[6]....
        /*0fbc*/ 	.word	0x0000d410


	//   ....[7]....
        /*0fc0*/ 	.word	0x0000d420


	//----- nvinfo : EIATTR_EXIT_INSTR_OFFSETS
	.align		4
.L_66:
        /*0fc4*/ 	.byte	0x04, 0x1c
        /*0fc6*/ 	.short	(.L_68 - .L_67)


	//   ....[0]....
.L_67:
        /*0fc8*/ 	.word	0x000102b0


	//   ....[1]....
        /*0fcc*/ 	.word	0x000102e0


	//----- nvinfo : EIATTR_REQNTID
	.align		4
.L_68:
        /*0fd0*/ 	.byte	0x04, 0x10
        /*0fd2*/ 	.short	(.L_70 - .L_69)
.L_69:
        /*0fd4*/ 	.word	0x00000080
        /*0fd8*/ 	.word	0x00000001
        /*0fdc*/ 	.word	0x00000001


	//----- nvinfo : EIATTR_CBANK_PARAM_SIZE
	.align		4
.L_70:
        /*0fe0*/ 	.byte	0x03, 0x19
        /*0fe2*/ 	.short	0x0088


	//----- nvinfo : EIATTR_PARAM_CBANK
	.align		4
        /*0fe4*/ 	.byte	0x04, 0x0a
        /*0fe6*/ 	.short	(.L_72 - .L_71)
	.align		4
.L_71:
        /*0fe8*/ 	.word	index@(.nv.constant0.attn_fwd)
        /*0fec*/ 	.short	0x0210
        /*0fee*/ 	.short	0x0088


	//----- nvinfo : EIATTR_SW_WAR
	.align		4
.L_72:
        /*0ff0*/ 	.byte	0x04, 0x36
        /*0ff2*/ 	.short	(.L_74 - .L_73)
.L_73:
        /*0ff4*/ 	.word	0x00000008
.L_74:


//--------------------- .nv.callgraph             --------------------------
	.section	.nv.callgraph,"",@"SHT_CUDA_CALLGRAPH"
	.align	4
	.sectionentsize	8
	.align		4
        /*0000*/ 	.word	0x00000000
	.align		4
        /*0004*/ 	.word	0xffffffff
	.align		4
        /*0008*/ 	.word	0x00000000
	.align		4
        /*000c*/ 	.word	0xfffffffe
	.align		4
        /*0010*/ 	.word	0x00000000
	.align		4
        /*0014*/ 	.word	0xfffffffd
	.align		4
        /*0018*/ 	.word	0x00000000
	.align		4
        /*001c*/ 	.word	0xfffffffc


//--------------------- .nv.constant4             --------------------------
	.section	.nv.constant4,"a",@progbits
	.align	8
	.align		8
.nv.constant4:
        /*0000*/ 	.dword	_$_str


//--------------------- .text.attn_fwd            --------------------------
	.section	.text.attn_fwd,"ax",@progbits
	.align	128
        .global         attn_fwd
        .type           attn_fwd,@function
        .size           attn_fwd,(.L_x_3 - attn_fwd)
        .other          attn_fwd,@"STO_CUDA_ENTRY STV_DEFAULT"
attn_fwd:
.text.attn_fwd:
[----:B------:R-:W0:Y:S01]  /*0000*/  LDC R1, c[0x0][0x28] ;  /* 0x00000a00ff017b82 */ /* 0x000e220000000800 */
[----:B------:R-:W1:Y:S07]  /*0010*/  S2R R0, SR_TID.X ;  /* 0x0000000000007919 */ /* 0x000e6e0000002100 */
[----:B------:R-:W2:Y:S01]  /*0020*/  S2UR UR7, SR_CTAID.Y ;  /* 0x00000000000779c3 */ /* 0x000ea20000002600 */
[----:B------:R-:W-:Y:S01]  /*0030*/  ULDC.64 UR4, c[0x0][0x240] ;  /* 0x0000900000047ab9 */ /* 0x000fe20000000a00 */
[----:B------:R-:W-:Y:S01]  /*0040*/  ULDC.64 UR14, c[0x0][0x208] ;  /* 0x00008200000e7ab9 */ /* 0x000fe20000000a00 */
[----:B------:R-:W3:Y:S01]  /*0050*/  S2R R3, SR_CTAID.X ;  /* 0x0000000000037919 */ /* 0x000ee20000002500 */
[----:B0-----:R-:W-:-:S04]  /*0060*/  IADD3 R1, R1, -0x588, RZ ;  /* 0xfffffa7801017810 */ /* 0x001fc80007ffe0ff */
[----:B------:R-:W0:Y:S08]  /*0070*/  LDC R9, c[0x0][0x248] ;  /* 0x00009200ff097b82 */ /* 0x000e300000000800 */
[----:B------:R-:W4:Y:S01]  /*0080*/  LDC.64 R10, c[0x0][0x210] ;  /* 0x00008400ff0a7b82 */ /* 0x000f220000000a00 */
[----:B--2---:R-:W-:-:S07]  /*0090*/  UIMAD UR4, UR7, UR4, URZ ;  /* 0x00000004070472a4 */ /* 0x004fce000f8e023f */
[----:B------:R-:W2:Y:S01]  /*00a0*/  LDC R152, c[0x0][0x280] ;  /* 0x0000a000ff987b82 */ /* 0x000ea20000000800 */
[----:B------:R-:W-:Y:S01]  /*00b0*/  USHF.L.U32 UR6, UR4, 0x1, URZ ;  /* 0x0000000104067899 */ /* 0x000fe2000800063f */
[----:B-1----:R-:W-:Y:S02]  /*00c0*/  LOP3.LUT R2, R0, 0x3f, RZ, 0xc0, !PT ;  /* 0x0000003f00027812 */ /* 0x002fe400078ec0ff */
[----:B------:R-:W-:Y:S02]  /*00d0*/  SHF.R.U32.HI R4, RZ, 0x6, R0 ;  /* 0x00000006ff047819 */ /* 0x000fe40000011600 */
[----:B---3--:R-:W-:Y:S02]  /*00e0*/  LEA R5, R3, R2, 0x6 ;  /* 0x0000000203057211 */ /* 0x008fe400078e30ff */
[----:B------:R-:W-:-:S03]  /*00f0*/  SGXT.U32 R4, R4, 0x1 ;  /* 0x000000010404781a */ /* 0x000fc60000000000 */
[----:B------:R-:W-:Y:S01]  /*0100*/  IMAD R3, R5, UR5, RZ ;  /* 0x0000000505037c24 */ /* 0x000fe2000f8e02ff */
[----:B------:R-:W-:Y:S01]  /*0110*/  UIMAD.WIDE UR4, UR4, 0x2, URZ ;  /* 0x00000002040478a5 */ /* 0x000fe2000f8e023f */
[----:B0-----:R-:W-:Y:S02]  /*0120*/  IMAD R8, R4, R9, RZ ;  /* 0x0000000904087224 */ /* 0x001fe400078e02ff */
[C---:B------:R-:W-:Y:S02]  /*0130*/  IMAD.SHL.U32 R5, R3.reuse, 0x2, RZ ;  /* 0x0000000203057824 */ /* 0x040fe400078e00ff */
[----:B------:R-:W-:Y:S01]  /*0140*/  IMAD.HI R6, R3, 0x2, RZ ;  /* 0x0000000203067827 */ /* 0x000fe200078e02ff */
[----:B------:R-:W-:Y:S02]  /*0150*/  LEA R16, R9, R8, 0x1 ;  /* 0x0000000809107211 */ /* 0x000fe400078e08ff */
[----:B----4-:R-:W-:-:S04]  /*0160*/  IADD3 R4, P0, P1, R5, UR6, R10 ;  /* 0x0000000605047c10 */ /* 0x010fc8000f91e00a */
[----:B------:R-:W-:Y:S02]  /*0170*/  IADD3.X R3, R6, UR5, R11, P0, P1 ;  /* 0x0000000506037c10 */ /* 0x000fe400087e240b */
[C---:B------:R-:W-:Y:S02]  /*0180*/  LEA R10, P0, R8.reuse, R4, 0x1 ;  /* 0x00000004080a7211 */ /* 0x040fe400078008ff */
[C---:B------:R-:W-:Y:S02]  /*0190*/  LEA R6, R9.reuse, R16, 0x1 ;  /* 0x0000001009067211 */ /* 0x040fe400078e08ff */
[-C--:B------:R-:W-:Y:S02]  /*01a0*/  LEA.HI.X.SX32 R11, R8, R3.reuse, 0x1, P0 ;  /* 0x00000003080b7211 */ /* 0x080fe400000f0eff */
[-C--:B------:R-:W-:Y:S01]  /*01b0*/  LEA R12, P1, R16, R4.reuse, 0x1 ;  /* 0x00000004100c7211 */ /* 0x080fe200078208ff */
[----:B------:R-:W-:Y:S01]  /*01c0*/  IMAD R8, R9, 0x2, R6 ;  /* 0x0000000209087824 */ /* 0x000fe200078e0206 */
[----:B------:R-:W-:Y:S01]  /*01d0*/  LEA R14, P0, R6, R4, 0x1 ;  /* 0x00000004060e7211 */ /* 0x000fe200078008ff */
[----:B------:R0:W3:Y:S01]  /*01e0*/  LDG.E.U16 R5, desc[UR14][R10.64] ;  /* 0x0000000e0a057981 */ /* 0x0000e2000c1e1500 */
[----:B------:R-:W-:-:S02]  /*01f0*/  LEA.HI.X.SX32 R13, R16, R3, 0x1, P1 ;  /* 0x00000003100d7211 */ /* 0x000fc400008f0eff */
[C---:B------:R-:W-:Y:S02]  /*0200*/  LEA R20, R9.reuse, R8, 0x1 ;  /* 0x0000000809147211 */ /* 0x040fe400078e08ff */
[-C--:B------:R-:W-:Y:S02]  /*0210*/  LEA.HI.X.SX32 R15, R6, R3.reuse, 0x1, P0 ;  /* 0x00000003060f7211 */ /* 0x080fe400000f0eff */
[-C--:B------:R-:W-:Y:S01]  /*0220*/  LEA R16, P0, R8, R4.reuse, 0x1 ;  /* 0x0000000408107211 */ /* 0x080fe200078008ff */
[----:B------:R1:W4:Y:S01]  /*0230*/  LDG.E.U16 R6, desc[UR14][R12.64] ;  /* 0x0000000e0c067981 */ /* 0x000322000c1e1500 */
[----:B------:R-:W-:Y:S02]  /*0240*/  LEA R18, P1, R20, R4, 0x1 ;  /* 0x0000000414127211 */ /* 0x000fe400078208ff */
[----:B------:R-:W-:Y:S01]  /*0250*/  LEA R22, R9, R20, 0x1 ;  /* 0x0000001409167211 */ /* 0x000fe200078e08ff */
[----:B------:R5:W4:Y:S01]  /*0260*/  LDG.E.U16 R7, desc[UR14][R14.64] ;  /* 0x0000000e0e077981 */ /* 0x000b22000c1e1500 */
[----:B------:R-:W-:-:S02]  /*0270*/  LEA.HI.X.SX32 R17, R8, R3, 0x1, P0 ;  /* 0x0000000308117211 */ /* 0x000fc400000f0eff */
[-C--:B------:R-:W-:Y:S01]  /*0280*/  LEA.HI.X.SX32 R19, R20, R3.reuse, 0x1, P1 ;  /* 0x0000000314137211 */ /* 0x080fe200008f0eff */
[C---:B------:R-:W-:Y:S01]  /*0290*/  IMAD R24, R9.reuse, 0x2, R22 ;  /* 0x0000000209187824 */ /* 0x040fe200078e0216 */
[CC--:B------:R-:W-:Y:S01]  /*02a0*/  LEA R20, P0, R22.reuse, R4.reuse, 0x1 ;  /* 0x0000000416147211 */ /* 0x0c0fe200078008ff */
[----:B------:R2:W4:Y:S03]  /*02b0*/  LDG.E.U16 R8, desc[UR14][R16.64] ;  /* 0x0000000e10087981 */ /* 0x000526000c1e1500 */
[-C--:B------:R-:W-:Y:S01]  /*02c0*/  LEA.HI.X.SX32 R21, R22, R3.reuse, 0x1, P0 ;  /* 0x0000000316157211 */ /* 0x080fe200000f0eff */
[----:B------:R2:W4:Y:S01]  /*02d0*/  LDG.E.U16 R27, desc[UR14][R18.64] ;  /* 0x0000000e121b7981 */ /* 0x000522000c1e1500 */
[C---:B0-----:R-:W-:Y:S02]  /*02e0*/  LEA R10, P0, R24.reuse, R4, 0x1 ;  /* 0x00000004180a7211 */ /* 0x041fe400078008ff */
[----:B------:R-:W-:Y:S01]  /*02f0*/  LEA R22, R9, R24, 0x1 ;  /* 0x0000001809167211 */ /* 0x000fe200078e08ff */
[----:B------:R-:W4:Y:S01]  /*0300*/  LDG.E.U16 R29, desc[UR14][R20.64] ;  /* 0x0000000e141d7981 */ /* 0x000f22000c1e1500 */
[----:B------:R-:W-:-:S02]  /*0310*/  LEA.HI.X.SX32 R11, R24, R3, 0x1, P0 ;  /* 0x00000003180b7211 */ /* 0x000fc400000f0eff */
[C---:B------:R-:W-:Y:S02]  /*0320*/  LEA R24, R9.reuse, R22, 0x1 ;  /* 0x0000001609187211 */ /* 0x040fe400078e08ff */
[CC--:B-1----:R-:W-:Y:S01]  /*0330*/  LEA R12, P0, R22.reuse, R4.reuse, 0x1 ;  /* 0x00000004160c7211 */ /* 0x0c2fe200078008ff */
[----:B------:R0:W4:Y:S02]  /*0340*/  LDG.E.U16 R31, desc[UR14][R10.64] ;  /* 0x0000000e0a1f7981 */ /* 0x000124000c1e1500 */
[C---:B------:R-:W-:Y:S01]  /*0350*/  IMAD R26, R9.reuse, 0x2, R24 ;  /* 0x00000002091a7824 */ /* 0x040fe200078e0218 */
[----:B------:R-:W-:Y:S02]  /*0360*/  LEA.HI.X.SX32 R13, R22, R3, 0x1, P0 ;  /* 0x00000003160d7211 */ /* 0x000fe400000f0eff */
[-C--:B-----5:R-:W-:Y:S02]  /*0370*/  LEA R14, P1, R24, R4.reuse, 0x1 ;  /* 0x00000004180e7211 */ /* 0x0a0fe400078208ff */
[----:B--2---:R-:W-:Y:S01]  /*0380*/  LEA R16, P0, R26, R4, 0x1 ;  /* 0x000000041a107211 */ /* 0x004fe200078008ff */
[----:B------:R1:W2:Y:S01]  /*0390*/  LDG.E.U16 R33, desc[UR14][R12.64] ;  /* 0x0000000e0c217981 */ /* 0x0002a2000c1e1500 */
[----:B------:R-:W-:-:S02]  /*03a0*/  LEA R22, R9, R26, 0x1 ;  /* 0x0000001a09167211 */ /* 0x000fc400078e08ff */
[-C--:B------:R-:W-:Y:S02]  /*03b0*/  LEA.HI.X.SX32 R15, R24, R3.reuse, 0x1, P1 ;  /* 0x00000003180f7211 */ /* 0x080fe400008f0eff */
[-C--:B------:R-:W-:Y:S02]  /*03c0*/  LEA.HI.X.SX32 R17, R26, R3.reuse, 0x1, P0 ;  /* 0x000000031a117211 */ /* 0x080fe400000f0eff */
[C---:B------:R-:W-:Y:S01]  /*03d0*/  LEA R18, P0, R22.reuse, R4, 0x1 ;  /* 0x0000000416127211 */ /* 0x040fe200078008ff */
[----:B------:R5:W2:Y:S01]  /*03e0*/  LDG.E.U16 R35, desc[UR14][R14.64] ;  /* 0x0000000e0e237981 */ /* 0x000aa2000c1e1500 */
[C---:B------:R-:W-:Y:S02]  /*03f0*/  LEA R24, R9.reuse, R22, 0x1 ;  /* 0x0000001609187211 */ /* 0x040fe400078e08ff */
[----:B------:R-:W-:Y:S01]  /*0400*/  LEA.HI.X.SX32 R19, R22, R3, 0x1, P0 ;  /* 0x0000000316137211 */ /* 0x000fe200000f0eff */
[----:B------:R5:W2:Y:S02]  /*0410*/  LDG.E.U16 R37, desc[UR14][R16.64] ;  /* 0x0000000e10257981 */ /* 0x000aa4000c1e1500 */
[----:B------:R-:W-:Y:S01]  /*0420*/  IMAD R22, R9, 0x2, R24 ;  /* 0x0000000209167824 */ /* 0x000fe200078e0218 */
[-C--:B0-----:R-:W-:Y:S01]  /*0430*/  LEA R10, P0, R24, R4.reuse, 0x1 ;  /* 0x00000004180a7211 */ /* 0x081fe200078008ff */
[----:B------:R0:W2:Y:S03]  /*0440*/  LDG.E.U16 R39, desc[UR14][R18.64] ;  /* 0x0000000e12277981 */ /* 0x0000a6000c1e1500 */
[----:B------:R-:W-:-:S02]  /*0450*/  LEA R20, P1, R22, R4, 0x1 ;  /* 0x0000000416147211 */ /* 0x000fc400078208ff */
[C---:B------:R-:W-:Y:S02]  /*0460*/  LEA R26, R9.reuse, R22, 0x1 ;  /* 0x00000016091a7211 */ /* 0x040fe400078e08ff */
[-C--:B------:R-:W-:Y:S02]  /*0470*/  LEA.HI.X.SX32 R11, R24, R3.reuse, 0x1, P0 ;  /* 0x00000003180b7211 */ /* 0x080fe400000f0eff */
[-C--:B------:R-:W-:Y:S02]  /*0480*/  LEA.HI.X.SX32 R21, R22, R3.reuse, 0x1, P1 ;  /* 0x0000000316157211 */ /* 0x080fe400008f0eff */
[C---:B-1----:R-:W-:Y:S01]  /*0490*/  LEA R12, P0, R26.reuse, R4, 0x1 ;  /* 0x000000041a0c7211 */ /* 0x042fe200078008ff */
[----:B------:R-:W2:Y:S01]  /*04a0*/  LDG.E.U16 R41, desc[UR14][R10.64] ;  /* 0x0000000e0a297981 */ /* 0x000ea2000c1e1500 */
[C---:B------:R-:W-:Y:S02]  /*04b0*/  LEA R22, R9.reuse, R26, 0x1 ;  /* 0x0000001a09167211 */ /* 0x040fe400078e08ff */
[----:B------:R-:W-:Y:S01]  /*04c0*/  LEA.HI.X.SX32 R13, R26, R3, 0x1, P0 ;  /* 0x000000031a0d7211 */ /* 0x000fe200000f0eff */
[----:B------:R1:W2:Y:S01]  /*04d0*/  LDG.E.U16 R43, desc[UR14][R20.64] ;  /* 0x0000000e142b7981 */ /* 0x0002a2000c1e1500 */
[----:B-----5:R-:W-:Y:S01]  /*04e0*/  LEA R14, P0, R22, R4, 0x1 ;  /* 0x00000004160e7211 */ /* 0x020fe200078008ff */
[----:B------:R-:W-:-:S02]  /*04f0*/  IMAD R24, R9, 0x2, R22 ;  /* 0x0000000209187824 */ /* 0x000fc400078e0216 */
[----:B------:R5:W2:Y:S01]  /*0500*/  LDG.E.U16 R45, desc[UR14][R12.64] ;  /* 0x0000000e0c2d7981 */ /* 0x000aa2000c1e1500 */
[----:B------:R-:W-:Y:S02]  /*0510*/  LEA.HI.X.SX32 R15, R22, R3, 0x1, P0 ;  /* 0x00000003160f7211 */ /* 0x000fe400000f0eff */
[C---:B------:R-:W-:Y:S02]  /*0520*/  LEA R22, R9.reuse, R24, 0x1 ;  /* 0x0000001809167211 */ /* 0x040fe400078e08ff */
[----:B------:R-:W-:Y:S01]  /*0530*/  LEA R16, P0, R24, R4, 0x1 ;  /* 0x0000000418107211 */ /* 0x000fe200078008ff */
[----:B------:R5:W2:Y:S01]  /*0540*/  LDG.E.U16 R47, desc[UR14][R14.64] ;  /* 0x0000000e0e2f7981 */ /* 0x000aa2000c1e1500 */
[----:B------:R-:W-:Y:S02]  /*0550*/  LEA R26, R9, R22, 0x1 ;  /* 0x00000016091a7211 */ /* 0x000fe400078e08ff */
[----:B0-----:R-:W-:-:S03]  /*0560*/  LEA R18, P1, R22, R4, 0x1 ;  /* 0x0000000416127211 */ /* 0x001fc600078208ff */
[C---:B-1----:R-:W-:Y:S01]  /*0570*/  IMAD R20, R9.reuse, 0x2, R26 ;  /* 0x0000000209147824 */ /* 0x042fe200078e021a */
[-C--:B------:R-:W-:Y:S02]  /*0580*/  LEA.HI.X.SX32 R17, R24, R3.reuse, 0x1, P0 ;  /* 0x0000000318117211 */ /* 0x080fe400000f0eff */
[-C--:B------:R-:W-:Y:S02]  /*0590*/  LEA.HI.X.SX32 R19, R22, R3.reuse, 0x1, P1 ;  /* 0x0000000316137211 */ /* 0x080fe400008f0eff */
[C---:B------:R-:W-:Y:S01]  /*05a0*/  LEA R10, P0, R26.reuse, R4, 0x1 ;  /* 0x000000041a0a7211 */ /* 0x040fe200078008ff */
[----:B------:R0:W2:Y:S01]  /*05b0*/  LDG.E.U16 R48, desc[UR14][R16.64] ;  /* 0x0000000e10307981 */ /* 0x0000a2000c1e1500 */
[----:B------:R-:W-:Y:S02]  /*05c0*/  LEA R22, R9, R20, 0x1 ;  /* 0x0000001409167211 */ /* 0x000fe400078e08ff */
[----:B------:R-:W-:Y:S01]  /*05d0*/  LEA.HI.X.SX32 R11, R26, R3, 0x1, P0 ;  /* 0x000000031a0b7211 */ /* 0x000fe200000f0eff */
[----:B------:R-:W2:Y:S01]  /*05e0*/  LDG.E.U16 R49, desc[UR14][R18.64] ;  /* 0x0000000e12317981 */ /* 0x000ea2000c1e1500 */
[----:B-----5:R-:W-:-:S02]  /*05f0*/  LEA R12, P0, R20, R4, 0x1 ;  /* 0x00000004140c7211 */ /* 0x020fc400078008ff */
[C---:B------:R-:W-:Y:S01]  /*0600*/  LEA R24, R9.reuse, R22, 0x1 ;  /* 0x0000001609187211 */ /* 0x040fe200078e08ff */
[----:B------:R1:W5:Y:S01]  /*0610*/  LDG.E.U16 R50, desc[UR14][R10.64] ;  /* 0x0000000e0a327981 */ /* 0x000362000c1e1500 */
[-C--:B------:R-:W-:Y:S02]  /*0620*/  LEA.HI.X.SX32 R13, R20, R3.reuse, 0x1, P0 ;  /* 0x00000003140d7211 */ /* 0x080fe400000f0eff */
[-C--:B------:R-:W-:Y:S01]  /*0630*/  LEA R14, P0, R22, R4.reuse, 0x1 ;  /* 0x00000004160e7211 */ /* 0x080fe200078008ff */
[C---:B------:R-:W-:Y:S01]  /*0640*/  IMAD R26, R9.reuse, 0x2, R24 ;  /* 0x00000002091a7824 */ /* 0x040fe200078e0218 */
[----:B------:R-:W-:Y:S01]  /*0650*/  LEA R20, P1, R24, R4, 0x1 ;  /* 0x0000000418147211 */ /* 0x000fe200078208ff */
[----:B------:R1:W5:Y:S01]  /*0660*/  LDG.E.U16 R51, desc[UR14][R12.64] ;  /* 0x0000000e0c337981 */ /* 0x000362000c1e1500 */
[----:B------:R-:W-:Y:S02]  /*0670*/  LEA.HI.X.SX32 R15, R22, R3, 0x1, P0 ;  /* 0x00000003160f7211 */ /* 0x000fe400000f0eff */
[----:B------:R-:W-:-:S02]  /*0680*/  LEA R22, R9, R26, 0x1 ;  /* 0x0000001a09167211 */ /* 0x000fc400078e08ff */
[-C--:B------:R-:W-:Y:S01]  /*0690*/  LEA.HI.X.SX32 R21, R24, R3.reuse, 0x1, P1 ;  /* 0x0000000318157211 */ /* 0x080fe200008f0eff */
[----:B------:R1:W5:Y:S01]  /*06a0*/  LDG.E.U16 R52, desc[UR14][R14.64] ;  /* 0x0000000e0e347981 */ /* 0x000362000c1e1500 */
[C---:B0-----:R-:W-:Y:S02]  /*06b0*/  LEA R16, P0, R26.reuse, R4, 0x1 ;  /* 0x000000041a107211 */ /* 0x041fe400078008ff */
[C---:B------:R-:W-:Y:S01]  /*06c0*/  LEA R24, R9.reuse, R22, 0x1 ;  /* 0x0000001609187211 */ /* 0x040fe200078e08ff */
[----:B------:R-:W5:Y:S01]  /*06d0*/  LDG.E.U16 R53, desc[UR14][R20.64] ;  /* 0x0000000e14357981 */ /* 0x000f62000c1e1500 */
[-C--:B------:R-:W-:Y:S02]  /*06e0*/  LEA.HI.X.SX32 R17, R26, R3.reuse, 0x1, P0 ;  /* 0x000000031a117211 */ /* 0x080fe400000f0eff */
[C---:B-1----:R-:W-:Y:S01]  /*06f0*/  LEA R10, P0, R22.reuse, R4, 0x1 ;  /* 0x00000004160a7211 */ /* 0x042fe200078008ff */
[----:B------:R-:W-:Y:S02]  /*0700*/  IMAD R26, R9, 0x2, R24 ;  /* 0x00000002091a7824 */ /* 0x000fe400078e0218 */
[----:B------:R0:W5:Y:S01]  /*0710*/  LDG.E.U16 R54, desc[UR14][R16.64] ;  /* 0x0000000e10367981 */ /* 0x000162000c1e1500 */
[----:B------:R-:W-:-:S02]  /*0720*/  LEA.HI.X.SX32 R11, R22, R3, 0x1, P0 ;  /* 0x00000003160b7211 */ /* 0x000fc400000f0eff */
[C---:B------:R-:W-:Y:S02]  /*0730*/  LEA R22, R9.reuse, R26, 0x1 ;  /* 0x0000001a09167211 */ /* 0x040fe400078e08ff */
[C---:B------:R-:W-:Y:S01]  /*0740*/  LEA R12, P0, R24.reuse, R4, 0x1 ;  /* 0x00000004180c7211 */ /* 0x040fe200078008ff */
[----:B------:R1:W5:Y:S01]  /*0750*/  LDG.E.U16 R55, desc[UR14][R10.64] ;  /* 0x0000000e0a377981 */ /* 0x000362000c1e1500 */
[C---:B------:R-:W-:Y:S02]  /*0760*/  LEA R28, R9.reuse, R22, 0x1 ;  /* 0x00000016091c7211 */ /* 0x040fe400078e08ff */
[-C--:B------:R-:W-:Y:S02]  /*0770*/  LEA.HI.X.SX32 R13, R24, R3.reuse, 0x1, P0 ;  /* 0x00000003180d7211 */ /* 0x080fe400000f0eff */
[-C--:B------:R-:W-:Y:S01]  /*0780*/  LEA R18, P1, R26, R4.reuse, 0x1 ;  /* 0x000000041a127211 */ /* 0x080fe200078208ff */
[----:B------:R-:W-:Y:S01]  /*0790*/  IMAD R24, R9, 0x2, R28 ;  /* 0x0000000209187824 */ /* 0x000fe200078e021c */
[----:B------:R-:W-:Y:S01]  /*07a0*/  LEA R14, P0, R22, R4, 0x1 ;  /* 0x00000004160e7211 */ /* 0x000fe200078008ff */
[----:B------:R1:W5:Y:S01]  /*07b0*/  LDG.E.U16 R56, desc[UR14][R12.64] ;  /* 0x0000000e0c387981 */ /* 0x000362000c1e1500 */
[----:B------:R-:W-:-:S02]  /*07c0*/  LEA.HI.X.SX32 R19, R26, R3, 0x1, P1 ;  /* 0x000000031a137211 */ /* 0x000fc400008f0eff */
[C---:B------:R-:W-:Y:S02]  /*07d0*/  LEA R26, R9.reuse, R24, 0x1 ;  /* 0x00000018091a7211 */ /* 0x040fe400078e08ff */
[-C--:B------:R-:W-:Y:S01]  /*07e0*/  LEA.HI.X.SX32 R15, R22, R3.reuse, 0x1, P0 ;  /* 0x00000003160f7211 */ /* 0x080fe200000f0eff */
[----:B------:R-:W5:Y:S01]  /*07f0*/  LDG.E.U16 R57, desc[UR14][R18.64] ;  /* 0x0000000e12397981 */ /* 0x000f62000c1e1500 */
[C---:B------:R-:W-:Y:S02]  /*0800*/  LEA R22, R9.reuse, R26, 0x1 ;  /* 0x0000001a09167211 */ /* 0x040fe400078e08ff */
[C---:B0-----:R-:W-:Y:S01]  /*0810*/  LEA R16, P0, R28.reuse, R4, 0x1 ;  /* 0x000000041c107211 */ /* 0x041fe200078008ff */
[----:B------:R0:W5:Y:S02]  /*0820*/  LDG.E.U16 R58, desc[UR14][R14.64] ;  /* 0x0000000e0e3a7981 */ /* 0x000164000c1e1500 */
[----:B------:R-:W-:Y:S01]  /*0830*/  IMAD R30, R9, 0x2, R22 ;  /* 0x00000002091e7824 */ /* 0x000fe200078e0216 */
[----:B------:R-:W-:-:S04]  /*0840*/  LEA.HI.X.SX32 R17, R28, R3, 0x1, P0 ;  /* 0x000000031c117211 */ /* 0x000fc800000f0eff */
[C---:B------:R-:W-:Y:S01]  /*0850*/  LEA R28, R9.reuse, R30, 0x1 ;  /* 0x0000001e091c7211 */ /* 0x040fe200078e08ff */
[----:B------:R0:W5:Y:S01]  /*0860*/  LDG.E.U16 R59, desc[UR14][R16.64] ;  /* 0x0000000e103b7981 */ /* 0x000162000c1e1500 */
[C---:B-1----:R-:W-:Y:S02]  /*0870*/  LEA R10, P0, R24.reuse, R4, 0x1 ;  /* 0x00000004180a7211 */ /* 0x042fe400078008ff */
        /* <DEDUP_REMOVED lines=9> */
[----:B------:R1:W5:Y:S01]  /*0910*/  LDG.E.U16 R61, desc[UR14][R20.64] ;  /* 0x0000000e143d7981 */ /* 0x000362000c1e1500 */
[C---:B0-----:R-:W-:Y:S02]  /*0920*/  LEA R14, P0, R30.reuse, R4, 0x1 ;  /* 0x000000041e0e7211 */ /* 0x041fe400078008ff */
[----:B------:R-:W-:Y:S01]  /*0930*/  LEA R22, R9, R26, 0x1 ;  /* 0x0000001a09167211 */ /* 0x000fe200078e08ff */
[----:B------:R0:W5:Y:S01]  /*0940*/  LDG.E.U16 R62, desc[UR14][R12.64] ;  /* 0x0000000e0c3e7981 */ /* 0x000162000c1e1500 */
[----:B------:R-:W-:-:S03]  /*0950*/  LEA.HI.X.SX32 R15, R30, R3, 0x1, P0 ;  /* 0x000000031e0f7211 */ /* 0x000fc600000f0eff */
[C---:B------:R-:W-:Y:S01]  /*0960*/  IMAD R30, R9.reuse, 0x2, R22 ;  /* 0x00000002091e7824 */ /* 0x040fe200078e0216 */
[C---:B------:R-:W-:Y:S01]  /*0970*/  LEA R16, P0, R28.reuse, R4, 0x1 ;  /* 0x000000041c107211 */ /* 0x040fe200078008ff */
[----:B------:R0:W5:Y:S03]  /*0980*/  LDG.E.U16 R63, desc[UR14][R14.64] ;  /* 0x0000000e0e3f7981 */ /* 0x000166000c1e1500 */
[C---:B------:R-:W-:Y:S02]  /*0990*/  LEA R34, R9.reuse, R30, 0x1 ;  /* 0x0000001e09227211 */ /* 0x040fe400078e08ff */
[-C--:B------:R-:W-:Y:S02]  /*09a0*/  LEA.HI.X.SX32 R17, R28, R3.reuse, 0x1, P0 ;  /* 0x000000031c117211 */ /* 0x080fe400000f0eff */
[C---:B-1----:R-:W-:Y:S02]  /*09b0*/  LEA R10, P1, R32.reuse, R4, 0x1 ;  /* 0x00000004200a7211 */ /* 0x042fe400078208ff */
[----:B------:R-:W-:Y:S01]  /*09c0*/  LEA R28, R9, R34, 0x1 ;  /* 0x00000022091c7211 */ /* 0x000fe200078e08ff */
[----:B------:R-:W5:Y:S01]  /*09d0*/  LDG.E.U16 R64, desc[UR14][R16.64] ;  /* 0x0000000e10407981 */ /* 0x000f62000c1e1500 */
[----:B------:R-:W-:-:S02]  /*09e0*/  LEA.HI.X.SX32 R11, R32, R3, 0x1, P1 ;  /* 0x00000003200b7211 */ /* 0x000fc400008f0eff */
[-C--:B------:R-:W-:Y:S01]  /*09f0*/  LEA R18, P0, R24, R4.reuse, 0x1 ;  /* 0x0000000418127211 */ /* 0x080fe200078008ff */
[C---:B------:R-:W-:Y:S01]  /*0a00*/  IMAD R32, R9.reuse, 0x2, R28 ;  /* 0x0000000209207824 */ /* 0x040fe200078e021c */
[-C--:B------:R-:W-:Y:S01]  /*0a10*/  LEA R20, P1, R30, R4.reuse, 0x1 ;  /* 0x000000041e147211 */ /* 0x080fe200078208ff */
[----:B------:R1:W5:Y:S01]  /*0a20*/  LDG.E.U16 R65, desc[UR14][R10.64] ;  /* 0x0000000e0a417981 */ /* 0x000362000c1e1500 */
[-C--:B------:R-:W-:Y:S02]  /*0a30*/  LEA.HI.X.SX32 R19, R24, R3.reuse, 0x1, P0 ;  /* 0x0000000318137211 */ /* 0x080fe400000f0eff */
[C---:B0-----:R-:W-:Y:S02]  /*0a40*/  LEA R12, P0, R26.reuse, R4, 0x1 ;  /* 0x000000041a0c7211 */ /* 0x041fe400078008ff */
[----:B------:R-:W-:Y:S01]  /*0a50*/  LEA R24, R9, R32, 0x1 ;  /* 0x0000002009187211 */ /* 0x000fe200078e08ff */
[----:B------:R0:W5:Y:S01]  /*0a60*/  LDG.E.U16 R66, desc[UR14][R18.64] ;  /* 0x0000000e12427981 */ /* 0x000162000c1e1500 */
[----:B------:R-:W-:-:S02]  /*0a70*/  LEA.HI.X.SX32 R13, R26, R3, 0x1, P0 ;  /* 0x000000031a0d7211 */ /* 0x000fc400000f0eff */
[C---:B------:R-:W-:Y:S02]  /*0a80*/  LEA R26, R9.reuse, R24, 0x1 ;  /* 0x00000018091a7211 */ /* 0x040fe400078e08ff */
[C---:B------:R-:W-:Y:S01]  /*0a90*/  LEA R14, P0, R22.reuse, R4, 0x1 ;  /* 0x00000004160e7211 */ /* 0x040fe200078008ff */
[----:B------:R0:W5:Y:S02]  /*0aa0*/  LDG.E.U16 R67, desc[UR14][R12.64] ;  /* 0x0000000e0c437981 */ /* 0x000164000c1e1500 */
[----:B------:R-:W-:Y:S01]  /*0ab0*/  IMAD R36, R9, 0x2, R26 ;  /* 0x0000000209247824 */ /* 0x000fe200078e021a */
[----:B------:R-:W-:-:S04]  /*0ac0*/  LEA.HI.X.SX32 R15, R22, R3, 0x1, P0 ;  /* 0x00000003160f7211 */ /* 0x000fc800000f0eff */
[C---:B------:R-:W-:Y:S01]  /*0ad0*/  LEA R22, R9.reuse, R36, 0x1 ;  /* 0x0000002409167211 */ /* 0x040fe200078e08ff */
[----:B------:R0:W5:Y:S01]  /*0ae0*/  LDG.E.U16 R68, desc[UR14][R14.64] ;  /* 0x0000000e0e447981 */ /* 0x000162000c1e1500 */
[-C--:B------:R-:W-:Y:S02]  /*0af0*/  LEA.HI.X.SX32 R21, R30, R3.reuse, 0x1, P1 ;  /* 0x000000031e157211 */ /* 0x080fe400008f0eff */
[C---:B-1----:R-:W-:Y:S02]  /*0b00*/  LEA R10, P0, R34.reuse, R4, 0x1 ;  /* 0x00000004220a7211 */ /* 0x042fe400078008ff */
[----:B------:R-:W-:Y:S01]  /*0b10*/  LEA R30, R9, R22, 0x1 ;  /* 0x00000016091e7211 */ /* 0x000fe200078e08ff */
[----:B------:R-:W5:Y:S01]  /*0b20*/  LDG.E.U16 R69, desc[UR14][R20.64] ;  /* 0x0000000e14457981 */ /* 0x000f62000c1e1500 */
[----:B------:R-:W-:-:S03]  /*0b30*/  LEA.HI.X.SX32 R11, R34, R3, 0x1, P0 ;  /* 0x00000003220b7211 */ /* 0x000fc600000f0eff */
[C---:B------:R-:W-:Y:S01]  /*0b40*/  IMAD R34, R9.reuse, 0x2, R30 ;  /* 0x0000000209227824 */ /* 0x040fe200078e021e */
[C---:B------:R-:W-:Y:S01]  /*0b50*/  LEA R16, P0, R28.reuse, R4, 0x1 ;  /* 0x000000041c107211 */ /* 0x040fe200078008ff */
[----:B------:R1:W5:Y:S03]  /*0b60*/  LDG.E.U16 R70, desc[UR14][R10.64] ;  /* 0x0000000e0a467981 */ /* 0x000366000c1e1500 */
[C---:B------:R-:W-:Y:S02]  /*0b70*/  LEA R38, R9.reuse, R34, 0x1 ;  /* 0x0000002209267211 */ /* 0x040fe400078e08ff */
[----:B------:R-:W-:Y:S02]  /*0b80*/  LEA.HI.X.SX32 R17, R28, R3, 0x1, P0 ;  /* 0x000000031c117211 */ /* 0x000fe400000f0eff */
[C---:B------:R-:W-:Y:S02]  /*0b90*/  LEA R28, R9.reuse, R38, 0x1 ;  /* 0x00000026091c7211 */ /* 0x040fe400078e08ff */
[-C--:B0-----:R-:W-:Y:S01]  /*0ba0*/  LEA R18, P1, R24, R4.reuse, 0x1 ;  /* 0x0000000418127211 */ /* 0x081fe200078208ff */
[----:B------:R0:W5:Y:S02]  /*0bb0*/  LDG.E.U16 R71, desc[UR14][R16.64] ;  /* 0x0000000e10477981 */ /* 0x000164000c1e1500 */
[----:B------:R-:W-:Y:S01]  /*0bc0*/  IMAD R40, R9, 0x2, R28 ;  /* 0x0000000209287824 */ /* 0x000fe200078e021c */
[----:B------:R-:W-:-:S02]  /*0bd0*/  LEA R12, P0, R32, R4, 0x1 ;  /* 0x00000004200c7211 */ /* 0x000fc400078008ff */
[-C--:B------:R-:W-:Y:S02]  /*0be0*/  LEA.HI.X.SX32 R19, R24, R3.reuse, 0x1, P1 ;  /* 0x0000000318137211 */ /* 0x080fe400008f0eff */
[C---:B------:R-:W-:Y:S02]  /*0bf0*/  LEA R24, R9.reuse, R40, 0x1 ;  /* 0x0000002809187211 */ /* 0x040fe400078e08ff */
[-C--:B------:R-:W-:Y:S01]  /*0c00*/  LEA.HI.X.SX32 R13, R32, R3.reuse, 0x1, P0 ;  /* 0x00000003200d7211 */ /* 0x080fe200000f0eff */
[----:B------:R-:W5:Y:S01]  /*0c10*/  LDG.E.U16 R73, desc[UR14][R18.64] ;  /* 0x0000000e12497981 */ /* 0x000f62000c1e1500 */
[C---:B------:R-:W-:Y:S02]  /*0c20*/  LEA R14, P0, R26.reuse, R4, 0x1 ;  /* 0x000000041a0e7211 */ /* 0x040fe400078008ff */
[----:B------:R-:W-:Y:S01]  /*0c30*/  LEA R32, R9, R24, 0x1 ;  /* 0x0000001809207211 */ /* 0x000fe200078e08ff */
[----:B------:R0:W5:Y:S01]  /*0c40*/  LDG.E.U16 R72, desc[UR14][R12.64] ;  /* 0x0000000e0c487981 */ /* 0x000162000c1e1500 */
[----:B------:R-:W-:-:S02]  /*0c50*/  LEA.HI.X.SX32 R15, R26, R3, 0x1, P0 ;  /* 0x000000031a0f7211 */ /* 0x000fc400000f0eff */
[C---:B-1----:R-:W-:Y:S01]  /*0c60*/  LEA R10, P0, R36.reuse, R4, 0x1 ;  /* 0x00000004240a7211 */ /* 0x042fe200078008ff */
[C---:B------:R-:W-:Y:S02]  /*0c70*/  IMAD R26, R9.reuse, 0x2, R32 ;  /* 0x00000002091a7824 */ /* 0x040fe400078e0220 */
[----:B------:R1:W5:Y:S01]  /*0c80*/  LDG.E.U16 R74, desc[UR14][R14.64] ;  /* 0x0000000e0e4a7981 */ /* 0x000362000c1e1500 */
[----:B------:R-:W-:Y:S02]  /*0c90*/  LEA.HI.X.SX32 R11, R36, R3, 0x1, P0 ;  /* 0x00000003240b7211 */ /* 0x000fe400000f0eff */
[C---:B------:R-:W-:Y:S02]  /*0ca0*/  LEA R36, R9.reuse, R26, 0x1 ;  /* 0x0000001a09247211 */ /* 0x040fe400078e08ff */
[----:B0-----:R-:W-:Y:S01]  /*0cb0*/  LEA R16, P0, R22, R4, 0x1 ;  /* 0x0000000416107211 */ /* 0x001fe200078008ff */
[----:B------:R0:W5:Y:S01]  /*0cc0*/  LDG.E.U16 R75, desc[UR14][R10.64] ;  /* 0x0000000e0a4b7981 */ /* 0x000162000c1e1500 */
[----:B------:R-:W-:-:S02]  /*0cd0*/  LEA R42, R9, R36, 0x1 ;  /* 0x00000024092a7211 */ /* 0x000fc400078e08ff */
[----:B------:R-:W-:-:S03]  /*0ce0*/  LEA R12, P1, R30, R4, 0x1 ;  /* 0x000000041e0c7211 */ /* 0x000fc600078208ff */
[C---:B------:R-:W-:Y:S01]  /*0cf0*/  IMAD R44, R9.reuse, 0x2, R42 ;  /* 0x00000002092c7824 */ /* 0x040fe200078e022a */
[-C--:B------:R-:W-:Y:S02]  /*0d00*/  LEA.HI.X.SX32 R17, R22, R3.reuse, 0x1, P0 ;  /* 0x0000000316117211 */ /* 0x080fe400000f0eff */
[-C--:B------:R-:W-:Y:S02]  /*0d10*/  LEA.HI.X.SX32 R13, R30, R3.reuse, 0x1, P1 ;  /* 0x000000031e0d7211 */ /* 0x080fe400008f0eff */
[C---:B------:R-:W-:Y:S01]  /*0d20*/  LEA R18, P0, R34.reuse, R4, 0x1 ;  /* 0x0000000422127211 */ /* 0x040fe200078008ff */
[----:B------:R-:W5:Y:S01]  /*0d30*/  LDG.E.U16 R76, desc[UR14][R16.64] ;  /* 0x0000000e104c7981 */ /* 0x000f62000c1e1500 */
[----:B------:R-:W-:Y:S02]  /*0d40*/  LEA R30, R9, R44, 0x1 ;  /* 0x0000002c091e7211 */ /* 0x000fe400078e08ff */
[----:B------:R-:W-:Y:S01]  /*0d50*/  LEA.HI.X.SX32 R19, R34, R3, 0x1, P0 ;  /* 0x0000000322137211 */ /* 0x000fe200000f0eff */
[----:B------:R-:W5:Y:S01]  /*0d60*/  LDG.E.U16 R77, desc[UR14][R12.64] ;  /* 0x0000000e0c4d7981 */ /* 0x000f62000c1e1500 */
[----:B-1----:R-:W-:-:S02]  /*0d70*/  LEA R14, P0, R38, R4, 0x1 ;  /* 0x00000004260e7211 */ /* 0x002fc400078008ff */
[----:B------:R-:W-:Y:S01]  /*0d80*/  LEA R34, R9, R30, 0x1 ;  /* 0x0000001e09227211 */ /* 0x000fe200078e08ff */
[----:B------:R1:W5:Y:S01]  /*0d90*/  LDG.E.U16 R78, desc[UR14][R18.64] ;  /* 0x0000000e124e7981 */ /* 0x000362000c1e1500 */
[----:B------:R-:W-:-:S03]  /*0da0*/  LEA.HI.X.SX32 R15, R38, R3, 0x1, P0 ;  /* 0x00000003260f7211 */ /* 0x000fc600000f0eff */
[C---:B------:R-:W-:Y:S01]  /*0db0*/  IMAD R38, R9.reuse, 0x2, R34 ;  /* 0x0000000209267824 */ /* 0x040fe200078e0222 */
[C---:B0-----:R-:W-:Y:S01]  /*0dc0*/  LEA R10, P0, R40.reuse, R4, 0x1 ;  /* 0x00000004280a7211 */ /* 0x041fe200078008ff */
[----:B------:R-:W5:Y:S03]  /*0dd0*/  LDG.E.U16 R79, desc[UR14][R14.64] ;  /* 0x0000000e0e4f7981 */ /* 0x000f66000c1e1500 */
[C---:B------:R-:W-:Y:S02]  /*0de0*/  LEA R46, R9.reuse, R38, 0x1 ;  /* 0x00000026092e7211 */ /* 0x040fe400078e08ff */
[-C--:B------:R-:W-:Y:S02]  /*0df0*/  LEA.HI.X.SX32 R11, R40, R3.reuse, 0x1, P0 ;  /* 0x00000003280b7211 */ /* 0x080fe400000f0eff */
[C---:B------:R-:W-:Y:S02]  /*0e00*/  LEA R20, P1, R36.reuse, R4, 0x1 ;  /* 0x0000000424147211 */ /* 0x040fe400078208ff */
[----:B------:R-:W-:Y:S01]  /*0e10*/  LEA R40, R9, R46, 0x1 ;  /* 0x0000002e09287211 */ /* 0x000fe200078e08ff */
[----:B------:R0:W5:Y:S01]  /*0e20*/  LDG.E.U16 R80, desc[UR14][R10.64] ;  /* 0x0000000e0a507981 */ /* 0x000162000c1e1500 */
[----:B------:R-:W-:-:S02]  /*0e30*/  LEA.HI.X.SX32 R21, R36, R3, 0x1, P1 ;  /* 0x0000000324157211 */ /* 0x000fc400008f0eff */
[CC--:B------:R-:W-:Y:S01]  /*0e40*/  LEA R22, P0, R34.reuse, R4.reuse, 0x1 ;  /* 0x0000000422167211 */ /* 0x0c0fe200078008ff */
[----:B------:R-:W-:Y:S02]  /*0e50*/  IMAD R36, R9, 0x2, R40 ;  /* 0x0000000209247824 */ /* 0x000fe400078e0228 */
[----:B------:R-:W5:Y:S01]  /*0e60*/  LDG.E.U16 R81, desc[UR14][R20.64] ;  /* 0x0000000e14517981 */ /* 0x000f62000c1e1500 */
[-C--:B------:R-:W-:Y:S02]  /*0e70*/  LEA.HI.X.SX32 R23, R34, R3.reuse, 0x1, P0 ;  /* 0x0000000322177211 */ /* 0x080fe400000f0eff */
[-C--:B-1----:R-:W-:Y:S02]  /*0e80*/  LEA R18, P1, R36, R4.reuse, 0x1 ;  /* 0x0000000424127211 */ /* 0x082fe400078208ff */
[----:B------:R-:W-:Y:S01]  /*0e90*/  LEA R12, P0, R24, R4, 0x1 ;  /* 0x00000004180c7211 */ /* 0x000fe200078008ff */
[----:B------:R-:W5:Y:S01]  /*0ea0*/  LDG.E.U16 R82, desc[UR14][R22.64] ;  /* 0x0000000e16527981 */ /* 0x000f62000c1e1500 */
[----:B------:R-:W-:-:S02]  /*0eb0*/  LEA.HI.X.SX32 R19, R36, R3, 0x1, P1 ;  /* 0x0000000324137211 */ /* 0x000fc400008f0eff */
[-C--:B------:R-:W-:Y:S02]  /*0ec0*/  LEA.HI.X.SX32 R13, R24, R3.reuse, 0x1, P0 ;  /* 0x00000003180d7211 */ /* 0x080fe400000f0eff */
[-C--:B------:R-:W-:Y:S01]  /*0ed0*/  LEA R16, P1, R42, R4.reuse, 0x1 ;  /* 0x000000042a107211 */ /* 0x080fe200078208ff */
[----:B------:R1:W5:Y:S01]  /*0ee0*/  LDG.E.U16 R84, desc[UR14][R18.64] ;  /* 0x0000000e12547981 */ /* 0x000362000c1e1500 */
[----:B0-----:R-:W-:Y:S02]  /*0ef0*/  LEA R10, P0, R38, R4, 0x1 ;  /* 0x00000004260a7211 */ /* 0x001fe400078008ff */
[----:B------:R-:W-:Y:S01]  /*0f00*/  LEA R36, R9, R36, 0x1 ;  /* 0x0000002409247211 */ /* 0x000fe200078e08ff */
[----:B------:R-:W5:Y:S01]  /*0f10*/  LDG.E.U16 R34, desc[UR14][R12.64] ;  /* 0x0000000e0c227981 */ /* 0x000f62000c1e1500 */
[-C--:B------:R-:W-:Y:S02]  /*0f20*/  LEA.HI.X.SX32 R17, R42, R3.reuse, 0x1, P1 ;  /* 0x000000032a117211 */ /* 0x080fe400008f0eff */
[----:B------:R-:W-:-:S02]  /*0f30*/  LEA.HI.X.SX32 R11, R38, R3, 0x1, P0 ;  /* 0x00000003260b7211 */ /* 0x000fc400000f0eff */
[-C--:B------:R-:W-:Y:S01]  /*0f40*/  LEA R24, P1, R36, R4.reuse, 0x1 ;  /* 0x0000000424187211 */ /* 0x080fe200078208ff */
[----:B------:R-:W5:Y:S01]  /*0f50*/  LDG.E.U16 R38, desc[UR14][R16.64] ;  /* 0x0000000e10267981 */ /* 0x000f62000c1e1500 */
[-C--:B------:R-:W-:Y:S02]  /*0f60*/  LEA R14, P0, R32, R4.reuse, 0x1 ;  /* 0x00000004200e7211 */ /* 0x080fe400078008ff */
[-C--:B------:R-:W-:Y:S01]  /*0f70*/  LEA.HI.X.SX32 R25, R36, R3.reuse, 0x1, P1 ;  /* 0x0000000324197211 */ /* 0x080fe200008f0eff */
[----:B------:R0:W5:Y:S01]  /*0f80*/  LDG.E.U16 R83, desc[UR14][R10.64] ;  /* 0x0000000e0a537981 */ /* 0x000162000c1e1500 */
[----:B------:R-:W-:Y:S02]  /*0f90*/  LEA.HI.X.SX32 R15, R32, R3, 0x1, P0 ;  /* 0x00000003200f7211 */ /* 0x000fe400000f0eff */
[-C--:B-1----:R-:W-:Y:S01]  /*0fa0*/  LEA R18, P1, R44, R4.reuse, 0x1 ;  /* 0x000000042c127211 */ /* 0x082fe200078208ff */
[----:B------:R-:W5:Y:S01]  /*0fb0*/  LDG.E.U16 R24, desc[UR14][R24.64] ;  /* 0x0000000e18187981 */ /* 0x000f62000c1e1500 */
[----:B------:R-:W-:-:S02]  /*0fc0*/  LEA R20, P0, R46, R4, 0x1 ;  /* 0x000000042e147211 */ /* 0x000fc400078008ff */
[C---:B------:R-:W-:Y:S01]  /*0fd0*/  LEA R36, R9.reuse, R36, 0x1 ;  /* 0x0000002409247211 */ /* 0x040fe200078e08ff */
[----:B------:R1:W5:Y:S01]  /*0fe0*/  LDG.E.U16 R32, desc[UR14][R14.64] ;  /* 0x0000000e0e207981 */ /* 0x000362000c1e1500 */
[-C--:B------:R-:W-:Y:S02]  /*0ff0*/  LEA.HI.X.SX32 R19, R44, R3.reuse, 0x1, P1 ;  /* 0x000000032c137211 */ /* 0x080fe400008f0eff */
[-C--:B------:R-:W-:Y:S02]  /*1000*/  LEA.HI.X.SX32 R21, R46, R3.reuse, 0x1, P0 ;  /* 0x000000032e157211 */ /* 0x080fe400000f0eff */
[-C--:B------:R-:W-:Y:S01]  /*1010*/  LEA R22, P1, R36, R4.reuse, 0x1 ;  /* 0x0000000424167211 */ /* 0x080fe200078208ff */
[----:B------:R-:W-:Y:S01]  /*1020*/  IMAD R9, R9, 0x2, R36 ;  /* 0x0000000209097824 */ /* 0x000fe200078e0224 */
[----:B0-----:R-:W-:Y:S01]  /*1030*/  LEA R10, P0, R28, R4, 0x1 ;  /* 0x000000041c0a7211 */ /* 0x001fe200078008ff */
[----:B------:R0:W5:Y:S01]  /*1040*/  LDG.E.U16 R42, desc[UR14][R18.64] ;  /* 0x0000000e122a7981 */ /* 0x000162000c1e1500 */
[----:B------:R-:W-:-:S02]  /*1050*/  LEA.HI.X.SX32 R23, R36, R3, 0x1, P1 ;  /* 0x0000000324177211 */ /* 0x000fc400008f0eff */
[-C--:B------:R-:W-:Y:S01]  /*1060*/  LEA.HI.X.SX32 R11, R28, R3.reuse, 0x1, P0 ;  /* 0x000000031c0b7211 */ /* 0x080fe200000f0eff */
[----:B------:R-:W5:Y:S01]  /*1070*/  LDG.E.U16 R20, desc[UR14][R20.64] ;  /* 0x0000000e14147981 */ /* 0x000f62000c1e1500 */
[-C--:B------:R-:W-:Y:S02]  /*1080*/  LEA R12, P0, R26, R4.reuse, 0x1 ;  /* 0x000000041a0c7211 */ /* 0x080fe400078008ff */
[-C--:B-1----:R-:W-:Y:S01]  /*1090*/  LEA R14, P1, R30, R4.reuse, 0x1 ;  /* 0x000000041e0e7211 */ /* 0x082fe200078208ff */
[----:B------:R-:W5:Y:S01]  /*10a0*/  LDG.E.U16 R22, desc[UR14][R22.64] ;  /* 0x0000000e16167981 */ /* 0x000f62000c1e1500 */
[-C--:B------:R-:W-:Y:S02]  /*10b0*/  LEA.HI.X.SX32 R13, R26, R3.reuse, 0x1, P0 ;  /* 0x000000031a0d7211 */ /* 0x080fe400000f0eff */
[----:B------:R-:W-:Y:S01]  /*10c0*/  LEA.HI.X.SX32 R15, R30, R3, 0x1, P1 ;  /* 0x000000031e0f7211 */ /* 0x000fe200008f0eff */
[----:B------:R-:W5:Y:S01]  /*10d0*/  LDG.E.U16 R10, desc[UR14][R10.64] ;  /* 0x0000000e0a0a7981 */ /* 0x000f62000c1e1500 */
[----:B------:R-:W-:-:S02]  /*10e0*/  LEA R16, P0, R40, R4, 0x1 ;  /* 0x0000000428107211 */ /* 0x000fc400078008ff */
[C---:B0-----:R-:W-:Y:S01]  /*10f0*/  LEA R18, P1, R9.reuse, R4, 0x1 ;  /* 0x0000000409127211 */ /* 0x041fe200078208ff */
[----:B------:R-:W5:Y:S01]  /*1100*/  LDG.E.U16 R12, desc[UR14][R12.64] ;  /* 0x0000000e0c0c7981 */ /* 0x000f62000c1e1500 */
[-C--:B------:R-:W-:Y:S02]  /*1110*/  LEA.HI.X.SX32 R17, R40, R3.reuse, 0x1, P0 ;  /* 0x0000000328117211 */ /* 0x080fe400000f0eff */
[----:B------:R-:W-:Y:S01]  /*1120*/  LEA.HI.X.SX32 R19, R9, R3, 0x1, P1 ;  /* 0x0000000309137211 */ /* 0x000fe200008f0eff */
[----:B------:R-:W5:Y:S04]  /*1130*/  LDG.E.U16 R14, desc[UR14][R14.64] ;  /* 0x0000000e0e0e7981 */ /* 0x000f68000c1e1500 */
[----:B------:R-:W5:Y:S04]  /*1140*/  LDG.E.U16 R16, desc[UR14][R16.64] ;  /* 0x0000000e10107981 */ /* 0x000f68000c1e1500 */
[----:B------:R-:W5:Y:S01]  /*1150*/  LDG.E.U16 R18, desc[UR14][R18.64] ;  /* 0x0000000e12127981 */ /* 0x000f62000c1e1500 */
[----:B------:R-:W0:Y:S01]  /*1160*/  S2UR UR4, SR_CgaCtaId ;  /* 0x00000000000479c3 */ /* 0x000e220000008800 */
[----:B------:R-:W-:-:S02]  /*1170*/  SHF.R.S32.HI R3, RZ, 0x6, R0 ;  /* 0x00000006ff037819 */ /* 0x000fc40000011400 */
[----:B------:R-:W-:Y:S01]  /*1180*/  SHF.L.U32 R9, R2, 0x1, RZ ;  /* 0x0000000102097819 */ /* 0x000fe200000006ff */
[----:B------:R-:W-:Y:S01]  /*1190*/  UMOV UR12, 0x400 ;  /* 0x00000400000c7882 */ /* 0x000fe20000000000 */
[----:B------:R-:W-:-:S04]  /*11a0*/  SGXT R2, R3, 0x1 ;  /* 0x000000010302781a */ /* 0x000fc80000000200 */
[----:B------:R-:W-:-:S04]  /*11b0*/  LOP3.LUT R2, R9, 0x90, R2, 0x78, !PT ;  /* 0x0000009009027812 */ /* 0x000fc800078e7802 */
[----:B------:R-:W-:Y:S02]  /*11c0*/  LOP3.LUT R3, R2, 0x20, RZ, 0x3c, !PT ;  /* 0x0000002002037812 */ /* 0x000fe400078e3cff */
[----:B------:R-:W-:Y:S01]  /*11d0*/  ISETP.GE.AND P0, PT, R152, 0x1, PT ;  /* 0x000000019800780c */ /* 0x000fe20003f06270 */
[----:B0-----:R-:W-:Y:S01]  /*11e0*/  ULEA UR12, UR4, UR12, 0x18 ;  /* 0x0000000c040c7291 */ /* 0x001fe2000f8ec03f */
[----:B------:R-:W-:-:S08]  /*11f0*/  LOP3.LUT R4, R2, 0x40, RZ, 0x3c, !PT ;  /* 0x0000004002047812 */ /* 0x000fd000078e3cff */
[----:B---3--:R-:W-:Y:S04]  /*1200*/  STS.U16 [R2+UR12+0x8000], R5 ;  /* 0x0080000502007988 */ /* 0x008fe8000800040c */
[----:B----4-:R-:W-:Y:S04]  /*1210*/  STS.U16 [R2+UR12+0x8400], R27 ;  /* 0x0084001b02007988 */ /* 0x010fe8000800040c */
[----:B--2---:R-:W-:Y:S04]  /*1220*/  STS.U16 [R2+UR12+0x8800], R35 ;  /* 0x0088002302007988 */ /* 0x004fe8000800040c */
[----:B------:R-:W-:Y:S04]  /*1230*/  STS.U16 [R2+UR12+0x8c00], R43 ;  /* 0x008c002b02007988 */ /* 0x000fe8000800040c */
[----:B------:R-:W-:Y:S04]  /*1240*/  STS.U16 [R2+UR12+0x9000], R49 ;  /* 0x0090003102007988 */ /* 0x000fe8000800040c */
[----:B-----5:R-:W-:Y:S04]  /*1250*/  STS.U16 [R2+UR12+0x9400], R53 ;  /* 0x0094003502007988 */ /* 0x020fe8000800040c */
[----:B------:R-:W-:Y:S01]  /*1260*/  STS.U16 [R2+UR12+0x9800], R57 ;  /* 0x0098003902007988 */ /* 0x000fe2000800040c */
[----:B------:R-:W-:-:S02]  /*1270*/  CS2R R88, SRZ ;  /* 0x0000000000587805 */ /* 0x000fc4000001ff00 */
[----:B------:R-:W-:Y:S02]  /*1280*/  CS2R R90, SRZ ;  /* 0x00000000005a7805 */ /* 0x000fe4000001ff00 */
[----:B------:R-:W-:Y:S02]  /*1290*/  CS2R R92, SRZ ;  /* 0x00000000005c7805 */ /* 0x000fe4000001ff00 */
[----:B------:R-:W-:Y:S02]  /*12a0*/  CS2R R94, SRZ ;  /* 0x00000000005e7805 */ /* 0x000fe4000001ff00 */
[----:B------:R-:W-:Y:S02]  /*12b0*/  CS2R R96, SRZ ;  /* 0x0000000000607805 */ /* 0x000fe4000001ff00 */
[----:B------:R-:W-:Y:S02]  /*12c0*/  CS2R R98, SRZ ;  /* 0x0000000000627805 */ /* 0x000fe4000001ff00 */
[----:B------:R-:W-:-:S02]  /*12d0*/  CS2R R100, SRZ ;  /* 0x0000000000647805 */ /* 0x000fc4000001ff00 */
[----:B------:R-:W-:Y:S02]  /*12e0*/  CS2R R102, SRZ ;  /* 0x0000000000667805 */ /* 0x000fe4000001ff00 */
[----:B------:R-:W-:Y:S02]  /*12f0*/  CS2R R104, SRZ ;  /* 0x0000000000687805 */ /* 0x000fe4000001ff00 */
[----:B------:R-:W-:Y:S02]  /*1300*/  CS2R R106, SRZ ;  /* 0x00000000006a7805 */ /* 0x000fe4000001ff00 */
[----:B------:R-:W-:Y:S02]  /*1310*/  CS2R R108, SRZ ;  /* 0x00000000006c7805 */ /* 0x000fe4000001ff00 */
[----:B------:R-:W-:Y:S02]  /*1320*/  CS2R R110, SRZ ;  /* 0x00000000006e7805 */ /* 0x000fe4000001ff00 */
[----:B------:R-:W-:Y:S01]  /*1330*/  CS2R R112, SRZ ;  /* 0x0000000000707805 */ /* 0x000fe2000001ff00 */
        /* <DEDUP_REMOVED lines=11> */
[----:B------:R-:W-:Y:S01]  /*13f0*/  CS2R R134, SRZ ;  /* 0x0000000000867805 */ /* 0x000fe2000001ff00 */
[----:B------:R-:W-:Y:S01]  /*1400*/  STS.U16 [R2+UR12+0xa000], R65 ;  /* 0x00a0004102007988 */ /* 0x000fe2000800040c */
        /* <DEDUP_REMOVED lines=8> */
[----:B------:R-:W-:Y:S04]  /*1490*/  STS.U16 [R2+UR12+0xa400], R69 ;  /* 0x00a4004502007988 */ /* 0x000fe8000800040c */
        /* <DEDUP_REMOVED lines=21> */
[----:B------:R0:W-:Y:S04]  /*15f0*/  STS.U16 [R3+UR12+0xbd00], R24 ;  /* 0x00bd001803007988 */ /* 0x0001e8000800040c */
[----:B------:R-:W-:Y:S01]  /*1600*/  STS.U16 [R4+UR12+0x8200], R7 ;  /* 0x0082000704007988 */ /* 0x000fe2000800040c */
[----:B0-----:R-:W-:-:S03]  /*1610*/  LOP3.LUT R3, R2, 0x60, RZ, 0x3c, !PT ;  /* 0x0000006002037812 */ /* 0x001fc600078e3cff */
[----:B------:R-:W-:Y:S01]  /*1620*/  STS.U16 [R4+UR12+0x8600], R31 ;  /* 0x0086001f04007988 */ /* 0x000fe2000800040c */
[----:B------:R-:W-:-:S03]  /*1630*/  MOV R2, 0x3f800000 ;  /* 0x3f80000000027802 */ /* 0x000fc60000000f00 */
        /* <DEDUP_REMOVED lines=29> */
[----:B------:R1:W-:Y:S01]  /*1810*/  STS.U16 [R3+UR12+0xbf00], R18 ;  /* 0x00bf001203007988 */ /* 0x0003e2000800040c */
[----:B0-----:R-:W-:-:S02]  /*1820*/  MOV R4, 0xff800000 ;  /* 0xff80000000047802 */ /* 0x001fc40000000f00 */
[----:B------:R-:W-:Y:S01]  /*1830*/  MOV R6, 0xff800000 ;  /* 0xff80000000067802 */ /* 0x000fe20000000f00 */
[----:B-1----:R-:W-:-:S05]  /*1840*/  IMAD.MOV.U32 R3, RZ, RZ, 0x3f800000 ;  /* 0x3f800000ff037424 */ /* 0x002fca00078e00ff */
[----:B------:R0:W-:Y:S04]  /*1850*/  STL [R1+0x10c], R3 ;  /* 0x00010c0301007387 */ /* 0x0001e80000100800 */
[----:B------:R1:W-:Y:S01]  /*1860*/  STL [R1+0x108], R2 ;  /* 0x0001080201007387 */ /* 0x0003e20000100800 */
[C---:B0-----:R-:W-:Y:S02]  /*1870*/  LOP3.LUT R3, R0.reuse, 0x7f, RZ, 0xc0, !PT ;  /* 0x0000007f00037812 */ /* 0x041fe400078ec0ff */
[----:B-1----:R-:W-:Y:S01]  /*1880*/  LOP3.LUT R2, R0, 0x40, RZ, 0xc0, !PT ;  /* 0x0000004000027812 */ /* 0x002fe200078ec0ff */
[----:B------:R-:W-:Y:S06]  /*1890*/  @!P0 BRA `(.L_x_0) ;  /* 0x000000bc00208947 */ /* 0x000fec0003800000 */
[----:B------:R-:W0:Y:S01]  /*18a0*/  LDC.64 R4, c[0x0][0x250] ;  /* 0x00009400ff047b82 */ /* 0x000e220000000a00 */
[----:B------:R-:W-:Y:S01]  /*18b0*/  ULDC UR4, c[0x0][0x258] ;  /* 0x0000960000047ab9 */ /* 0x000fe20000000800 */
[----:B------:R-:W-:Y:S01]  /*18c0*/  LEA R2, R2, R9, 0x8 ;  /* 0x0000000902027211 */ /* 0x000fe200078e40ff */
[----:B------:R-:W-:Y:S01]  /*18d0*/  IMAD R0, R3, UR4, RZ ;  /* 0x0000000403007c24 */ /* 0x000fe2000f8e02ff */
[----:B------:R-:W-:Y:S01]  /*18e0*/  ULDC.64 UR4, c[0x0][0x218] ;  /* 0x0000860000047ab9 */ /* 0x000fe20000000a00 */
[----:B------:R-:W-:Y:S01]  /*18f0*/  UIADD3 UR8, UR12, 0x8000, URZ ;  /* 0x000080000c087890 */ /* 0x000fe2000fffe03f */
[----:B------:R-:W-:Y:S01]  /*1900*/  CS2R R88, SRZ ;  /* 0x0000000000587805 */ /* 0x000fe2000001ff00 */
[----:B------:R-:W-:Y:S01]  /*1910*/  IMAD.HI R7, R0, 0x2, RZ ;  /* 0x0000000200077827 */ /* 0x000fe200078e02ff */
[----:B------:R-:W1:Y:S01]  /*1920*/  LDC.64 R152, c[0x0][0x260] ;  /* 0x00009800ff987b82 */ /* 0x000e620000000a00 */
[----:B------:R-:W-:Y:S01]  /*1930*/  USHF.R.U32.HI UR18, URZ, 0x4, UR12 ;  /* 0x000000043f127899 */ /* 0x000fe2000801160c */
[----:B------:R-:W-:Y:S01]  /*1940*/  CS2R R90, SRZ ;  /* 0x00000000005a7805 */ /* 0x000fe2000001ff00 */
[----:B------:R-:W-:Y:S01]  /*1950*/  USHF.R.U32.HI UR8, URZ, 0x4, UR8 ;  /* 0x000000043f087899 */ /* 0x000fe20008011608 */
[----:B------:R-:W-:Y:S01]  /*1960*/  CS2R R92, SRZ ;  /* 0x00000000005c7805 */ /* 0x000fe2000001ff00 */
[----:B------:R-:W-:Y:S01]  /*1970*/  USGXT.U32 UR18, UR18, 0xe ;  /* 0x0000000e1212789a */ /* 0x000fe20008000000 */
[----:B------:R-:W-:Y:S01]  /*1980*/  CS2R R94, SRZ ;  /* 0x00000000005e7805 */ /* 0x000fe2000001ff00 */
[----:B------:R-:W-:Y:S01]  /*1990*/  USGXT.U32 UR16, UR8, 0xe ;  /* 0x0000000e0810789a */ /* 0x000fe20008000000 */
[----:B------:R-:W2:Y:S01]  /*19a0*/  LDC R239, c[0x0][0x268] ;  /* 0x00009a00ffef7b82 */ /* 0x000ea20000000800 */
[----:B------:R-:W-:Y:S01]  /*19b0*/  UIADD3 UR10, UP1, UR18, 0x2, URZ ;  /* 0x00000002120a7890 */ /* 0x000fe2000ff3e03f */
[----:B------:R-:W-:Y:S01]  /*19c0*/  CS2R R96, SRZ ;  /* 0x0000000000607805 */ /* 0x000fe2000001ff00 */
[----:B------:R-:W-:Y:S01]  /*19d0*/  UIADD3 UR8, UP0, UR16, 0x80, URZ ;  /* 0x0000008010087890 */ /* 0x000fe2000ff1e03f */
[----:B------:R-:W-:Y:S01]  /*19e0*/  CS2R R98, SRZ ;  /* 0x0000000000627805 */ /* 0x000fe2000001ff00 */
[----:B------:R-:W-:Y:S01]  /*19f0*/  UMOV UR6, URZ ;  /* 0x0000003f00067c82 */ /* 0x000fe20008000000 */
[----:B------:R-:W-:Y:S01]  /*1a00*/  CS2R R100, SRZ ;  /* 0x0000000000647805 */ /* 0x000fe2000001ff00 */
[----:B------:R-:W-:Y:S01]  /*1a10*/  UIADD3.X UR11, UR6, 0x40000040, URZ, UP1, !UPT ;  /* 0x40000040060b7890 */ /* 0x000fe20008ffe43f */
[----:B0-----:R-:W-:Y:S01]  /*1a20*/  IMAD R4, R4, UR7, RZ ;  /* 0x0000000704047c24 */ /* 0x001fe2000f8e02ff */
[----:B------:R-:W0:Y:S01]  /*1a30*/  LDC R170, c[0x0][0x268] ;  /* 0x00009a00ffaa7b82 */ /* 0x000e220000000800 */
[C---:B------:R-:W-:Y:S01]  /*1a40*/  IMAD R9, R5.reuse, 0x4c, RZ ;  /* 0x0000004c05097824 */ /* 0x040fe200078e02ff */
[----:B------:R-:W-:Y:S01]  /*1a50*/  CS2R R102, SRZ ;  /* 0x0000000000667805 */ /* 0x000fe2000001ff00 */
[C---:B------:R-:W-:Y:S01]  /*1a60*/  IMAD R207, R5.reuse, 0x39, RZ ;  /* 0x0000003905cf7824 */ /* 0x040fe200078e02ff */
[----:B------:R-:W-:Y:S01]  /*1a70*/  CS2R R104, SRZ ;  /* 0x0000000000687805 */ /* 0x000fe2000001ff00 */
[----:B------:R-:W-:Y:S01]  /*1a80*/  IMAD R203, R5, 0x3a, RZ ;  /* 0x0000003a05cb7824 */ /* 0x000fe200078e02ff */
[----:B------:R-:W-:Y:S01]  /*1a90*/  CS2R R106, SRZ ;  /* 0x00000000006a7805 */ /* 0x000fe2000001ff00 */
[----:B-1----:R-:W-:Y:S01]  /*1aa0*/  IMAD.MOV.U32 R10, RZ, RZ, R152 ;  /* 0x000000ffff0a7224 */ /* 0x002fe200078e0098 */
[----:B------:R1:W-:Y:S01]  /*1ab0*/  STL [R1+0x514], R153 ;  /* 0x0005149901007387 */ /* 0x0003e20000100800 */
[----:B------:R-:W-:Y:S01]  /*1ac0*/  MOV R8, R153 ;  /* 0x0000009900087202 */ /* 0x000fe20000000f00 */
[C---:B------:R-:W-:Y:S01]  /*1ad0*/  IMAD.SHL.U32 R152, R4.reuse, 0x2, RZ ;  /* 0x0000000204987824 */ /* 0x040fe200078e00ff */
[----:B------:R-:W3:Y:S01]  /*1ae0*/  LDC R166, c[0x0][0x268] ;  /* 0x00009a00ffa67b82 */ /* 0x000ee20000000800 */
[----:B------:R-:W-:Y:S01]  /*1af0*/  IMAD.HI R4, R4, 0x2, RZ ;  /* 0x0000000204047827 */ /* 0x000fe200078e02ff */
[----:B------:R-:W-:-:S02]  /*1b00*/  CS2R R108, SRZ ;  /* 0x00000000006c7805 */ /* 0x000fc4000001ff00 */
[----:B------:R-:W-:Y:S02]  /*1b10*/  CS2R R110, SRZ ;  /* 0x00000000006e7805 */ /* 0x000fe4000001ff00 */
[----:B------:R-:W-:Y:S01]  /*1b20*/  CS2R R112, SRZ ;  /* 0x0000000000707805 */ /* 0x000fe2000001ff00 */
[C---:B------:R-:W-:Y:S01]  /*1b30*/  IMAD R199, R5.reuse, 0x3b, RZ ;  /* 0x0000003b05c77824 */ /* 0x040fe200078e02ff */
[----:B------:R-:W-:Y:S02]  /*1b40*/  CS2R R114, SRZ ;  /* 0x0000000000727805 */ /* 0x000fe4000001ff00 */
[----:B-1----:R-:W-:Y:S01]  /*1b50*/  SHF.L.U32 R153, R0, 0x1, RZ ;  /* 0x0000000100997819 */ /* 0x002fe200000006ff */
[----:B------:R-:W-:Y:S01]  /*1b60*/  IMAD R0, R10, UR7, RZ ;  /* 0x000000070a007c24 */ /* 0x000fe2000f8e02ff */
[----:B------:R-:W1:Y:S01]  /*1b70*/  LDC R178, c[0x0][0x268] ;  /* 0x00009a00ffb27b82 */ /* 0x000e620000000800 */
[----:B------:R-:W-:Y:S01]  /*1b80*/  IMAD R195, R5, 0x3c, RZ ;  /* 0x0000003c05c37824 */ /* 0x000fe200078e02ff */
[----:B------:R-:W-:Y:S01]  /*1b90*/  IADD3 R152, P0, P1, R153, UR4, R152 ;  /* 0x0000000499987c10 */ /* 0x000fe2000f91e098 */
[----:B------:R-:W-:Y:S01]  /*1ba0*/  IMAD R191, R5, 0x3d, RZ ;  /* 0x0000003d05bf7824 */ /* 0x000fe200078e02ff */
[C---:B------:R-:W-:Y:S01]  /*1bb0*/  SHF.L.U32 R154, R0.reuse, 0x1, RZ ;  /* 0x00000001009a7819 */ /* 0x040fe200000006ff */
[----:B------:R-:W-:Y:S01]  /*1bc0*/  IMAD.HI R0, R0, 0x2, RZ ;  /* 0x0000000200007827 */ /* 0x000fe200078e02ff */
[----:B------:R-:W-:Y:S01]  /*1bd0*/  IADD3.X R153, R7, UR5, R4, P0, P1 ;  /* 0x0000000507997c10 */ /* 0x000fe200087e2404 */
[----:B------:R-:W-:Y:S01]  /*1be0*/  ULDC.64 UR4, c[0x0][0x220] ;  /* 0x0000880000047ab9 */ /* 0x000fe20000000a00 */
[----:B------:R-:W-:Y:S01]  /*1bf0*/  IADD3 RZ, P2, R9, R152, RZ ;  /* 0x0000009809ff7210 */ /* 0x000fe20007f5e0ff */
[----:B------:R-:W-:Y:S01]  /*1c00*/  IMAD R4, R3, R8, RZ ;  /* 0x0000000803047224 */ /* 0x000fe200078e02ff */
[----:B------:R-:W4:Y:S01]  /*1c10*/  LDC R180, c[0x0][0x268] ;  /* 0x00009a00ffb47b82 */ /* 0x000f220000000800 */
[C---:B------:R-:W-:Y:S01]  /*1c20*/  IMAD R7, R5.reuse, 0x50, RZ ;  /* 0x0000005005077824 */ /* 0x040fe200078e02ff */
[----:B------:R-:W-:Y:S01]  /*1c30*/  CS2R R116, SRZ ;  /* 0x0000000000747805 */ /* 0x000fe2000001ff00 */
[----:B------:R-:W-:Y:S01]  /*1c40*/  IMAD R3, R5, 0x4e, RZ ;  /* 0x0000004e05037824 */ /* 0x000fe200078e02ff */
[----:B------:R-:W-:Y:S01]  /*1c50*/  CS2R R118, SRZ ;  /* 0x0000000000767805 */ /* 0x000fe2000001ff00 */
[C---:B------:R-:W-:Y:S01]  /*1c60*/  IMAD.SHL.U32 R155, R4.reuse, 0x2, RZ ;  /* 0x00000002049b7824 */ /* 0x040fe200078e00ff */
[-C--:B------:R-:W-:Y:S01]  /*1c70*/  IADD3 RZ, P0, R7, R152.reuse, RZ ;  /* 0x0000009807ff7210 */ /* 0x080fe20007f1e0ff */
[----:B------:R-:W-:Y:S01]  /*1c80*/  IMAD R7, R5, 0x54, RZ ;  /* 0x0000005405077824 */ /* 0x000fe200078e02ff */
[-C--:B------:R-:W-:Y:S01]  /*1c90*/  IADD3 RZ, P1, R3, R152.reuse, RZ ;  /* 0x0000009803ff7210 */ /* 0x080fe20007f3e0ff */
[----:B------:R-:W-:Y:S01]  /*1ca0*/  IMAD R3, R5, 0x52, RZ ;  /* 0x0000005205037824 */ /* 0x000fe200078e02ff */
[----:B------:R-:W-:Y:S01]  /*1cb0*/  IADD3 R154, P4, P6, R155, UR4, R154 ;  /* 0x000000049b9a7c10 */ /* 0x000fe2000fe9e09a */
[----:B------:R-:W-:Y:S01]  /*1cc0*/  IMAD.HI R11, R4, 0x2, RZ ;  /* 0x00000002040b7827 */ /* 0x000fe200078e02ff */
[-C--:B------:R-:W-:Y:S01]  /*1cd0*/  IADD3 RZ, P3, R7, R152.reuse, RZ ;  /* 0x0000009807ff7210 */ /* 0x080fe20007f7e0ff */
[----:B------:R-:W5:Y:S01]  /*1ce0*/  LDC R8, c[0x0][0x268] ;  /* 0x00009a00ff087b82 */ /* 0x000f620000000800 */
[-C--:B------:R-:W-:Y:S01]  /*1cf0*/  IADD3 RZ, P5, R3, R152.reuse, RZ ;  /* 0x0000009803ff7210 */ /* 0x080fe20007fbe0ff */
[----:B------:R-:W-:Y:S01]  /*1d00*/  IMAD R9, R5, 0x56, RZ ;  /* 0x0000005605097824 */ /* 0x000fe200078e02ff */
[----:B------:R-:W-:Y:S01]  /*1d10*/  IADD3.X R155, R11, UR5, R0, P4, P6 ;  /* 0x000000050b9b7c10 */ /* 0x000fe2000a7ec400 */
[C---:B------:R-:W-:Y:S01]  /*1d20*/  IMAD R7, R5.reuse, 0x58, RZ ;  /* 0x0000005805077824 */ /* 0x040fe200078e02ff */
[----:B------:R-:W-:Y:S01]  /*1d30*/  MOV R4, 0x3f800000 ;  /* 0x3f80000000047802 */ /* 0x000fe20000000f00 */
[----:B------:R-:W-:Y:S01]  /*1d40*/  IMAD R3, R5, 0x26, RZ ;  /* 0x0000002605037824 */ /* 0x000fe200078e02ff */
[-C--:B------:R-:W-:Y:S01]  /*1d50*/  IADD3 RZ, P6, R9, R152.reuse, RZ ;  /* 0x0000009809ff7210 */ /* 0x080fe20007fde0ff */
[----:B------:R-:W-:Y:S01]  /*1d60*/  IMAD R9, R5, 0x5a, RZ ;  /* 0x0000005a05097824 */ /* 0x000fe200078e02ff */
[-C--:B------:R-:W-:Y:S01]  /*1d70*/  IADD3 RZ, P4, R7, R152.reuse, RZ ;  /* 0x0000009807ff7210 */ /* 0x080fe20007f9e0ff */
[----:B------:R-:W-:Y:S01]  /*1d80*/  IMAD R7, R5, 0x27, RZ ;  /* 0x0000002705077824 */ /* 0x000fe200078e02ff */
[-C--:B------:R-:W-:Y:S01]  /*1d90*/  LEA.HI.X.SX32 R183, R3, R153.reuse, 0x1, P2 ;  /* 0x0000009903b77211 */ /* 0x080fe200010f0eff */
[----:B------:R-:W-:Y:S01]  /*1da0*/  IMAD R3, R5, 0x28, RZ ;  /* 0x0000002805037824 */ /* 0x000fe200078e02ff */
[-C--:B------:R-:W-:Y:S01]  /*1db0*/  IADD3 RZ, P2, R9, R152.reuse, RZ ;  /* 0x0000009809ff7210 */ /* 0x080fe20007f5e0ff */
[----:B------:R-:W-:Y:S01]  /*1dc0*/  IMAD R9, R5, 0x5e, RZ ;  /* 0x0000005e05097824 */ /* 0x000fe200078e02ff */
[-C--:B------:R-:W-:Y:S01]  /*1dd0*/  LEA.HI.X.SX32 R181, R7, R153.reuse, 0x1, P1 ;  /* 0x0000009907b57211 */ /* 0x080fe200008f0eff */
[----:B------:R-:W-:Y:S01]  /*1de0*/  IMAD R11, R5, 0x5c, RZ ;  /* 0x0000005c050b7824 */ /* 0x000fe200078e02ff */
[-C--:B------:R-:W-:Y:S01]  /*1df0*/  LEA.HI.X.SX32 R179, R3, R153.reuse, 0x1, P0 ;  /* 0x0000009903b37211 */ /* 0x080fe200000f0eff */
[----:B------:R-:W-:Y:S01]  /*1e00*/  IMAD R7, R5, 0x29, RZ ;  /* 0x0000002905077824 */ /* 0x000fe200078e02ff */
[-C--:B------:R-:W-:Y:S01]  /*1e10*/  IADD3 RZ, P0, R9, R152.reuse, RZ ;  /* 0x0000009809ff7210 */ /* 0x080fe20007f1e0ff */
        /* <DEDUP_REMOVED lines=48> */
[C---:B------:R-:W-:Y:S01]  /*2120*/  IMAD R3, R5.reuse, 0x36, RZ ;  /* 0x0000003605037824 */ /* 0x040fe200078e02ff */
[----:B------:R-:W-:Y:S01]  /*2130*/  STL [R1+0x104], R183 ;  /* 0x000104b701007387 */ /* 0x000fe20000100800 */
[----:B------:R-:W-:Y:S01]  /*2140*/  IMAD R9, R5, 0x7a, RZ ;  /* 0x0000007a05097824 */ /* 0x000fe200078e02ff */
[-C--:B------:R-:W-:Y:S01]  /*2150*/  IADD3 RZ, P4, R11, R152.reuse, RZ ;  /* 0x000000980bff7210 */ /* 0x080fe20007f9e0ff */
[----:B------:R-:W-:Y:S01]  /*2160*/  IMAD R11, R5, 0x78, RZ ;  /* 0x00000078050b7824 */ /* 0x000fe200078e02ff */
[----:B------:R-:W-:Y:S01]  /*2170*/  STL [R1+0xfc], R181 ;  /* 0x0000fcb501007387 */ /* 0x000fe20000100800 */
[-C--:B------:R-:W-:Y:S01]  /*2180*/  LEA.HI.X.SX32 R17, R7, R153.reuse, 0x1, P1 ;  /* 0x0000009907117211 */ /* 0x080fe200008f0eff */
[----:B------:R-:W-:Y:S01]  /*2190*/  IMAD R7, R5, 0x37, RZ ;  /* 0x0000003705077824 */ /* 0x000fe200078e02ff */
[-C--:B------:R-:W-:Y:S01]  /*21a0*/  LEA.HI.X.SX32 R15, R3, R153.reuse, 0x1, P0 ;  /* 0x00000099030f7211 */ /* 0x080fe200000f0eff */
[----:B------:R2:W-:Y:S01]  /*21b0*/  STL [R1+0xf4], R179 ;  /* 0x0000f4b301007387 */ /* 0x0005e20000100800 */
[-C--:B------:R-:W-:Y:S01]  /*21c0*/  IADD3 RZ, P0, R9, R152.reuse, RZ ;  /* 0x0000009809ff7210 */ /* 0x080fe20007f1e0ff */
[----:B------:R-:W-:Y:S01]  /*21d0*/  IMAD R3, R5, 0x38, RZ ;  /* 0x0000003805037824 */ /* 0x000fe200078e02ff */
[-C--:B------:R-:W-:Y:S01]  /*21e0*/  IADD3 RZ, P1, R11, R152.reuse, RZ ;  /* 0x000000980bff7210 */ /* 0x080fe20007f3e0ff */
[----:B------:R1:W-:Y:S01]  /*21f0*/  STL [R1+0xec], R177 ;  /* 0x0000ecb101007387 */ /* 0x0003e20000100800 */
[----:B------:R-:W-:Y:S01]  /*2200*/  IMAD R9, R5, 0x7e, RZ ;  /* 0x0000007e05097824 */ /* 0x000fe200078e02ff */
[-C--:B------:R-:W-:Y:S01]  /*2210*/  LEA.HI.X.SX32 R13, R7, R153.reuse, 0x1, P5 ;  /* 0x00000099070d7211 */ /* 0x080fe200028f0eff */
[----:B------:R-:W-:Y:S01]  /*2220*/  IMAD R11, R5, 0x7c, RZ ;  /* 0x0000007c050b7824 */ /* 0x000fe200078e02ff */
[----:B------:R-:W-:Y:S01]  /*2230*/  STL [R1+0xe4], R175 ;  /* 0x0000e4af01007387 */ /* 0x000fe20000100800 */
[----:B------:R-:W-:Y:S01]  /*2240*/  LEA.HI.X.SX32 R7, R3, R153, 0x1, P3 ;  /* 0x0000009903077211 */ /* 0x000fe200018f0eff */
[----:B--2---:R-:W2:Y:S01]  /*2250*/  LDC R179, c[0x0][0x268] ;  /* 0x00009a00ffb37b82 */ /* 0x004ea20000000800 */
[-C--:B------:R-:W-:Y:S01]  /*2260*/  IADD3 RZ, P3, R9, R152.reuse, RZ ;  /* 0x0000009809ff7210 */ /* 0x080fe20007f7e0ff */
[----:B------:R-:W-:Y:S01]  /*2270*/  STL [R1+0xdc], R173 ;  /* 0x0000dcad01007387 */ /* 0x000fe20000100800 */
[----:B------:R-:W-:Y:S01]  /*2280*/  IADD3 RZ, P5, R11, R152, RZ ;  /* 0x000000980bff7210 */ /* 0x000fe20007fbe0ff */
[----:B------:R-:W-:Y:S01]  /*2290*/  IMAD.MOV.U32 R3, RZ, RZ, RZ ;  /* 0x000000ffff037224 */ /* 0x000fe200078e00ff */
[----:B------:R-:W-:Y:S01]  /*22a0*/  MOV R0, 0xff800000 ;  /* 0xff80000000007802 */ /* 0x000fe20000000f00 */
[----:B------:R4:W-:Y:S01]  /*22b0*/  STL [R1+0xd4], R171 ;  /* 0x0000d4ab01007387 */ /* 0x0009e20000100800 */
[----:B0-----:R-:W-:Y:S01]  /*22c0*/  IMAD R170, R170, 0x82, RZ ;  /* 0x00000082aaaa7824 */ /* 0x001fe200078e02ff */
[----:B------:R-:W0:Y:S01]  /*22d0*/  LDC R9, c[0x0][0x268] ;  /* 0x00009a00ff097b82 */ /* 0x000e220000000800 */
[----:B---3--:R-:W-:Y:S01]  /*22e0*/  IMAD.SHL.U32 R166, R166, 0x40, RZ ;  /* 0x00000040a6a67824 */ /* 0x008fe200078e00ff */
[----:B------:R-:W-:Y:S01]  /*22f0*/  STL [R1+0xcc], R169 ;  /* 0x0000cca901007387 */ /* 0x000fe20000100800 */
[----:B-----5:R-:W-:Y:S01]  /*2300*/  IMAD R8, R8, 0x18, RZ ;  /* 0x0000001808087824 */ /* 0x020fe200078e02ff */
[C---:B-1----:R-:W-:Y:S01]  /*2310*/  SHF.L.U32 R177, R239.reuse, 0x1, RZ ;  /* 0x00000001efb17819 */ /* 0x042fe200000006ff */
[----:B------:R-:W-:Y:S01]  /*2320*/  IMAD R178, R178, 0x2f, RZ ;  /* 0x0000002fb2b27824 */ /* 0x000fe200078e02ff */
[----:B------:R1:W-:Y:S01]  /*2330*/  STL [R1+0xc4], R167 ;  /* 0x0000c4a701007387 */ /* 0x0003e20000100800 */
[----:B----4-:R-:W-:Y:S01]  /*2340*/  IMAD R180, R180, 0x5f, RZ ;  /* 0x0000005fb4b47824 */ /* 0x010fe200078e02ff */
[----:B------:R-:W3:Y:S01]  /*2350*/  LDC R181, c[0x0][0x268] ;  /* 0x00009a00ffb57b82 */ /* 0x000ee20000000800 */
[----:B------:R-:W-:Y:S01]  /*2360*/  SHF.L.U32 R171, R239, 0x4, RZ ;  /* 0x00000004efab7819 */ /* 0x000fe200000006ff */
[----:B------:R-:W-:Y:S01]  /*2370*/  STL [R1+0xbc], R165 ;  /* 0x0000bca501007387 */ /* 0x000fe20000100800 */
[----:B------:R-:W-:Y:S01]  /*2380*/  IMAD R187, R5, 0x3e, RZ ;  /* 0x0000003e05bb7824 */ /* 0x000fe200078e02ff */
[C---:B------:R-:W-:Y:S01]  /*2390*/  SHF.L.U32 R175, R239.reuse, 0x2, RZ ;  /* 0x00000002efaf7819 */ /* 0x040fe200000006ff */
[----:B------:R-:W-:Y:S01]  /*23a0*/  IMAD R25, R239, 0xe, RZ ;  /* 0x0000000eef197824 */ /* 0x000fe200078e02ff */
[----:B------:R-:W-:Y:S01]  /*23b0*/  STL [R1+0xb4], R163 ;  /* 0x0000b4a301007387 */ /* 0x000fe20000100800 */
[----:B------:R-:W-:Y:S01]  /*23c0*/  IMAD R183, R5, 0x3f, RZ ;  /* 0x0000003f05b77824 */ /* 0x000fe200078e02ff */
[----:B-1----:R-:W1:Y:S01]  /*23d0*/  LDC R167, c[0x0][0x268] ;  /* 0x00009a00ffa77b82 */ /* 0x002e620000000800 */
[----:B--2---:R-:W-:Y:S01]  /*23e0*/  IMAD R179, R179, 0xc0, RZ ;  /* 0x000000c0b3b37824 */ /* 0x004fe200078e02ff */
[----:B------:R-:W-:Y:S01]  /*23f0*/  STL [R1+0xac], R161 ;  /* 0x0000aca101007387 */ /* 0x000fe20000100800 */
[C---:B------:R-:W-:Y:S01]  /*2400*/  IMAD.SHL.U32 R173, R239.reuse, 0x8, RZ ;  /* 0x00000008efad7824 */ /* 0x040fe200078e00ff */
[----:B------:R-:W-:Y:S01]  /*2410*/  UMOV UR5, URZ ;  /* 0x0000003f00057c82 */ /* 0x000fe20008000000 */
[C---:B------:R-:W-:Y:S01]  /*2420*/  IMAD R138, R239.reuse, 0x9, RZ ;  /* 0x00000009ef8a7824 */ /* 0x040fe200078e02ff */
[----:B------:R-:W-:Y:S01]  /*2430*/  STL [R1+0xa4], R23 ;  /* 0x0000a41701007387 */ /* 0x000fe20000100800 */
[----:B------:R-:W-:Y:S01]  /*2440*/  IMAD R60, R239, 0xa, RZ ;  /* 0x0000000aef3c7824 */ /* 0x000fe200078e02ff */
[----:B------:R-:W2:Y:S01]  /*2450*/  LDC R10, c[0x0][0x268] ;  /* 0x00009a00ff0a7b82 */ /* 0x000ea20000000800 */
[----:B0-----:R-:W-:Y:S01]  /*2460*/  IMAD R9, R9, 0x30, RZ ;  /* 0x0000003009097824 */ /* 0x001fe200078e02ff */
[----:B------:R-:W-:Y:S01]  /*2470*/  STL [R1+0x9c], R21 ;  /* 0x00009c1501007387 */ /* 0x000fe20000100800 */
[C---:B------:R-:W-:Y:S01]  /*2480*/  IMAD R62, R239.reuse, 0x5, RZ ;  /* 0x00000005ef3e7824 */ /* 0x040fe200078e02ff */
[----:B------:R-:W-:Y:S01]  /*2490*/  UIADD3.X UR9, UR5, 0x40000040, URZ, UP0, !UPT ;  /* 0x4000004005097890 */ /* 0x000fe200087fe43f */
[C---:B------:R-:W-:Y:S01]  /*24a0*/  IMAD R82, R239.reuse, 0xb, RZ ;  /* 0x0000000bef527824 */ /* 0x040fe200078e02ff */
[----:B------:R-:W-:Y:S01]  /*24b0*/  STL [R1+0x94], R19 ;  /* 0x0000941301007387 */ /* 0x000fe20000100800 */
[----:B------:R-:W-:Y:S01]  /*24c0*/  IMAD R182, R239, 0x3, RZ ;  /* 0x00000003efb67824 */ /* 0x000fe200078e02ff */
[----:B------:R-:W0:Y:S01]  /*24d0*/  LDC R11, c[0x0][0x268] ;  /* 0x00009a00ff0b7b82 */ /* 0x000e220000000800 */
[----:B---3--:R-:W-:Y:S01]  /*24e0*/  IMAD R181, R181, 0xc2, RZ ;  /* 0x000000c2b5b57824 */ /* 0x008fe200078e02ff */
[----:B------:R-:W-:Y:S01]  /*24f0*/  STL [R1+0x8c], R17 ;  /* 0x00008c1101007387 */ /* 0x000fe20000100800 */
[C---:B------:R-:W-:Y:S01]  /*2500*/  IMAD R205, R239.reuse, 0xd, RZ ;  /* 0x0000000defcd7824 */ /* 0x040fe200078e02ff */
[----:B------:R-:W-:Y:S01]  /*2510*/  CS2R R120, SRZ ;  /* 0x0000000000787805 */ /* 0x000fe2000001ff00 */
[----:B------:R-:W-:Y:S01]  /*2520*/  IMAD R222, R239, 0x7, RZ ;  /* 0x00000007efde7824 */ /* 0x000fe200078e02ff */
[----:B------:R-:W-:Y:S01]  /*2530*/  STL [R1+0x84], R15 ;  /* 0x0000840f01007387 */ /* 0x000fe20000100800 */
[----:B------:R-:W-:Y:S01]  /*2540*/  CS2R R122, SRZ ;  /* 0x00000000007a7805 */ /* 0x000fe2000001ff00 */
[----:B------:R-:W3:Y:S01]  /*2550*/  LDC R184, c[0x0][0x268] ;  /* 0x00009a00ffb87b82 */ /* 0x000ee20000000800 */
[----:B-1----:R-:W-:Y:S01]  /*2560*/  IMAD R167, R167, 0x84, RZ ;  /* 0x00000084a7a77824 */ /* 0x002fe200078e02ff */
[----:B------:R-:W-:Y:S01]  /*2570*/  STL [R1+0x7c], R13 ;  /* 0x00007c0d01007387 */ /* 0x000fe20000100800 */
[----:B------:R-:W-:-:S02]  /*2580*/  CS2R R124, SRZ ;  /* 0x00000000007c7805 */ /* 0x000fc4000001ff00 */
[----:B------:R-:W-:Y:S02]  /*2590*/  CS2R R126, SRZ ;  /* 0x00000000007e7805 */ /* 0x000fe4000001ff00 */
[----:B------:R-:W-:Y:S01]  /*25a0*/  CS2R R128, SRZ ;  /* 0x0000000000807805 */ /* 0x000fe2000001ff00 */
[----:B------:R1:W-:Y:S01]  /*25b0*/  STL [R1+0x74], R7 ;  /* 0x0000740701007387 */ /* 0x0003e20000100800 */
[----:B------:R-:W-:Y:S01]  /*25c0*/  CS2R R130, SRZ ;  /* 0x0000000000827805 */ /* 0x000fe2000001ff00 */
[----:B------:R-:W4:Y:S01]  /*25d0*/  LDC R185, c[0x0][0x268] ;  /* 0x00009a00ffb97b82 */ /* 0x000f220000000800 */
[----:B--2---:R-:W-:Y:S01]  /*25e0*/  IMAD R10, R10, 0x60, RZ ;  /* 0x000000600a0a7824 */ /* 0x004fe200078e02ff */
[----:B------:R2:W-:Y:S01]  /*25f0*/  STL [R1+0x10c], R4 ;  /* 0x00010c0401007387 */ /* 0x0005e20000100800 */
[----:B------:R-:W-:Y:S01]  /*2600*/  CS2R R132, SRZ ;  /* 0x0000000000847805 */ /* 0x000fe2000001ff00 */
[----:B------:R-:W-:Y:S01]  /*2610*/  UMOV UR4, URZ ;  /* 0x0000003f00047c82 */ /* 0x000fe20008000000 */
[----:B------:R-:W-:Y:S01]  /*2620*/  ULDC UR6, c[0x0][0x238] ;  /* 0x00008e0000067ab9 */ /* 0x000fe20000000800 */
[----:B------:R5:W-:Y:S02]  /*2630*/  STL.64 [R1+0x538], R2 ;  /* 0x0005380201007387 */ /* 0x000be40000100a00 */
[----:B------:R-:W4:Y:S01]  /*2640*/  LDC R196, c[0x0][0x268] ;  /* 0x00009a00ffc47b82 */ /* 0x000f220000000800 */
[----:B0-----:R-:W-:Y:S01]  /*2650*/  IMAD R11, R11, 0x62, RZ ;  /* 0x000000620b0b7824 */ /* 0x001fe200078e02ff */
[----:B------:R0:W-:Y:S01]  /*2660*/  STL [R1+0x2c], R0 ;  /* 0x00002c0001007387 */ /* 0x0001e20000100800 */
[----:B-1----:R-:W-:Y:S01]  /*2670*/  IMAD R7, R239, 0xc, RZ ;  /* 0x0000000cef077824 */ /* 0x002fe200078e02ff */
[----:B--2---:R-:W-:-:S04]  /*2680*/  MOV R4, 0xff800000 ;  /* 0xff80000000047802 */ /* 0x004fc80000000f00 */
[----:B------:R-:W1:Y:S01]  /*2690*/  LDC R197, c[0x0][0x268] ;  /* 0x00009a00ffc57b82 */ /* 0x000e620000000800 */
[----:B------:R2:W-:Y:S01]  /*26a0*/  STL [R1+0x30], R4 ;  /* 0x0000300401007387 */ /* 0x0005e20000100800 */
[----:B-----5:R-:W-:Y:S02]  /*26b0*/  IMAD.MOV.U32 R3, RZ, RZ, 0x3f800000 ;  /* 0x3f800000ff037424 */ /* 0x020fe400078e00ff */
[----:B---3--:R-:W-:Y:S01]  /*26c0*/  IMAD R184, R184, 0xc4, RZ ;  /* 0x000000c4b8b87824 */ /* 0x008fe200078e02ff */
[----:B0-----:R-:W-:Y:S02]  /*26d0*/  MOV R0, RZ ;  /* 0x000000ff00007202 */ /* 0x001fe40000000f00 */
[----:B------:R0:W-:Y:S01]  /*26e0*/  STL [R1+0x108], R3 ;  /* 0x0001080301007387 */ /* 0x0001e20000100800 */
[----:B----4-:R-:W-:Y:S01]  /*26f0*/  IMAD R185, R185, 0xc6, RZ ;  /* 0x000000c6b9b97824 */ /* 0x010fe200078e02ff */
[----:B------:R-:W3:Y:S02]  /*2700*/  LDC R251, c[0x0][0x268] ;  /* 0x00009a00fffb7b82 */ /* 0x000ee40000000800 */
[----:B------:R4:W-:Y:S01]  /*2710*/  STL.64 [R1+0x578], R170 ;  /* 0x000578aa01007387 */ /* 0x0009e20000100a00 */
[----:B--2---:R-:W-:-:S02]  /*2720*/  IMAD R4, R239, 0x6, RZ ;  /* 0x00000006ef047824 */ /* 0x004fc400078e02ff */
[----:B------:R-:W-:Y:S01]  /*2730*/  IMAD R239, R239, 0xf, RZ ;  /* 0x0000000fefef7824 */ /* 0x000fe200078e02ff */
[----:B------:R2:W-:Y:S01]  /*2740*/  STL.64 [R1+0x580], R166 ;  /* 0x000580a601007387 */ /* 0x0005e20000100a00 */
[----:B------:R-:W-:Y:S01]  /*2750*/  IMAD R196, R196, 0x19, RZ ;  /* 0x00000019c4c47824 */ /* 0x000fe200078e02ff */
[----:B0-----:R-:W-:Y:S01]  /*2760*/  LEA.HI.X.SX32 R3, R195, R153, 0x1, P1 ;  /* 0x00000099c3037211 */ /* 0x001fe200008f0eff */
[----:B------:R-:W0:Y:S01]  /*2770*/  LDC R252, c[0x0][0x268] ;  /* 0x00009a00fffc7b82 */ /* 0x000e220000000800 */
[----:B------:R-:W-:Y:S01]  /*2780*/  STL.64 [R1+0x548], R8 ;  /* 0x0005480801007387 */ /* 0x000fe20000100a00 */
[----:B------:R-:W-:-:S03]  /*2790*/  IADD3 R2, P1, R7, R154, RZ ;  /* 0x0000009a07027210 */ /* 0x000fc60007f3e0ff */
[----:B------:R-:W-:Y:S01]  /*27a0*/  STL [R1+0x560], R9 ;  /* 0x0005600901007387 */ /* 0x000fe20000100800 */
[----:B-1----:R-:W-:Y:S01]  /*27b0*/  IMAD R197, R197, 0x65, RZ ;  /* 0x00000065c5c57824 */ /* 0x002fe200078e02ff */
[-C--:B----4-:R-:W-:Y:S01]  /*27c0*/  LEA.HI.X.SX32 R171, R187, R153.reuse, 0x1, P5 ;  /* 0x00000099bbab7211 */ /* 0x090fe200028f0eff */
[----:B------:R-:W1:Y:S01]  /*27d0*/  LDC R170, c[0x0][0x268] ;  /* 0x00009a00ffaa7b82 */ /* 0x000e620000000800 */
[----:B------:R4:W-:Y:S01]  /*27e0*/  STL.64 [R1+0x550], R178 ;  /* 0x000550b201007387 */ /* 0x0009e20000100a00 */
[----:B--2---:R-:W-:-:S03]  /*27f0*/  LEA.HI.X.SX32 R167, R183, R153, 0x1, P3 ;  /* 0x00000099b7a77211 */ /* 0x004fc600018f0eff */
[----:B------:R2:W-:Y:S03]  /*2800*/  STL.64 [R1+0x558], R180 ;  /* 0x000558b401007387 */ /* 0x0005e60000100a00 */
[----:B------:R-:W5:Y:S01]  /*2810*/  LDC R169, c[0x0][0x268] ;  /* 0x00009a00ffa97b82 */ /* 0x000f620000000800 */
[----:B------:R3:W-:Y:S04]  /*2820*/  STL.64 [R1+0x568], R10 ;  /* 0x0005680a01007387 */ /* 0x0007e80000100a00 */
[----:B------:R0:W-:Y:S01]  /*2830*/  STL.64 [R1+0x570], R184 ;  /* 0x000570b801007387 */ /* 0x0001e20000100a00 */
[-C--:B----4-:R-:W-:Y:S02]  /*2840*/  LEA.HI.X.SX32 R179, R207, R153.reuse, 0x1, P6 ;  /* 0x00000099cfb37211 */ /* 0x090fe400030f0eff */
[-C--:B------:R-:W-:Y:S01]  /*2850*/  IADD3 R178, P6, R177, R154.reuse, RZ ;  /* 0x0000009ab1b27210 */ /* 0x080fe20007fde0ff */
[----:B------:R4:W-:Y:S01]  /*2860*/  STL.64 [R1+0x540], R196 ;  /* 0x000540c401007387 */ /* 0x0009e20000100a00 */
[-C--:B--2---:R-:W-:Y:S01]  /*2870*/  LEA.HI.X.SX32 R181, R191, R153.reuse, 0x1, P0 ;  /* 0x00000099bfb57211 */ /* 0x084fe200000f0eff */
[----:B------:R-:W2:Y:S01]  /*2880*/  LDC R164, c[0x0][0x268] ;  /* 0x00009a00ffa47b82 */ /* 0x000ea20000000800 */
[----:B------:R-:W-:Y:S01]  /*2890*/  IADD3 R8, P0, R25, R154, RZ ;  /* 0x0000009a19087210 */ /* 0x000fe20007f1e0ff */
[----:B------:R1:W-:Y:S01]  /*28a0*/  STL [R1+0x6c], R179 ;  /* 0x00006cb301007387 */ /* 0x0003e20000100800 */
[----:B---3--:R-:W-:-:S02]  /*28b0*/  LEA.HI.X.SX32 R11, R203, R153, 0x1, P4 ;  /* 0x00000099cb0b7211 */ /* 0x008fc400020f0eff */
[-C--:B------:R-:W-:Y:S02]  /*28c0*/  LEA R180, P5, R251, R154.reuse, 0x2 ;  /* 0x0000009afbb47211 */ /* 0x080fe400078a10ff */
[-C--:B0-----:R-:W-:Y:S01]  /*28d0*/  LEA R166, P3, R252, R154.reuse, 0x3 ;  /* 0x0000009afca67211 */ /* 0x081fe200078618ff */
[----:B------:R-:W-:Y:S01]  /*28e0*/  STL [R1+0x64], R11 ;  /* 0x0000640b01007387 */ /* 0x000fe20000100800 */
[----:B------:R-:W0:Y:S01]  /*28f0*/  LDC R184, c[0x0][0x268] ;  /* 0x00009a00ffb87b82 */ /* 0x000e220000000800 */
[----:B----4-:R-:W-:Y:S02]  /*2900*/  LEA.HI.X.SX32 R197, R199, R153, 0x1, P2 ;  /* 0x00000099c7c57211 */ /* 0x010fe400010f0eff */
[-C--:B-1----:R-:W-:Y:S02]  /*2910*/  LEA.HI.X.SX32 R179, R170, R155.reuse, 0x1, P6 ;  /* 0x0000009baab37211 */ /* 0x082fe400030f0eff */
[----:B-----5:R-:W-:Y:S01]  /*2920*/  SHF.L.U32 R169, R169, 0x5, RZ ;  /* 0x00000005a9a97819 */ /* 0x020fe200000006ff */
[----:B------:R-:W-:Y:S01]  /*2930*/  STL [R1+0x5c], R197 ;  /* 0x00005cc501007387 */ /* 0x000fe20000100800 */
[-C--:B------:R-:W-:Y:S01]  /*2940*/  IADD3 R10, P4, R60, R154.reuse, RZ ;  /* 0x0000009a3c0a7210 */ /* 0x080fe20007f9e0ff */
[----:B------:R-:W1:Y:S01]  /*2950*/  LDC R161, c[0x0][0x268] ;  /* 0x00009a00ffa17b82 */ /* 0x000e620000000800 */
[----:B------:R-:W-:Y:S01]  /*2960*/  IADD3 R196, P2, R4, R154, RZ ;  /* 0x0000009a04c47210 */ /* 0x000fe20007f5e0ff */
[----:B------:R-:W-:Y:S04]  /*2970*/  STL [R1+0x54], R3 ;  /* 0x0000540301007387 */ /* 0x000fe80000100800 */
[----:B------:R3:W-:Y:S01]  /*2980*/  STL [R1+0x4c], R181 ;  /* 0x00004cb501007387 */ /* 0x0007e20000100800 */
[----:B--2---:R-:W-:Y:S01]  /*2990*/  IMAD R164, R164, 0x41, RZ ;  /* 0x00000041a4a47824 */ /* 0x004fe200078e02ff */
[----:B------:R-:W2:Y:S02]  /*29a0*/  LDC R165, c[0x0][0x268] ;  /* 0x00009a00ffa57b82 */ /* 0x000ea40000000800 */
[----:B------:R4:W-:Y:S04]  /*29b0*/  STL [R1+0x44], R171 ;  /* 0x000044ab01007387 */ /* 0x0009e80000100800 */
[----:B------:R-:W-:Y:S01]  /*29c0*/  STL [R1+0x4d8], R8 ;  /* 0x0004d80801007387 */ /* 0x000fe20000100800 */
[-C--:B---3--:R-:W-:Y:S01]  /*29d0*/  LEA.HI.X.SX32 R181, R177, R155.reuse, 0x1, P5 ;  /* 0x0000009bb1b57211 */ /* 0x088fe200028f0eff */
[----:B------:R-:W3:Y:S02]  /*29e0*/  LDC R163, c[0x0][0x268] ;  /* 0x00009a00ffa37b82 */ /* 0x000ee40000000800 */
[----:B------:R5:W-:Y:S04]  /*29f0*/  STL [R1+0x3c], R167 ;  /* 0x00003ca701007387 */ /* 0x000be80000100800 */
[----:B------:R0:W-:Y:S01]  /*2a00*/  STL.64 [R1+0x508], R178 ;  /* 0x000508b201007387 */ /* 0x0001e20000100a00 */
[----:B-1----:R-:W-:Y:S01]  /*2a10*/  IMAD R161, R161, 0x42, RZ ;  /* 0x00000042a1a17824 */ /* 0x002fe200078e02ff */
[----:B----4-:R-:W1:Y:S02]  /*2a20*/  LDC R171, c[0x0][0x268] ;  /* 0x00009a00ffab7b82 */ /* 0x010e640000000800 */
[----:B------:R4:W-:Y:S01]  /*2a30*/  STL.64 [R1+0x500], R180 ;  /* 0x000500b401007387 */ /* 0x0009e20000100a00 */
[----:B-----5:R-:W-:Y:S01]  /*2a40*/  LEA.HI.X.SX32 R167, R175, R155, 0x1, P3 ;  /* 0x0000009bafa77211 */ /* 0x020fe200018f0eff */
[----:B--2---:R-:W-:-:S04]  /*2a50*/  IMAD R165, R165, 0x86, RZ ;  /* 0x00000086a5a57824 */ /* 0x004fc800078e02ff */
[----:B------:R2:W-:Y:S01]  /*2a60*/  STL.64 [R1+0x4f0], R166 ;  /* 0x0004f0a601007387 */ /* 0x0005e20000100a00 */
[----:B0-----:R-:W0:Y:S01]  /*2a70*/  LDC R179, c[0x0][0x268] ;  /* 0x00009a00ffb37b82 */ /* 0x001e220000000800 */
[----:B---3--:R-:W-:-:S07]  /*2a80*/  IMAD R163, R163, 0x21, RZ ;  /* 0x00000021a3a37824 */ /* 0x008fce00078e02ff */
[----:B----4-:R-:W3:Y:S01]  /*2a90*/  LDC R181, c[0x0][0x268] ;  /* 0x00009a00ffb57b82 */ /* 0x010ee20000000800 */
[----:B--2---:R-:W2:Y:S01]  /*2aa0*/  LDL.LU.64 R166, [R1+0x580] ;  /* 0x0005800001a67983 */ /* 0x004ea20000300a00 */
[----:B-1----:R-:W-:-:S06]  /*2ab0*/  LEA R170, P6, R171, R154, 0x4 ;  /* 0x0000009aabaa7211 */ /* 0x002fcc00078c20ff */
[----:B------:R-:W1:Y:S01]  /*2ac0*/  LDC R151, c[0x0][0x268] ;  /* 0x00009a00ff977b82 */ /* 0x000e620000000800 */
[----:B------:R-:W-:-:S05]  /*2ad0*/  LEA.HI.X.SX32 R171, R173, R155, 0x1, P6 ;  /* 0x0000009badab7211 */ /* 0x000fca00030f0eff */
[----:B------:R4:W-:Y:S02]  /*2ae0*/  STL.64 [R1+0x4d0], R170 ;  /* 0x0004d0aa01007387 */ /* 0x0009e40000100a00 */
[----:B------:R-:W5:Y:S01]  /*2af0*/  LDC R158, c[0x0][0x268] ;  /* 0x00009a00ff9e7b82 */ /* 0x000f620000000800 */
[----:B0-----:R-:W-:-:S07]  /*2b00*/  LEA R178, P5, R179, R154, 0x5 ;  /* 0x0000009ab3b27211 */ /* 0x001fce00078a28ff */
[----:B------:R-:W0:Y:S01]  /*2b10*/  LDC R148, c[0x0][0x268] ;  /* 0x00009a00ff947b82 */ /* 0x000e220000000800 */
[----:B----4-:R-:W4:Y:S07]  /*2b20*/  LDL.LU.64 R170, [R1+0x578] ;  /* 0x0005780001aa7983 */ /* 0x010f2e0000300a00 */
[----:B------:R-:W0:Y:S01]  /*2b30*/  LDC R156, c[0x0][0x268] ;  /* 0x00009a00ff9c7b82 */ /* 0x000e220000000800 */
[----:B---3--:R-:W-:Y:S01]  /*2b40*/  LEA R180, P3, R181, R154, 0x6 ;  /* 0x0000009ab5b47211 */ /* 0x008fe200078630ff */
[----:B-1----:R-:W-:-:S06]  /*2b50*/  IMAD R151, R151, 0x22, RZ ;  /* 0x0000002297977824 */ /* 0x002fcc00078e02ff */
[----:B------:R-:W1:Y:S01]  /*2b60*/  LDC R159, c[0x0][0x268] ;  /* 0x00009a00ff9f7b82 */ /* 0x000e620000000800 */
[----:B------:R-:W-:Y:S01]  /*2b70*/  LEA R184, P6, R184, R154, 0x7 ;  /* 0x0000009ab8b87211 */ /* 0x000fe200078c38ff */
[----:B-----5:R-:W-:-:S06]  /*2b80*/  IMAD R158, R158, 0x43, RZ ;  /* 0x000000439e9e7824 */ /* 0x020fcc00078e02ff */
[----:B------:R-:W3:Y:S01]  /*2b90*/  LDC R157, c[0x0][0x268] ;  /* 0x00009a00ff9d7b82 */ /* 0x000ee20000000800 */
[----:B------:R-:W-:Y:S01]  /*2ba0*/  LEA.HI.X.SX32 R181, R169, R155, 0x1, P3 ;  /* 0x0000009ba9b57211 */ /* 0x000fe200018f0eff */
[----:B0-----:R-:W-:-:S06]  /*2bb0*/  IMAD R148, R148, 0x44, RZ ;  /* 0x0000004494947824 */ /* 0x001fcc00078e02ff */
[----:B------:R-:W0:Y:S01]  /*2bc0*/  LDC R143, c[0x0][0x268] ;  /* 0x00009a00ff8f7b82 */ /* 0x000e220000000800 */
[----:B------:R-:W-:-:S07]  /*2bd0*/  IMAD R156, R156, 0x11, RZ ;  /* 0x000000119c9c7824 */ /* 0x000fce00078e02ff */
[----:B------:R-:W5:Y:S01]  /*2be0*/  LDC R146, c[0x0][0x268] ;  /* 0x00009a00ff927b82 */ /* 0x000f620000000800 */
[----:B-1----:R-:W-:-:S07]  /*2bf0*/  IMAD R159, R159, 0x88, RZ ;  /* 0x000000889f9f7824 */ /* 0x002fce00078e02ff */
[----:B------:R-:W1:Y:S01]  /*2c00*/  LDC R145, c[0x0][0x268] ;  /* 0x00009a00ff917b82 */ /* 0x000e620000000800 */
[----:B---3--:R-:W-:-:S07]  /*2c10*/  IMAD R157, R157, 0x8a, RZ ;  /* 0x0000008a9d9d7824 */ /* 0x008fce00078e02ff */
[----:B------:R-:W3:Y:S01]  /*2c20*/  LDC R149, c[0x0][0x268] ;  /* 0x00009a00ff957b82 */ /* 0x000ee20000000800 */
[----:B0-----:R-:W-:-:S07]  /*2c30*/  IMAD R143, R143, 0x46, RZ ;  /* 0x000000468f8f7824 */ /* 0x001fce00078e02ff */
[----:B------:R-:W0:Y:S01]  /*2c40*/  LDC R147, c[0x0][0x268] ;  /* 0x00009a00ff937b82 */ /* 0x000e220000000800 */
[----:B-----5:R-:W-:-:S07]  /*2c50*/  IMAD R146, R146, 0x45, RZ ;  /* 0x0000004592927824 */ /* 0x020fce00078e02ff */
        /* <DEDUP_REMOVED lines=54> */
[----:B------:R-:W0:Y:S08]  /*2fc0*/  LDC R61, c[0x0][0x268] ;  /* 0x00009a00ff3d7b82 */ /* 0x000e300000000800 */
[----:B------:R-:W0:Y:S08]  /*2fd0*/  LDC R53, c[0x0][0x268] ;  /* 0x00009a00ff357b82 */ /* 0x000e300000000800 */
[----:B------:R-:W0:Y:S01]  /*2fe0*/  LDC R48, c[0x0][0x268] ;  /* 0x00009a00ff307b82 */ /* 0x000e220000000800 */
[----:B----4-:R-:W-:Y:S01]  /*2ff0*/  LEA.HI.X.SX32 R179, R171, R155, 0x1, P5 ;  /* 0x0000009babb37211 */ /* 0x010fe200028f0eff */
[----:B-----5:R-:W-:Y:S01]  /*3000*/  IMAD R56, R56, 0x28, RZ ;  /* 0x0000002838387824 */ /* 0x020fe200078e02ff */
[----:B------:R-:W-:Y:S01]  /*3010*/  MOV R171, R185 ;  /* 0x000000b900ab7202 */ /* 0x000fe20000000f00 */
[----:B-1----:R-:W-:-:S02]  /*3020*/  IMAD R54, R54, 0x50, RZ ;  /* 0x0000005036367824 */ /* 0x002fc400078e02ff */
[----:B------:R1:W-:Y:S01]  /*3030*/  STL.64 [R1+0x490], R178 ;  /* 0x000490b201007387 */ /* 0x0003e20000100a00 */
[-C--:B--2---:R-:W-:Y:S01]  /*3040*/  LEA.HI.X.SX32 R171, R166, R155.reuse, 0x1, P6 ;  /* 0x0000009ba6ab7211 */ /* 0x084fe200030f0eff */
[----:B------:R-:W2:Y:S08]  /*3050*/  LDC R57, c[0x0][0x268] ;  /* 0x00009a00ff397b82 */ /* 0x000eb00000000800 */
[----:B------:R-:W4:Y:S08]  /*3060*/  LDC R55, c[0x0][0x268] ;  /* 0x00009a00ff377b82 */ /* 0x000f300000000800 */
[----:B------:R-:W5:Y:S01]  /*3070*/  LDC R44, c[0x0][0x268] ;  /* 0x00009a00ff2c7b82 */ /* 0x000f620000000800 */
[----:B-1----:R-:W-:Y:S01]  /*3080*/  IADD3 R178, P5, R170, R154, RZ ;  /* 0x0000009aaab27210 */ /* 0x002fe20007fbe0ff */
[----:B------:R1:W-:Y:S01]  /*3090*/  STL [R1+0x308], R184 ;  /* 0x000308b801007387 */ /* 0x0003e20000100800 */
[----:B------:R-:W-:Y:S01]  /*30a0*/  MOV R170, R184 ;  /* 0x000000b800aa7202 */ /* 0x000fe20000000f00 */
[----:B---3--:R-:W-:Y:S01]  /*30b0*/  IMAD R63, R63, 0xa0, RZ ;  /* 0x000000a03f3f7824 */ /* 0x008fe200078e02ff */
[----:B------:R-:W-:Y:S01]  /*30c0*/  IADD3 R170, P6, R167, R154, RZ ;  /* 0x0000009aa7aa7210 */ /* 0x000fe20007fde0ff */
[----:B0-----:R-:W-:Y:S01]  /*30d0*/  IMAD R61, R61, 0xa2, RZ ;  /* 0x000000a23d3d7824 */ /* 0x001fe200078e02ff */
[-C--:B------:R-:W-:Y:S01]  /*30e0*/  LEA.HI.X.SX32 R179, R164, R155.reuse, 0x1, P5 ;  /* 0x0000009ba4b37211 */ /* 0x080fe200028f0eff */
[----:B------:R-:W0:Y:S01]  /*30f0*/  LDC R51, c[0x0][0x268] ;  /* 0x00009a00ff337b82 */ /* 0x000e220000000800 */
[----:B------:R-:W-:Y:S01]  /*3100*/  LEA.HI.X.SX32 R11, R62, R155, 0x1, P4 ;  /* 0x0000009b3e0b7211 */ /* 0x000fe200020f0eff */
[----:B------:R-:W-:Y:S01]  /*3110*/  IMAD R53, R53, 0x51, RZ ;  /* 0x0000005135357824 */ /* 0x000fe200078e02ff */
[----:B-1----:R-:W3:Y:S01]  /*3120*/  LDL.LU.64 R184, [R1+0x570] ;  /* 0x0005700001b87983 */ /* 0x002ee20000300a00 */
[----:B------:R-:W-:-:S02]  /*3130*/  IMAD R48, R48, 0x52, RZ ;  /* 0x0000005230307824 */ /* 0x000fc400078e02ff */
[----:B--2---:R-:W-:Y:S01]  /*3140*/  IMAD R57, R57, 0xa4, RZ ;  /* 0x000000a439397824 */ /* 0x004fe200078e02ff */
[----:B------:R1:W-:Y:S01]  /*3150*/  STL.64 [R1+0x410], R180 ;  /* 0x000410b401007387 */ /* 0x0003e20000100a00 */
[----:B------:R-:W2:Y:S01]  /*3160*/  LDC R46, c[0x0][0x268] ;  /* 0x00009a00ff2e7b82 */ /* 0x000ea20000000800 */
[----:B----4-:R-:W-:Y:S02]  /*3170*/  IMAD R55, R55, 0xa6, RZ ;  /* 0x000000a637377824 */ /* 0x010fe400078e02ff */
[----:B------:R4:W-:Y:S04]  /*3180*/  STL [R1+0x30c], R171 ;  /* 0x00030cab01007387 */ /* 0x0009e80000100800 */
[----:B------:R0:W-:Y:S01]  /*3190*/  STL.64 [R1+0x300], R178 ;  /* 0x000300b201007387 */ /* 0x0001e20000100a00 */
[----:B------:R-:W2:Y:S01]  /*31a0*/  LDC R50, c[0x0][0x268] ;  /* 0x00009a00ff327b82 */ /* 0x000ea20000000800 */
[----:B-----5:R-:W-:Y:S01]  /*31b0*/  IMAD R44, R44, 0x2a, RZ ;  /* 0x0000002a2c2c7824 */ /* 0x020fe200078e02ff */
[----:B-1----:R-:W-:-:S02]  /*31c0*/  IADD3 R180, P3, R161, R154, RZ ;  /* 0x0000009aa1b47210 */ /* 0x002fc40007f7e0ff */
[-C--:B----4-:R-:W-:Y:S02]  /*31d0*/  LEA.HI.X.SX32 R171, R161, R155.reuse, 0x1, P6 ;  /* 0x0000009ba1ab7211 */ /* 0x090fe400030f0eff */
[-C--:B------:R-:W-:Y:S02]  /*31e0*/  LEA.HI.X.SX32 R181, R163, R155.reuse, 0x1, P3 ;  /* 0x0000009ba3b57211 */ /* 0x080fe400018f0eff */
[----:B------:R-:W1:Y:S01]  /*31f0*/  LDC R42, c[0x0][0x268] ;  /* 0x00009a00ff2a7b82 */ /* 0x000e620000000800 */
[-C--:B------:R-:W-:Y:S01]  /*3200*/  IADD3 R164, P3, R151, R154.reuse, RZ ;  /* 0x0000009a97a47210 */ /* 0x080fe20007f7e0ff */
[----:B0-----:R-:W-:Y:S01]  /*3210*/  IMAD R51, R51, 0x29, RZ ;  /* 0x0000002933337824 */ /* 0x001fe200078e02ff */
[-C--:B------:R-:W-:Y:S01]  /*3220*/  IADD3 R178, P5, R165, R154.reuse, RZ ;  /* 0x0000009aa5b27210 */ /* 0x080fe20007fbe0ff */
[----:B------:R0:W-:Y:S01]  /*3230*/  STL.64 [R1+0x2f8], R170 ;  /* 0x0002f8aa01007387 */ /* 0x0001e20000100a00 */
[-C--:B------:R-:W-:Y:S02]  /*3240*/  LEA.HI.X.SX32 R165, R156, R155.reuse, 0x1, P3 ;  /* 0x0000009b9ca57211 */ /* 0x080fe400018f0eff */
[-C--:B------:R-:W-:Y:S01]  /*3250*/  LEA.HI.X.SX32 R179, R158, R155.reuse, 0x1, P5 ;  /* 0x0000009b9eb37211 */ /* 0x080fe200028f0eff */
[----:B------:R-:W-:Y:S01]  /*3260*/  STL.64 [R1+0x408], R180 ;  /* 0x000408b401007387 */ /* 0x000fe20000100a00 */
[----:B------:R-:W4:Y:S01]  /*3270*/  LDC R49, c[0x0][0x268] ;  /* 0x00009a00ff317b82 */ /* 0x000f220000000800 */
[----:B--2---:R-:W-:Y:S01]  /*3280*/  IMAD R46, R46, 0x53, RZ ;  /* 0x000000532e2e7824 */ /* 0x004fe200078e02ff */
[----:B0-----:R-:W-:Y:S01]  /*3290*/  IADD3 R170, P6, R148, R154, RZ ;  /* 0x0000009a94aa7210 */ /* 0x001fe20007fde0ff */
[----:B------:R0:W-:Y:S05]  /*32a0*/  STL.64 [R1+0x2f0], R178 ;  /* 0x0002f0b201007387 */ /* 0x0001ea0000100a00 */
[----:B------:R-:W2:Y:S01]  /*32b0*/  LDC R47, c[0x0][0x268] ;  /* 0x00009a00ff2f7b82 */ /* 0x000ea20000000800 */
[----:B------:R-:W-:Y:S01]  /*32c0*/  IMAD R50, R50, 0x15, RZ ;  /* 0x0000001532327824 */ /* 0x000fe200078e02ff */
[----:B------:R-:W-:Y:S01]  /*32d0*/  LEA.HI.X.SX32 R171, R151, R155, 0x1, P6 ;  /* 0x0000009b97ab7211 */ /* 0x000fe200030f0eff */
[----:B------:R5:W-:Y:S01]  /*32e0*/  STL.64 [R1+0x488], R164 ;  /* 0x000488a401007387 */ /* 0x000be20000100a00 */
[----:B-1----:R-:W-:-:S03]  /*32f0*/  IMAD R42, R42, 0x54, RZ ;  /* 0x000000542a2a7824 */ /* 0x002fc600078e02ff */
[----:B------:R1:W-:Y:S01]  /*3300*/  STL.64 [R1+0x400], R170 ;  /* 0x000400aa01007387 */ /* 0x0003e20000100a00 */
[----:B------:R-:W2:Y:S01]  /*3310*/  LDC R36, c[0x0][0x268] ;  /* 0x00009a00ff247b82 */ /* 0x000ea20000000800 */
[-C--:B0-----:R-:W-:Y:S02]  /*3320*/  IADD3 R178, P5, R159, R154.reuse, RZ ;  /* 0x0000009a9fb27210 */ /* 0x081fe40007fbe0ff */
[----:B-----5:R-:W-:-:S05]  /*3330*/  IADD3 R164, P3, R157, R154, RZ ;  /* 0x0000009a9da47210 */ /* 0x020fca0007f7e0ff */
[----:B------:R-:W0:Y:S01]  /*3340*/  LDC R64, c[0x0][0x268] ;  /* 0x00009a00ff407b82 */ /* 0x000e220000000800 */
[-C--:B------:R-:W-:Y:S01]  /*3350*/  LEA.HI.X.SX32 R179, R148, R155.reuse, 0x1, P5 ;  /* 0x0000009b94b37211 */ /* 0x080fe200028f0eff */
[----:B----4-:R-:W-:Y:S01]  /*3360*/  IMAD R49, R49, 0xa8, RZ ;  /* 0x000000a831317824 */ /* 0x010fe200078e02ff */
[-C--:B-1----:R-:W-:Y:S02]  /*3370*/  IADD3 R170, P6, R143, R154.reuse, RZ ;  /* 0x0000009a8faa7210 */ /* 0x082fe40007fde0ff */
[-C--:B------:R-:W-:Y:S01]  /*3380*/  LEA.HI.X.SX32 R165, R146, R155.reuse, 0x1, P3 ;  /* 0x0000009b92a57211 */ /* 0x080fe200018f0eff */
[----:B------:R1:W-:Y:S01]  /*3390*/  STL.64 [R1+0x2e8], R178 ;  /* 0x0002e8b201007387 */ /* 0x0003e20000100a00 */
[----:B------:R-:W-:Y:S01]  /*33a0*/  LEA.HI.X.SX32 R171, R145, R155, 0x1, P6 ;  /* 0x0000009b91ab7211 */ /* 0x000fe200030f0eff */
[----:B------:R-:W4:Y:S01]  /*33b0*/  LDC R66, c[0x0][0x268] ;  /* 0x00009a00ff427b82 */ /* 0x000f220000000800 */
[----:B--2---:R-:W-:Y:S01]  /*33c0*/  IMAD R47, R47, 0xaa, RZ ;  /* 0x000000aa2f2f7824 */ /* 0x004fe200078e02ff */
[----:B------:R2:W-:Y:S04]  /*33d0*/  STL.64 [R1+0x2e0], R164 ;  /* 0x0002e0a401007387 */ /* 0x0005e80000100a00 */
[----:B------:R5:W-:Y:S02]  /*33e0*/  STL.64 [R1+0x3f8], R170 ;  /* 0x0003f8aa01007387 */ /* 0x000be40000100a00 */
[----:B------:R-:W4:Y:S01]  /*33f0*/  LDC R52, c[0x0][0x268] ;  /* 0x00009a00ff347b82 */ /* 0x000f220000000800 */
[----:B------:R-:W-:Y:S01]  /*3400*/  IMAD R36, R36, 0x56, RZ ;  /* 0x0000005624247824 */ /* 0x000fe200078e02ff */
[----:B-1----:R-:W-:-:S02]  /*3410*/  IADD3 R178, P5, R149, R154, RZ ;  /* 0x0000009a95b27210 */ /* 0x002fc40007fbe0ff */
[-C--:B--2---:R-:W-:Y:S02]  /*3420*/  IADD3 R164, P3, R147, R154.reuse, RZ ;  /* 0x0000009a93a47210 */ /* 0x084fe40007f7e0ff */
[-C--:B------:R-:W-:Y:S02]  /*3430*/  LEA.HI.X.SX32 R179, R143, R155.reuse, 0x1, P5 ;  /* 0x0000009b8fb37211 */ /* 0x080fe400028f0eff */
[----:B------:R-:W1:Y:S01]  /*3440*/  LDC R58, c[0x0][0x268] ;  /* 0x00009a00ff3a7b82 */ /* 0x000e620000000800 */
[----:B-----5:R-:W-:Y:S01]  /*3450*/  IADD3 R170, P6, R136, R154, RZ ;  /* 0x0000009a88aa7210 */ /* 0x020fe20007fde0ff */
[----:B0-----:R-:W-:Y:S01]  /*3460*/  IMAD R64, R64, 0x55, RZ ;  /* 0x0000005540407824 */ /* 0x001fe200078e02ff */
[-C--:B------:R-:W-:Y:S01]  /*3470*/  LEA.HI.X.SX32 R165, R141, R155.reuse, 0x1, P3 ;  /* 0x0000009b8da57211 */ /* 0x080fe200018f0eff */
[----:B------:R0:W-:Y:S01]  /*3480*/  STL.64 [R1+0x2d8], R178 ;  /* 0x0002d8b201007387 */ /* 0x0001e20000100a00 */
[----:B------:R-:W-:Y:S01]  /*3490*/  LEA.HI.X.SX32 R171, R138, R155, 0x1, P6 ;  /* 0x0000009b8aab7211 */ /* 0x000fe200030f0eff */
[----:B----4-:R-:W-:-:S02]  /*34a0*/  IMAD R66, R66, 0x2b, RZ ;  /* 0x0000002b42427824 */ /* 0x010fc400078e02ff */
[----:B------:R2:W-:Y:S01]  /*34b0*/  STL.64 [R1+0x2d0], R164 ;  /* 0x0002d0a401007387 */ /* 0x0005e20000100a00 */
[----:B------:R-:W4:Y:S03]  /*34c0*/  LDC R30, c[0x0][0x268] ;  /* 0x00009a00ff1e7b82 */ /* 0x000f260000000800 */
[----:B------:R5:W-:Y:S01]  /*34d0*/  STL.64 [R1+0x4c8], R170 ;  /* 0x0004c8aa01007387 */ /* 0x000be20000100a00 */
[----:B------:R-:W-:Y:S01]  /*34e0*/  IMAD R52, R52, 0xac, RZ ;  /* 0x000000ac34347824 */ /* 0x000fe200078e02ff */
[----:B0-----:R-:W-:-:S03]  /*34f0*/  IADD3 R178, P5, R135, R154, RZ ;  /* 0x0000009a87b27210 */ /* 0x001fc60007fbe0ff */
[----:B------:R-:W0:Y:S01]  /*3500*/  LDC R28, c[0x0][0x268] ;  /* 0x00009a00ff1c7b82 */ /* 0x000e220000000800 */
[-C--:B--2---:R-:W-:Y:S02]  /*3510*/  IADD3 R164, P3, R86, R154.reuse, RZ ;  /* 0x0000009a56a47210 */ /* 0x084fe40007f7e0ff */
[----:B------:R-:W-:Y:S02]  /*3520*/  LEA.HI.X.SX32 R179, R136, R155, 0x1, P5 ;  /* 0x0000009b88b37211 */ /* 0x000fe400028f0eff */
[----:B-----5:R-:W-:-:S03]  /*3530*/  IADD3 R170, P6, R139, R154, RZ ;  /* 0x0000009a8baa7210 */ /* 0x020fc60007fde0ff */
[----:B------:R-:W2:Y:S01]  /*3540*/  LDC R74, c[0x0][0x268] ;  /* 0x00009a00ff4a7b82 */ /* 0x000ea20000000800 */
[-C--:B------:R-:W-:Y:S01]  /*3550*/  LEA.HI.X.SX32 R165, R135, R155.reuse, 0x1, P3 ;  /* 0x0000009b87a57211 */ /* 0x080fe200018f0eff */
[----:B------:R5:W-:Y:S01]  /*3560*/  STL.64 [R1+0x480], R178 ;  /* 0x000480b201007387 */ /* 0x000be20000100a00 */
[----:B------:R-:W-:Y:S01]  /*3570*/  LEA.HI.X.SX32 R171, R86, R155, 0x1, P6 ;  /* 0x0000009b56ab7211 */ /* 0x000fe200030f0eff */
[----:B-1----:R-:W-:Y:S02]  /*3580*/  IMAD R58, R58, 0xae, RZ ;  /* 0x000000ae3a3a7824 */ /* 0x002fe400078e02ff */
[----:B------:R1:W-:Y:S02]  /*3590*/  STL.64 [R1+0x3f0], R164 ;  /* 0x0003f0a401007387 */ /* 0x0003e40000100a00 */
[----:B------:R-:W2:Y:S01]  /*35a0*/  LDC R26, c[0x0][0x268] ;  /* 0x00009a00ff1a7b82 */ /* 0x000ea20000000800 */
[----:B----4-:R-:W-:Y:S01]  /*35b0*/  IMAD R30, R30, 0x16, RZ ;  /* 0x000000161e1e7824 */ /* 0x010fe200078e02ff */
[----:B------:R4:W-:Y:S01]  /*35c0*/  STL.64 [R1+0x2c8], R170 ;  /* 0x0002c8aa01007387 */ /* 0x0009e20000100a00 */
[----:B-----5:R-:W-:-:S05]  /*35d0*/  IADD3 R178, P5, R137, R154, RZ ;  /* 0x0000009a89b27210 */ /* 0x020fca0007fbe0ff */
[----:B------:R-:W5:Y:S01]  /*35e0*/  LDC R68, c[0x0][0x268] ;  /* 0x00009a00ff447b82 */ /* 0x000f620000000800 */
[----:B0-----:R-:W-:Y:S01]  /*35f0*/  IMAD R28, R28, 0x2c, RZ ;  /* 0x0000002c1c1c7824 */ /* 0x001fe200078e02ff */
[-C--:B-1----:R-:W-:Y:S02]  /*3600*/  IADD3 R164, P3, R81, R154.reuse, RZ ;  /* 0x0000009a51a47210 */ /* 0x082fe40007f7e0ff */
[-C--:B------:R-:W-:Y:S02]  /*3610*/  LEA.HI.X.SX32 R179, R84, R155.reuse, 0x1, P5 ;  /* 0x0000009b54b37211 */ /* 0x080fe400028f0eff */
[----:B----4-:R-:W-:Y:S02]  /*3620*/  IADD3 R170, P6, R87, R154, RZ ;  /* 0x0000009a57aa7210 */ /* 0x010fe40007fde0ff */
[-C--:B------:R-:W-:Y:S01]  /*3630*/  LEA.HI.X.SX32 R165, R83, R155.reuse, 0x1, P3 ;  /* 0x0000009b53a57211 */ /* 0x080fe200018f0eff */
[----:B------:R0:W-:Y:S01]  /*3640*/  STL.64 [R1+0x2c0], R178 ;  /* 0x0002c0b201007387 */ /* 0x0001e20000100a00 */
[----:B------:R-:W-:Y:S01]  /*3650*/  LEA.HI.X.SX32 R171, R81, R155, 0x1, P6 ;  /* 0x0000009b51ab7211 */ /* 0x000fe200030f0eff */
[----:B------:R-:W1:Y:S01]  /*3660*/  LDC R80, c[0x0][0x268] ;  /* 0x00009a00ff507b82 */ /* 0x000e620000000800 */
[----:B--2---:R-:W-:Y:S01]  /*3670*/  IMAD R74, R74, 0x57, RZ ;  /* 0x000000574a4a7824 */ /* 0x004fe200078e02ff */
[----:B------:R2:W-:Y:S01]  /*3680*/  STL.64 [R1+0x3e0], R164 ;  /* 0x0003e0a401007387 */ /* 0x0005e20000100a00 */
[----:B------:R-:W-:-:S03]  /*3690*/  IMAD R26, R26, 0x58, RZ ;  /* 0x000000581a1a7824 */ /* 0x000fc600078e02ff */
[----:B------:R4:W-:Y:S02]  /*36a0*/  STL.64 [R1+0x2b8], R170 ;  /* 0x0002b8aa01007387 */ /* 0x0009e40000100a00 */
[----:B------:R-:W3:Y:S01]  /*36b0*/  LDC R20, c[0x0][0x268] ;  /* 0x00009a00ff147b82 */ /* 0x000ee20000000800 */
[-C--:B0-----:R-:W-:Y:S01]  /*36c0*/  IADD3 R178, P5, R85, R154.reuse, RZ ;  /* 0x0000009a55b27210 */ /* 0x081fe20007fbe0ff */
[----:B-----5:R-:W-:Y:S01]  /*36d0*/  IMAD R68, R68, 0xb0, RZ ;  /* 0x000000b044447824 */ /* 0x020fe200078e02ff */
[----:B--2---:R-:W-:Y:S02]  /*36e0*/  IADD3 R164, P3, R75, R154, RZ ;  /* 0x0000009a4ba47210 */ /* 0x004fe40007f7e0ff */
[----:B------:R-:W-:-:S03]  /*36f0*/  LEA.HI.X.SX32 R179, R78, R155, 0x1, P5 ;  /* 0x0000009b4eb37211 */ /* 0x000fc600028f0eff */
[----:B------:R-:W0:Y:S01]  /*3700*/  LDC R142, c[0x0][0x268] ;  /* 0x00009a00ff8e7b82 */ /* 0x000e220000000800 */
[-C--:B----4-:R-:W-:Y:S02]  /*3710*/  IADD3 R170, P6, R72, R154.reuse, RZ ;  /* 0x0000009a48aa7210 */ /* 0x090fe40007fde0ff */
[-C--:B------:R-:W-:Y:S01]  /*3720*/  LEA.HI.X.SX32 R165, R76, R155.reuse, 0x1, P3 ;  /* 0x0000009b4ca57211 */ /* 0x080fe200018f0eff */
[----:B------:R2:W-:Y:S01]  /*3730*/  STL.64 [R1+0x2b0], R178 ;  /* 0x0002b0b201007387 */ /* 0x0005e20000100a00 */
[----:B------:R-:W-:Y:S01]  /*3740*/  LEA.HI.X.SX32 R171, R75, R155, 0x1, P6 ;  /* 0x0000009b4bab7211 */ /* 0x000fe200030f0eff */
[----:B-1----:R-:W-:Y:S02]  /*3750*/  IMAD R80, R80, 0xb2, RZ ;  /* 0x000000b250507824 */ /* 0x002fe400078e02ff */
[----:B------:R1:W-:Y:S01]  /*3760*/  STL.64 [R1+0x478], R164 ;  /* 0x000478a401007387 */ /* 0x0003e20000100a00 */
[----:B------:R-:W4:Y:S03]  /*3770*/  LDC R144, c[0x0][0x268] ;  /* 0x00009a00ff907b82 */ /* 0x000f260000000800 */
[----:B------:R5:W-:Y:S01]  /*3780*/  STL.64 [R1+0x3d8], R170 ;  /* 0x0003d8aa01007387 */ /* 0x000be20000100a00 */
[----:B---3--:R-:W-:Y:S01]  /*3790*/  IMAD R20, R20, 0x5a, RZ ;  /* 0x0000005a14147824 */ /* 0x008fe200078e02ff */
[----:B--2---:R-:W-:-:S03]  /*37a0*/  IADD3 R178, P5, R79, R154, RZ ;  /* 0x0000009a4fb27210 */ /* 0x004fc60007fbe0ff */
[----:B------:R-:W2:Y:S01]  /*37b0*/  LDC R134, c[0x0][0x268] ;  /* 0x00009a00ff867b82 */ /* 0x000ea20000000800 */
[-C--:B-1----:R-:W-:Y:S02]  /*37c0*/  IADD3 R164, P3, R77, R154.reuse, RZ ;  /* 0x0000009a4da47210 */ /* 0x082fe40007f7e0ff */
[----:B------:R-:W-:Y:S02]  /*37d0*/  LEA.HI.X.SX32 R179, R72, R155, 0x1, P5 ;  /* 0x0000009b48b37211 */ /* 0x000fe400028f0eff */
[----:B-----5:R-:W-:-:S03]  /*37e0*/  IADD3 R170, P6, R67, R154, RZ ;  /* 0x0000009a43aa7210 */ /* 0x020fc60007fde0ff */
[----:B------:R-:W1:Y:S01]  /*37f0*/  LDC R140, c[0x0][0x268] ;  /* 0x00009a00ff8c7b82 */ /* 0x000e620000000800 */
[-C--:B------:R-:W-:Y:S01]  /*3800*/  LEA.HI.X.SX32 R165, R70, R155.reuse, 0x1, P3 ;  /* 0x0000009b46a57211 */ /* 0x080fe200018f0eff */
[----:B------:R3:W-:Y:S01]  /*3810*/  STL.64 [R1+0x2a8], R178 ;  /* 0x0002a8b201007387 */ /* 0x0007e20000100a00 */
[----:B------:R-:W-:Y:S01]  /*3820*/  LEA.HI.X.SX32 R171, R69, R155, 0x1, P6 ;  /* 0x0000009b45ab7211 */ /* 0x000fe200030f0eff */
[----:B0-----:R-:W-:Y:S02]  /*3830*/  IMAD R142, R142, 0x59, RZ ;  /* 0x000000598e8e7824 */ /* 0x001fe400078e02ff */
[----:B------:R0:W-:Y:S02]  /*3840*/  STL.64 [R1+0x2a0], R164 ;  /* 0x0002a0a401007387 */ /* 0x0001e40000100a00 */
[----:B------:R-:W5:Y:S01]  /*3850*/  LDC R162, c[0x0][0x268] ;  /* 0x00009a00ffa27b82 */ /* 0x000f620000000800 */
[----:B----4-:R-:W-:Y:S01]  /*3860*/  IMAD R144, R144, 0x2d, RZ ;  /* 0x0000002d90907824 */ /* 0x010fe200078e02ff */
[----:B------:R4:W-:Y:S01]  /*3870*/  STL.64 [R1+0x3d0], R170 ;  /* 0x0003d0aa01007387 */ /* 0x0009e20000100a00 */
[----:B---3--:R-:W-:Y:S01]  /*3880*/  IADD3 R178, P5, R73, R154, RZ ;  /* 0x0000009a49b27210 */ /* 0x008fe20007fbe0ff */
[----:B--2---:R-:W-:-:S04]  /*3890*/  IMAD R134, R134, 0xb4, RZ ;  /* 0x000000b486867824 */ /* 0x004fc800078e02ff */
[----:B------:R-:W2:Y:S01]  /*38a0*/  LDC R12, c[0x0][0x268] ;  /* 0x00009a00ff0c7b82 */ /* 0x000ea20000000800 */
[-C--:B0-----:R-:W-:Y:S02]  /*38b0*/  IADD3 R164, P3, R71, R154.reuse, RZ ;  /* 0x0000009a47a47210 */ /* 0x081fe40007f7e0ff */
[-C--:B------:R-:W-:Y:S02]  /*38c0*/  LEA.HI.X.SX32 R179, R67, R155.reuse, 0x1, P5 ;  /* 0x0000009b43b37211 */ /* 0x080fe400028f0eff */
[-C--:B----4-:R-:W-:Y:S02]  /*38d0*/  IADD3 R170, P6, R59, R154.reuse, RZ ;  /* 0x0000009a3baa7210 */ /* 0x090fe40007fde0ff */
[-C--:B------:R-:W-:Y:S01]  /*38e0*/  LEA.HI.X.SX32 R165, R65, R155.reuse, 0x1, P3 ;  /* 0x0000009b41a57211 */ /* 0x080fe200018f0eff */
[----:B------:R0:W-:Y:S01]  /*38f0*/  STL.64 [R1+0x298], R178 ;  /* 0x000298b201007387 */ /* 0x0001e20000100a00 */
[----:B------:R-:W-:Y:S01]  /*3900*/  LEA.HI.X.SX32 R171, R60, R155, 0x1, P6 ;  /* 0x0000009b3cab7211 */ /* 0x000fe200030f0eff */
[----:B-1----:R-:W-:Y:S01]  /*3910*/  IMAD R140, R140, 0xb6, RZ ;  /* 0x000000b68c8c7824 */ /* 0x002fe200078e02ff */
[----:B------:R-:W-:Y:S01]  /*3920*/  IADD3 R180, P5, R56, R154, RZ ;  /* 0x0000009a38b47210 */ /* 0x000fe20007fbe0ff */
[----:B------:R1:W-:Y:S01]  /*3930*/  STL.64 [R1+0x4e8], R10 ;  /* 0x0004e80a01007387 */ /* 0x0003e20000100a00 */
[----:B------:R-:W3:Y:S01]  /*3940*/  LDC R150, c[0x0][0x268] ;  /* 0x00009a00ff967b82 */ /* 0x000ee20000000800 */
[----:B-----5:R-:W-:-:S02]  /*3950*/  IMAD R162, R162, 0x5b, RZ ;  /* 0x0000005ba2a27824 */ /* 0x020fc400078e02ff */
[----:B------:R4:W-:Y:S01]  /*3960*/  STL.64 [R1+0x290], R164 ;  /* 0x000290a401007387 */ /* 0x0009e20000100a00 */
[-C--:B------:R-:W-:Y:S02]  /*3970*/  LEA.HI.X.SX32 R181, R59, R155.reuse, 0x1, P5 ;  /* 0x0000009b3bb57211 */ /* 0x080fe400028f0eff */
[-C--:B0-----:R-:W-:Y:S02]  /*3980*/  IADD3 R178, P3, R54, R154.reuse, RZ ;  /* 0x0000009a36b27210 */ /* 0x081fe40007f7e0ff */
[----:B------:R-:W0:Y:S01]  /*3990*/  LDC R14, c[0x0][0x268] ;  /* 0x00009a00ff0e7b82 */ /* 0x000e220000000800 */
[----:B-1----:R-:W5:Y:S01]  /*39a0*/  LDL.LU.64 R10, [R1+0x568] ;  /* 0x00056800010a7983 */ /* 0x002f620000300a00 */
[-C--:B------:R-:W-:Y:S01]  /*39b0*/  LEA.HI.X.SX32 R179, R56, R155.reuse, 0x1, P3 ;  /* 0x0000009b38b37211 */ /* 0x080fe200018f0eff */
[----:B--2---:R-:W-:Y:S01]  /*39c0*/  IMAD R12, R12, 0x5c, RZ ;  /* 0x0000005c0c0c7824 */ /* 0x004fe200078e02ff */
[----:B----4-:R-:W-:Y:S01]  /*39d0*/  IADD3 R164, P4, R63, R154, RZ ;  /* 0x0000009a3fa47210 */ /* 0x010fe20007f9e0ff */
[----:B------:R1:W-:Y:S03]  /*39e0*/  STL.64 [R1+0x4c0], R170 ;  /* 0x0004c0aa01007387 */ /* 0x0003e60000100a00 */
[----:B------:R-:W2:Y:S01]  /*39f0*/  LDC R168, c[0x0][0x268] ;  /* 0x00009a00ffa87b82 */ /* 0x000ea20000000800 */
[----:B------:R-:W-:Y:S01]  /*3a00*/  LEA.HI.X.SX32 R165, R54, R155, 0x1, P4 ;  /* 0x0000009b36a57211 */ /* 0x000fe200020f0eff */
[----:B------:R4:W-:Y:S01]  /*3a10*/  STL.64 [R1+0x470], R180 ;  /* 0x000470b401007387 */ /* 0x0009e20000100a00 */
[----:B---3--:R-:W-:-:S05]  /*3a20*/  IMAD R150, R150, 0xb8, RZ ;  /* 0x000000b896967824 */ /* 0x008fca00078e02ff */
[----:B------:R-:W3:Y:S01]  /*3a30*/  LDC R160, c[0x0][0x268] ;  /* 0x00009a00ffa07b82 */ /* 0x000ee20000000800 */
[-C--:B-1----:R-:W-:Y:S01]  /*3a40*/  IADD3 R170, P6, R61, R154.reuse, RZ ;  /* 0x0000009a3daa7210 */ /* 0x082fe20007fde0ff */
[----:B------:R1:W-:Y:S03]  /*3a50*/  STL.64 [R1+0x3c8], R178 ;  /* 0x0003c8b201007387 */ /* 0x0003e60000100a00 */
[-C--:B------:R-:W-:Y:S01]  /*3a60*/  LEA.HI.X.SX32 R171, R53, R155.reuse, 0x1, P6 ;  /* 0x0000009b35ab7211 */ /* 0x080fe200030f0eff */
[----:B------:R2:W-:Y:S01]  /*3a70*/  STL.64 [R1+0x288], R164 ;  /* 0x000288a401007387 */ /* 0x0005e20000100a00 */
[----:B----4-:R-:W-:Y:S01]  /*3a80*/  IADD3 R180, P5, R48, R154, RZ ;  /* 0x0000009a30b47210 */ /* 0x010fe20007fbe0ff */
[----:B------:R-:W4:Y:S01]  /*3a90*/  LDC R172, c[0x0][0x268] ;  /* 0x00009a00ffac7b82 */ /* 0x000f220000000800 */
[----:B0-----:R-:W-:Y:S01]  /*3aa0*/  IMAD R14, R14, 0x2e, RZ ;  /* 0x0000002e0e0e7824 */ /* 0x001fe200078e02ff */
[----:B------:R0:W-:Y:S01]  /*3ab0*/  STL.64 [R1+0x280], R170 ;  /* 0x000280aa01007387 */ /* 0x0001e20000100a00 */
[----:B------:R-:W-:-:S02]  /*3ac0*/  LEA.HI.X.SX32 R181, R51, R155, 0x1, P5 ;  /* 0x0000009b33b57211 */ /* 0x000fc400028f0eff */
[-C--:B-1----:R-:W-:Y:S01]  /*3ad0*/  IADD3 R178, P3, R57, R154.reuse, RZ ;  /* 0x0000009a39b27210 */ /* 0x082fe20007f7e0ff */
[----:B--2---:R-:W-:Y:S02]  /*3ae0*/  IMAD R168, R168, 0x17, RZ ;  /* 0x00000017a8a87824 */ /* 0x004fe400078e02ff */
[----:B------:R-:W1:Y:S01]  /*3af0*/  LDC R6, c[0x0][0x268] ;  /* 0x00009a00ff067b82 */ /* 0x000e620000000800 */
[-C--:B------:R-:W-:Y:S02]  /*3b00*/  IADD3 R164, P4, R55, R154.reuse, RZ ;  /* 0x0000009a37a47210 */ /* 0x080fe40007f9e0ff */
[-C--:B------:R-:W-:Y:S02]  /*3b10*/  LEA.HI.X.SX32 R179, R48, R155.reuse, 0x1, P3 ;  /* 0x0000009b30b37211 */ /* 0x080fe400018f0eff */
[-C--:B0-----:R-:W-:Y:S01]  /*3b20*/  IADD3 R170, P6, R44, R154.reuse, RZ ;  /* 0x0000009a2caa7210 */ /* 0x081fe20007fde0ff */
[----:B---3--:R-:W-:Y:S01]  /*3b30*/  IMAD R160, R160, 0xba, RZ ;  /* 0x000000baa0a07824 */ /* 0x008fe200078e02ff */
[-C--:B------:R-:W-:Y:S01]  /*3b40*/  LEA.HI.X.SX32 R165, R46, R155.reuse, 0x1, P4 ;  /* 0x0000009b2ea57211 */ /* 0x080fe200020f0eff */
[----:B------:R-:W0:Y:S01]  /*3b50*/  LDC R174, c[0x0][0x268] ;  /* 0x00009a00ffae7b82 */ /* 0x000e220000000800 */
[----:B------:R-:W-:Y:S01]  /*3b60*/  LEA.HI.X.SX32 R171, R50, R155, 0x1, P6 ;  /* 0x0000009b32ab7211 */ /* 0x000fe200030f0eff */
[----:B------:R2:W-:Y:S04]  /*3b70*/  STL.64 [R1+0x3c0], R180 ;  /* 0x0003c0b401007387 */ /* 0x0005e80000100a00 */
[----:B------:R3:W-:Y:S01]  /*3b80*/  STL.64 [R1+0x278], R178 ;  /* 0x000278b201007387 */ /* 0x0007e20000100a00 */
[----:B----4-:R-:W-:Y:S01]  /*3b90*/  IMAD R172, R172, 0xbc, RZ ;  /* 0x000000bcacac7824 */ /* 0x010fe200078e02ff */
[----:B------:R-:W4:Y:S02]  /*3ba0*/  LDC R176, c[0x0][0x268] ;  /* 0x00009a00ffb07b82 */ /* 0x000f240000000800 */
[----:B------:R3:W-:Y:S01]  /*3bb0*/  STL.64 [R1+0x270], R164 ;  /* 0x000270a401007387 */ /* 0x0007e20000100a00 */
[----:B--2---:R-:W-:-:S03]  /*3bc0*/  IADD3 R180, P5, R42, R154, RZ ;  /* 0x0000009a2ab47210 */ /* 0x004fc60007fbe0ff */
[----:B------:R2:W-:Y:S01]  /*3bd0*/  STL.64 [R1+0x468], R170 ;  /* 0x000468aa01007387 */ /* 0x0005e20000100a00 */
[----:B-1----:R-:W-:Y:S01]  /*3be0*/  IMAD R6, R6, 0x5e, RZ ;  /* 0x0000005e06067824 */ /* 0x002fe200078e02ff */
[----:B------:R-:W1:Y:S01]  /*3bf0*/  LDC R188, c[0x0][0x268] ;  /* 0x00009a00ffbc7b82 */ /* 0x000e620000000800 */
[-C--:B---3--:R-:W-:Y:S02]  /*3c00*/  IADD3 R178, P3, R49, R154.reuse, RZ ;  /* 0x0000009a31b27210 */ /* 0x088fe40007f7e0ff */
[-C--:B------:R-:W-:Y:S02]  /*3c10*/  LEA.HI.X.SX32 R181, R44, R155.reuse, 0x1, P5 ;  /* 0x0000009b2cb57211 */ /* 0x080fe400028f0eff */
[-C--:B------:R-:W-:Y:S02]  /*3c20*/  IADD3 R164, P4, R47, R154.reuse, RZ ;  /* 0x0000009a2fa47210 */ /* 0x080fe40007f9e0ff */
[----:B------:R-:W-:Y:S01]  /*3c30*/  LEA.HI.X.SX32 R179, R42, R155, 0x1, P3 ;  /* 0x0000009b2ab37211 */ /* 0x000fe200018f0eff */
[----:B0-----:R-:W-:Y:S01]  /*3c40*/  IMAD R174, R174, 0xbe, RZ ;  /* 0x000000beaeae7824 */ /* 0x001fe200078e02ff */
[----:B------:R-:W0:Y:S01]  /*3c50*/  LDC R190, c[0x0][0x268] ;  /* 0x00009a00ffbe7b82 */ /* 0x000e220000000800 */
[----:B--2---:R-:W-:-:S02]  /*3c60*/  IADD3 R170, P6, R36, R154, RZ ;  /* 0x0000009a24aa7210 */ /* 0x004fc40007fde0ff */
[-C--:B------:R-:W-:Y:S02]  /*3c70*/  LEA.HI.X.SX32 R165, R64, R155.reuse, 0x1, P4 ;  /* 0x0000009b40a57211 */ /* 0x080fe400020f0eff */
[-C--:B------:R-:W-:Y:S01]  /*3c80*/  LEA.HI.X.SX32 R171, R66, R155.reuse, 0x1, P6 ;  /* 0x0000009b42ab7211 */ /* 0x080fe200030f0eff */
[----:B------:R2:W-:Y:S01]  /*3c90*/  STL.64 [R1+0x3b8], R180 ;  /* 0x0003b8b401007387 */ /* 0x0005e20000100a00 */
[----:B----4-:R-:W-:Y:S01]  /*3ca0*/  IMAD R176, R176, 0x5d, RZ ;  /* 0x0000005db0b07824 */ /* 0x010fe200078e02ff */
[----:B------:R-:W3:Y:S02]  /*3cb0*/  LDC R193, c[0x0][0x268] ;  /* 0x00009a00ffc17b82 */ /* 0x000ee40000000800 */
[----:B------:R4:W-:Y:S04]  /*3cc0*/  STL.64 [R1+0x268], R178 ;  /* 0x000268b201007387 */ /* 0x0009e80000100a00 */
[----:B------:R4:W-:Y:S01]  /*3cd0*/  STL.64 [R1+0x260], R164 ;  /* 0x000260a401007387 */ /* 0x0009e20000100a00 */
[----:B------:R-:W-:Y:S01]  /*3ce0*/  IMAD.MOV.U32 R163, RZ, RZ, R167 ;  /* 0x000000ffffa37224 */ /* 0x000fe200078e00a7 */
[-C--:B------:R-:W-:Y:S01]  /*3cf0*/  LEA.HI.X.SX32 R197, R182, R155.reuse, 0x1, P2 ;  /* 0x0000009bb6c57211 */ /* 0x080fe200010f0eff */
[----:B------:R-:W3:Y:S01]  /*3d00*/  LDC R13, c[0x0][0x268] ;  /* 0x00009a00ff0d7b82 */ /* 0x000ee20000000800 */
[-C--:B--2---:R-:W-:Y:S01]  /*3d10*/  IADD3 R180, P5, R52, R154.reuse, RZ ;  /* 0x0000009a34b47210 */ /* 0x084fe20007fbe0ff */
[----:B------:R2:W-:Y:S01]  /*3d20*/  STL.64 [R1+0x3b0], R170 ;  /* 0x0003b0aa01007387 */ /* 0x0005e20000100a00 */
[----:B------:R-:W-:Y:S01]  /*3d30*/  LEA.HI.X.SX32 R3, R4, R155, 0x1, P1 ;  /* 0x0000009b04037211 */ /* 0x000fe200008f0eff */
[----:B-1----:R-:W-:Y:S01]  /*3d40*/  IMAD R188, R188, 0x61, RZ ;  /* 0x00000061bcbc7824 */ /* 0x002fe200078e02ff */
[----:B----4-:R-:W-:-:S02]  /*3d50*/  IADD3 R178, P3, R58, R154, RZ ;  /* 0x0000009a3ab27210 */ /* 0x010fc40007f7e0ff */
[-C--:B------:R-:W-:Y:S01]  /*3d60*/  LEA.HI.X.SX32 R181, R36, R155.reuse, 0x1, P5 ;  /* 0x0000009b24b57211 */ /* 0x080fe200028f0eff */
[----:B------:R-:W1:Y:S01]  /*3d70*/  LDC R15, c[0x0][0x268] ;  /* 0x00009a00ff0f7b82 */ /* 0x000e620000000800 */
[-C--:B------:R-:W-:Y:S01]  /*3d80*/  IADD3 R164, P4, R30, R154.reuse, RZ ;  /* 0x0000009a1ea47210 */ /* 0x080fe20007f9e0ff */
[----:B0-----:R-:W-:Y:S01]  /*3d90*/  IMAD R190, R190, 0x31, RZ ;  /* 0x00000031bebe7824 */ /* 0x001fe200078e02ff */
[-C--:B------:R-:W-:Y:S02]  /*3da0*/  LEA.HI.X.SX32 R179, R74, R155.reuse, 0x1, P3 ;  /* 0x0000009b4ab37211 */ /* 0x080fe400018f0eff */
[-C--:B--2---:R-:W-:Y:S01]  /*3db0*/  IADD3 R170, P6, R28, R154.reuse, RZ ;  /* 0x0000009a1caa7210 */ /* 0x084fe20007fde0ff */
[----:B---3--:R-:W-:Y:S01]  /*3dc0*/  IMAD R193, R193, 0x63, RZ ;  /* 0x00000063c1c17824 */ /* 0x008fe200078e02ff */
[-C--:B------:R-:W-:Y:S01]  /*3dd0*/  LEA.HI.X.SX32 R165, R82, R155.reuse, 0x1, P4 ;  /* 0x0000009b52a57211 */ /* 0x080fe200020f0eff */
[----:B------:R-:W0:Y:S01]  /*3de0*/  LDC R186, c[0x0][0x268] ;  /* 0x00009a00ffba7b82 */ /* 0x000e220000000800 */
[----:B------:R-:W-:Y:S01]  /*3df0*/  LEA.HI.X.SX32 R171, R30, R155, 0x1, P6 ;  /* 0x0000009b1eab7211 */ /* 0x000fe200030f0eff */
[----:B------:R2:W-:Y:S04]  /*3e00*/  STL.64 [R1+0x258], R180 ;  /* 0x000258b401007387 */ /* 0x0005e80000100a00 */
[----:B------:R3:W-:Y:S01]  /*3e10*/  STL.64 [R1+0x250], R178 ;  /* 0x000250b201007387 */ /* 0x0007e20000100a00 */
[----:B------:R-:W-:Y:S01]  /*3e20*/  IMAD R13, R13, 0x32, RZ ;  /* 0x000000320d0d7824 */ /* 0x000fe200078e02ff */
[----:B------:R-:W4:Y:S02]  /*3e30*/  LDC R16, c[0x0][0x268] ;  /* 0x00009a00ff107b82 */ /* 0x000f240000000800 */
[----:B------:R3:W-:Y:S01]  /*3e40*/  STL.64 [R1+0x4b8], R164 ;  /* 0x0004b8a401007387 */ /* 0x0007e20000100a00 */
[----:B--2---:R-:W-:-:S03]  /*3e50*/  IADD3 R180, P5, R26, R154, RZ ;  /* 0x0000009a1ab47210 */ /* 0x004fc60007fbe0ff */
[----:B------:R2:W-:Y:S02]  /*3e60*/  STL.64 [R1+0x460], R170 ;  /* 0x000460aa01007387 */ /* 0x0005e40000100a00 */
[----:B------:R-:W4:Y:S01]  /*3e70*/  LDC R189, c[0x0][0x268] ;  /* 0x00009a00ffbd7b82 */ /* 0x000f220000000800 */
[----:B-1----:R-:W-:Y:S01]  /*3e80*/  IMAD R15, R15, 0x64, RZ ;  /* 0x000000640f0f7824 */ /* 0x002fe200078e02ff */
[-C--:B---3--:R-:W-:Y:S02]  /*3e90*/  IADD3 R178, P3, R68, R154.reuse, RZ ;  /* 0x0000009a44b27210 */ /* 0x088fe40007f7e0ff */
[-C--:B------:R-:W-:Y:S02]  /*3ea0*/  LEA.HI.X.SX32 R181, R28, R155.reuse, 0x1, P5 ;  /* 0x0000009b1cb57211 */ /* 0x080fe400028f0eff */
[----:B------:R-:W-:Y:S02]  /*3eb0*/  IADD3 R164, P4, R80, R154, RZ ;  /* 0x0000009a50a47210 */ /* 0x000fe40007f9e0ff */
[----:B------:R-:W-:Y:S01]  /*3ec0*/  LEA.HI.X.SX32 R179, R26, R155, 0x1, P3 ;  /* 0x0000009b1ab37211 */ /* 0x000fe200018f0eff */
[----:B------:R-:W1:Y:S01]  /*3ed0*/  LDC R192, c[0x0][0x268] ;  /* 0x00009a00ffc07b82 */ /* 0x000e620000000800 */
[----:B0-----:R-:W-:-:S02]  /*3ee0*/  IMAD R186, R186, 0xc8, RZ ;  /* 0x000000c8baba7824 */ /* 0x001fc400078e02ff */
[----:B--2---:R-:W-:Y:S01]  /*3ef0*/  IMAD.MOV.U32 R170, RZ, RZ, R8 ;  /* 0x000000ffffaa7224 */ /* 0x004fe200078e0008 */
[----:B------:R-:W-:Y:S02]  /*3f00*/  IADD3 R8, P6, R20, R154, RZ ;  /* 0x0000009a14087210 */ /* 0x000fe40007fde0ff */
[----:B------:R-:W-:Y:S01]  /*3f10*/  MOV R171, R9 ;  /* 0x0000000900ab7202 */ /* 0x000fe20000000f00 */
[----:B----4-:R-:W-:Y:S01]  /*3f20*/  IMAD R16, R16, 0x66, RZ ;  /* 0x0000006610107824 */ /* 0x010fe200078e02ff */
[-C--:B------:R-:W-:Y:S01]  /*3f30*/  LEA.HI.X.SX32 R165, R142, R155.reuse, 0x1, P4 ;  /* 0x0000009b8ea57211 */ /* 0x080fe200020f0eff */
[----:B------:R0:W-:Y:S01]  /*3f40*/  STL.64 [R1+0x3a8], R180 ;  /* 0x0003a8b401007387 */ /* 0x0001e20000100a00 */
[----:B------:R-:W-:Y:S01]  /*3f50*/  LEA.HI.X.SX32 R9, R144, R155, 0x1, P6 ;  /* 0x0000009b90097211 */ /* 0x000fe200030f0eff */
[----:B------:R-:W2:Y:S02]  /*3f60*/  LDC R200, c[0x0][0x268] ;  /* 0x00009a00ffc87b82 */ /* 0x000ea40000000800 */
[----:B------:R3:W-:Y:S01]  /*3f70*/  STL.64 [R1+0x248], R178 ;  /* 0x000248b201007387 */ /* 0x0007e20000100a00 */
[----:B------:R-:W-:-:S03]  /*3f80*/  IMAD R189, R189, 0xca, RZ ;  /* 0x000000cabdbd7824 */ /* 0x000fc600078e02ff */
[----:B------:R-:W-:Y:S02]  /*3f90*/  STL.64 [R1+0x240], R164 ;  /* 0x000240a401007387 */ /* 0x000fe40000100a00 */
[----:B------:R-:W4:Y:S01]  /*3fa0*/  LDC R194, c[0x0][0x268] ;  /* 0x00009a00ffc27b82 */ /* 0x000f220000000800 */
[-C--:B0-----:R-:W-:Y:S01]  /*3fb0*/  IADD3 R180, P5, R134, R154.reuse, RZ ;  /* 0x0000009a86b47210 */ /* 0x081fe20007fbe0ff */
[----:B------:R0:W-:Y:S01]  /*3fc0*/  STL.64 [R1+0x3a0], R8 ;  /* 0x0003a00801007387 */ /* 0x0001e20000100a00 */
[----:B-1----:R-:W-:Y:S01]  /*3fd0*/  IMAD R192, R192, 0xcc, RZ ;  /* 0x000000ccc0c07824 */ /* 0x002fe200078e02ff */
[----:B---3--:R-:W-:Y:S02]  /*3fe0*/  IADD3 R178, P3, R140, R154, RZ ;  /* 0x0000009a8cb27210 */ /* 0x008fe40007f7e0ff */
[-C--:B------:R-:W-:Y:S02]  /*3ff0*/  LEA.HI.X.SX32 R181, R20, R155.reuse, 0x1, P5 ;  /* 0x0000009b14b57211 */ /* 0x080fe400028f0eff */
[----:B------:R-:W1:Y:S01]  /*4000*/  LDC R18, c[0x0][0x268] ;  /* 0x00009a00ff127b82 */ /* 0x000e620000000800 */
[----:B------:R-:W-:Y:S01]  /*4010*/  LEA.HI.X.SX32 R179, R162, R155, 0x1, P3 ;  /* 0x0000009ba2b37211 */ /* 0x000fe200018f0eff */
[----:B0-----:R-:W3:Y:S01]  /*4020*/  LDL.LU R9, [R1+0x560] ;  /* 0x0005600001097983 */ /* 0x001ee20000300800 */
[----:B--2---:R-:W-:-:S05]  /*4030*/  IMAD R200, R200, 0x33, RZ ;  /* 0x00000033c8c87824 */ /* 0x004fca00078e02ff */
[----:B------:R-:W0:Y:S01]  /*4040*/  LDC R17, c[0x0][0x268] ;  /* 0x00009a00ff117b82 */ /* 0x000e220000000800 */
[----:B------:R2:W-:Y:S01]  /*4050*/  STL.64 [R1+0x238], R180 ;  /* 0x000238b401007387 */ /* 0x0005e20000100a00 */
[----:B------:R-:W-:Y:S01]  /*4060*/  IADD3 R164, P4, R14, R154, RZ ;  /* 0x0000009a0ea47210 */ /* 0x000fe20007f9e0ff */
[----:B----4-:R-:W-:-:S05]  /*4070*/  IMAD R194, R194, 0xce, RZ ;  /* 0x000000cec2c27824 */ /* 0x010fca00078e02ff */
[----:B------:R-:W4:Y:S01]  /*4080*/  LDC R19, c[0x0][0x268] ;  /* 0x00009a00ff137b82 */ /* 0x000f220000000800 */
[----:B--2---:R-:W2:Y:S01]  /*4090*/  LDL.LU.64 R180, [R1+0x558] ;  /* 0x0005580001b47983 */ /* 0x004ea20000300a00 */
[----:B------:R-:W-:-:S06]  /*40a0*/  IADD3 R8, P6, R12, R154, RZ ;  /* 0x0000009a0c087210 */ /* 0x000fcc0007fde0ff */
[----:B------:R-:W5:Y:S01]  /*40b0*/  LDC R202, c[0x0][0x268] ;  /* 0x00009a00ffca7b82 */ /* 0x000f620000000800 */
[----:B------:R-:W-:Y:S01]  /*40c0*/  IADD3 R166, P5, R150, R154, RZ ;  /* 0x0000009a96a67210 */ /* 0x000fe20007fbe0ff */
[----:B------:R0:W-:Y:S01]  /*40d0*/  STL.64 [R1+0x230], R178 ;  /* 0x000230b201007387 */ /* 0x0001e20000100a00 */
[----:B-1----:R-:W-:-:S05]  /*40e0*/  IMAD R18, R18, 0x34, RZ ;  /* 0x0000003412127824 */ /* 0x002fca00078e02ff */
[----:B------:R-:W1:Y:S01]  /*40f0*/  LDC R198, c[0x0][0x268] ;  /* 0x00009a00ffc67b82 */ /* 0x000e620000000800 */
[----:B0-----:R-:W-:Y:S01]  /*4100*/  IMAD R17, R17, 0x1a, RZ ;  /* 0x0000001a11117824 */ /* 0x001fe200078e02ff */
[----:B------:R-:W2:Y:S01]  /*4110*/  LDL.LU.64 R178, [R1+0x550] ;  /* 0x0005500001b27983 */ /* 0x000ea20000300a00 */
[----:B------:R-:W-:-:S05]  /*4120*/  MOV R162, R166 ;  /* 0x000000a600a27202 */ /* 0x000fca0000000f00 */
[----:B------:R-:W0:Y:S01]  /*4130*/  LDC R201, c[0x0][0x268] ;  /* 0x00009a00ffc97b82 */ /* 0x000e220000000800 */
[----:B------:R-:W-:Y:S01]  /*4140*/  LEA.HI.X.SX32 R165, R168, R155, 0x1, P4 ;  /* 0x0000009ba8a57211 */ /* 0x000fe200020f0eff */
[----:B------:R-:W-:Y:S01]  /*4150*/  STL [R1+0x398], R8 ;  /* 0x0003980801007387 */ /* 0x000fe20000100800 */
[----:B----4-:R-:W-:-:S03]  /*4160*/  IMAD R19, R19, 0x68, RZ ;  /* 0x0000006813137824 */ /* 0x010fc600078e02ff */
[----:B------:R4:W-:Y:S01]  /*4170*/  STL [R1+0x228], R166 ;  /* 0x000228a601007387 */ /* 0x0009e20000100800 */
[----:B------:R-:W-:Y:S01]  /*4180*/  LEA.HI.X.SX32 R163, R12, R155, 0x1, P5 ;  /* 0x0000009b0ca37211 */ /* 0x000fe200028f0eff */
[----:B------:R-:W0:Y:S01]  /*4190*/  LDC R209, c[0x0][0x268] ;  /* 0x00009a00ffd17b82 */ /* 0x000e220000000800 */
[-C--:B------:R-:W-:Y:S01]  /*41a0*/  IADD3 R162, P5, R174, R154.reuse, RZ ;  /* 0x0000009aaea27210 */ /* 0x080fe20007fbe0ff */
[----:B-----5:R-:W-:Y:S01]  /*41b0*/  IMAD R202, R202, 0x67, RZ ;  /* 0x00000067caca7824 */ /* 0x020fe200078e02ff */
[----:B----4-:R-:W-:-:S05]  /*41c0*/  IADD3 R166, P3, R160, R154, RZ ;  /* 0x0000009aa0a67210 */ /* 0x010fca0007f7e0ff */
[----:B------:R-:W4:Y:S01]  /*41d0*/  LDC R204, c[0x0][0x268] ;  /* 0x00009a00ffcc7b82 */ /* 0x000f220000000800 */
[----:B------:R-:W-:Y:S01]  /*41e0*/  MOV R160, R8 ;  /* 0x0000000800a07202 */ /* 0x000fe20000000f00 */
[----:B-1----:R-:W-:Y:S01]  /*41f0*/  IMAD R198, R198, 0xd0, RZ ;  /* 0x000000d0c6c67824 */ /* 0x002fe200078e02ff */
[----:B------:R-:W-:Y:S01]  /*4200*/  LEA.HI.X.SX32 R167, R176, R155, 0x1, P3 ;  /* 0x0000009bb0a77211 */ /* 0x000fe200018f0eff */
[----:B0-----:R-:W-:-:S04]  /*4210*/  IMAD R201, R201, 0xd2, RZ ;  /* 0x000000d2c9c97824 */ /* 0x001fc800078e02ff */
[----:B------:R-:W0:Y:S01]  /*4220*/  LDC R21, c[0x0][0x268] ;  /* 0x00009a00ff157b82 */ /* 0x000e220000000800 */
[----:B------:R-:W-:-:S07]  /*4230*/  IMAD R209, R209, 0x69, RZ ;  /* 0x00000069d1d17824 */ /* 0x000fce00078e02ff */
[----:B------:R-:W1:Y:S08]  /*4240*/  LDC R206, c[0x0][0x268] ;  /* 0x00009a00ffce7b82 */ /* 0x000e700000000800 */
[----:B------:R-:W5:Y:S01]  /*4250*/  LDC R22, c[0x0][0x268] ;  /* 0x00009a00ff167b82 */ /* 0x000f620000000800 */
[----:B----4-:R-:W-:-:S07]  /*4260*/  IMAD R204, R204, 0xd4, RZ ;  /* 0x000000d4cccc7824 */ /* 0x010fce00078e02ff */
[----:B------:R-:W4:Y:S01]  /*4270*/  LDC R23, c[0x0][0x268] ;  /* 0x00009a00ff177b82 */ /* 0x000f220000000800 */
[----:B0-----:R-:W-:-:S07]  /*4280*/  IMAD R21, R21, 0x6a, RZ ;  /* 0x0000006a15157824 */ /* 0x001fce00078e02ff */
[----:B------:R-:W0:Y:S01]  /*4290*/  LDC R211, c[0x0][0x268] ;  /* 0x00009a00ffd37b82 */ /* 0x000e220000000800 */
[----:B-1----:R-:W-:-:S07]  /*42a0*/  IMAD R206, R206, 0xd6, RZ ;  /* 0x000000d6cece7824 */ /* 0x002fce00078e02ff */
[----:B------:R-:W1:Y:S01]  /*42b0*/  LDC R213, c[0x0][0x268] ;  /* 0x00009a00ffd57b82 */ /* 0x000e620000000800 */
[----:B-----5:R-:W-:-:S07]  /*42c0*/  IMAD R22, R22, 0x36, RZ ;  /* 0x0000003616167824 */ /* 0x020fce00078e02ff */
        /* <DEDUP_REMOVED lines=38> */
[----:B------:R-:W1:Y:S08]  /*4530*/  LDC R227, c[0x0][0x268] ;  /* 0x00009a00ffe37b82 */ /* 0x000e700000000800 */
[----:B------:R-:W1:Y:S08]  /*4540*/  LDC R230, c[0x0][0x268] ;  /* 0x00009a00ffe67b82 */ /* 0x000e700000000800 */
[----:B------:R-:W1:Y:S08]  /*4550*/  LDC R231, c[0x0][0x268] ;  /* 0x00009a00ffe77b82 */ /* 0x000e700000000800 */
[----:B------:R-:W1:Y:S08]  /*4560*/  LDC R34, c[0x0][0x268] ;  /* 0x00009a00ff227b82 */ /* 0x000e700000000800 */
[----:B------:R-:W1:Y:S08]  /*4570*/  LDC R224, c[0x0][0x268] ;  /* 0x00009a00ffe07b82 */ /* 0x000e700000000800 */
[----:B------:R-:W1:Y:S01]  /*4580*/  LDC R225, c[0x0][0x268] ;  /* 0x00009a00ffe17b82 */ /* 0x000e620000000800 */
[----:B---3--:R-:W-:Y:S01]  /*4590*/  MOV R161, R9 ;  /* 0x0000000900a17202 */ /* 0x008fe20000000f00 */
[----:B-----5:R-:W-:Y:S01]  /*45a0*/  IMAD R223, R223, 0xe6, RZ ;  /* 0x000000e6dfdf7824 */ /* 0x020fe200078e02ff */
[----:B------:R-:W3:Y:S01]  /*45b0*/  LDL.LU.64 R8, [R1+0x548] ;  /* 0x0005480001087983 */ /* 0x000ee20000300a00 */
[-C--:B------:R-:W-:Y:S01]  /*45c0*/  LEA.HI.X.SX32 R161, R14, R155.reuse, 0x1, P6 ;  /* 0x0000009b0ea17211 */ /* 0x080fe200030f0eff */
[----:B----4-:R-:W-:Y:S01]  /*45d0*/  IMAD R226, R226, 0x71, RZ ;  /* 0x00000071e2e27824 */ /* 0x010fe200078e02ff */
[-C--:B------:R-:W-:Y:S01]  /*45e0*/  IADD3 R160, P6, R172, R154.reuse, RZ ;  /* 0x0000009aaca07210 */ /* 0x080fe20007fde0ff */
[----:B------:R4:W-:Y:S01]  /*45f0*/  STL.64 [R1+0x458], R164 ;  /* 0x000458a401007387 */ /* 0x0009e20000100a00 */
[----:B------:R-:W5:Y:S08]  /*4600*/  LDC R35, c[0x0][0x268] ;  /* 0x00009a00ff237b82 */ /* 0x000f700000000800 */
[----:B------:R-:W5:Y:S01]  /*4610*/  LDC R228, c[0x0][0x268] ;  /* 0x00009a00ffe47b82 */ /* 0x000f620000000800 */
[----:B------:R2:W-:Y:S07]  /*4620*/  STL [R1+0x39c], R161 ;  /* 0x00039ca101007387 */ /* 0x0005ee0000100800 */
[----:B------:R-:W5:Y:S01]  /*4630*/  LDC R229, c[0x0][0x268] ;  /* 0x00009a00ffe57b82 */ /* 0x000f620000000800 */
[C---:B----4-:R-:W-:Y:S01]  /*4640*/  IADD3 R164, P4, R6.reuse, R154, RZ ;  /* 0x0000009a06a47210 */ /* 0x050fe20007f9e0ff */
[----:B------:R4:W-:Y:S01]  /*4650*/  STL [R1+0x22c], R163 ;  /* 0x00022ca301007387 */ /* 0x0009e20000100800 */
[----:B--2---:R-:W-:Y:S01]  /*4660*/  LEA.HI.X.SX32 R161, R6, R155, 0x1, P6 ;  /* 0x0000009b06a17211 */ /* 0x004fe200030f0eff */
[----:B0-----:R-:W-:-:S02]  /*4670*/  IMAD R33, R33, 0x3a, RZ ;  /* 0x0000003a21217824 */ /* 0x001fc400078e02ff */
[----:B------:R-:W-:Y:S02]  /*4680*/  STL.64 [R1+0x220], R166 ;  /* 0x000220a601007387 */ /* 0x000fe40000100a00 */
[----:B------:R-:W0:Y:S01]  /*4690*/  LDC R233, c[0x0][0x268] ;  /* 0x00009a00ffe97b82 */ /* 0x000e220000000800 */
[-C--:B------:R-:W-:Y:S01]  /*46a0*/  LEA.HI.X.SX32 R165, R178, R155.reuse, 0x1, P4 ;  /* 0x0000009bb2a57211 */ /* 0x080fe200020f0eff */
[----:B-1----:R-:W-:Y:S01]  /*46b0*/  IMAD R227, R227, 0x39, RZ ;  /* 0x00000039e3e37824 */ /* 0x002fe200078e02ff */
[----:B----4-:R-:W-:Y:S01]  /*46c0*/  LEA.HI.X.SX32 R163, R180, R155, 0x1, P5 ;  /* 0x0000009bb4a37211 */ /* 0x010fe200028f0eff */
[----:B------:R1:W-:Y:S04]  /*46d0*/  STL.64 [R1+0x218], R160 ;  /* 0x000218a001007387 */ /* 0x0003e80000100a00 */
[----:B------:R-:W2:Y:S01]  /*46e0*/  LDC R37, c[0x0][0x268] ;  /* 0x00009a00ff257b82 */ /* 0x000ea20000000800 */
[----:B------:R-:W-:Y:S07]  /*46f0*/  STL.64 [R1+0x390], R164 ;  /* 0x000390a401007387 */ /* 0x000fee0000100a00 */
[----:B------:R-:W4:Y:S01]  /*4700*/  LDC R235, c[0x0][0x268] ;  /* 0x00009a00ffeb7b82 */ /* 0x000f220000000800 */
[----:B------:R-:W-:Y:S07]  /*4710*/  STL.64 [R1+0x210], R162 ;  /* 0x000210a201007387 */ /* 0x000fee0000100a00 */
[----:B------:R-:W4:Y:S01]  /*4720*/  LDC R237, c[0x0][0x268] ;  /* 0x00009a00ffed7b82 */ /* 0x000f220000000800 */
[----:B------:R5:W-:Y:S01]  /*4730*/  STL.64 [R1+0x4f8], R196 ;  /* 0x0004f8c401007387 */ /* 0x000be20000100a00 */
[-C--:B-1----:R-:W-:Y:S01]  /*4740*/  IADD3 R160, P6, R10, R154.reuse, RZ ;  /* 0x0000009a0aa07210 */ /* 0x082fe20007fde0ff */
[----:B------:R-:W-:Y:S01]  /*4750*/  IMAD R230, R230, 0x73, RZ ;  /* 0x00000073e6e67824 */ /* 0x000fe200078e02ff */
[----:B------:R-:W-:Y:S01]  /*4760*/  IADD3 R166, P2, R181, R154, RZ ;  /* 0x0000009ab5a67210 */ /* 0x000fe20007f5e0ff */
[----:B------:R-:W-:-:S03]  /*4770*/  IMAD R231, R231, 0x1d, RZ ;  /* 0x0000001de7e77824 */ /* 0x000fc600078e02ff */
[----:B------:R-:W1:Y:S01]  /*4780*/  LDC R38, c[0x0][0x268] ;  /* 0x00009a00ff267b82 */ /* 0x000e620000000800 */
[----:B------:R-:W-:Y:S01]  /*4790*/  LEA.HI.X.SX32 R171, R222, R155, 0x1, P0 ;  /* 0x0000009bdeab7211 */ /* 0x000fe200000f0eff */
[----:B------:R-:W-:Y:S02]  /*47a0*/  IMAD R34, R34, 0x74, RZ ;  /* 0x0000007422227824 */ /* 0x000fe400078e02ff */
[----:B------:R-:W-:Y:S01]  /*47b0*/  IMAD R224, R224, 0xe8, RZ ;  /* 0x000000e8e0e07824 */ /* 0x000fe200078e02ff */
[----:B-----5:R-:W5:Y:S01]  /*47c0*/  LDL.LU.64 R196, [R1+0x540] ;  /* 0x0005400001c47983 */ /* 0x020f620000300a00 */
[-C--:B------:R-:W-:Y:S01]  /*47d0*/  IADD3 R164, P1, R11, R154.reuse, RZ ;  /* 0x0000009a0ba47210 */ /* 0x080fe20007f3e0ff */
[----:B------:R-:W-:Y:S01]  /*47e0*/  IMAD R225, R225, 0xea, RZ ;  /* 0x000000eae1e17824 */ /* 0x000fe200078e02ff */
[----:B------:R-:W1:Y:S01]  /*47f0*/  LDC R39, c[0x0][0x268] ;  /* 0x00009a00ff277b82 */ /* 0x000e620000000800 */
[----:B------:R2:W-:Y:S01]  /*4800*/  STL.64 [R1+0x4e0], R2 ;  /* 0x0004e00201007387 */ /* 0x0005e20000100a00 */
[----:B------:R-:W-:Y:S01]  /*4810*/  IADD3 R162, P5, R179, R154, RZ ;  /* 0x0000009ab3a27210 */ /* 0x000fe20007fbe0ff */
[----:B------:R-:W-:-:S02]  /*4820*/  IMAD R35, R35, 0x76, RZ ;  /* 0x0000007623237824 */ /* 0x000fc400078e02ff */
[----:B------:R-:W-:Y:S02]  /*4830*/  IMAD R228, R228, 0xec, RZ ;  /* 0x000000ece4e47824 */ /* 0x000fe400078e02ff */
[----:B------:R-:W-:Y:S01]  /*4840*/  IMAD R229, R229, 0xee, RZ ;  /* 0x000000eee5e57824 */ /* 0x000fe200078e02ff */
[----:B------:R-:W1:Y:S01]  /*4850*/  LDC R232, c[0x0][0x268] ;  /* 0x00009a00ffe87b82 */ /* 0x000e620000000800 */
[----:B0-----:R-:W-:Y:S02]  /*4860*/  IMAD R233, R233, 0x75, RZ ;  /* 0x00000075e9e97824 */ /* 0x001fe400078e02ff */
[----:B--2---:R-:W-:Y:S01]  /*4870*/  IMAD R37, R37, 0x1e, RZ ;  /* 0x0000001e25257824 */ /* 0x004fe200078e02ff */
[----:B------:R-:W2:Y:S01]  /*4880*/  LDL.LU.64 R2, [R1+0x538] ;  /* 0x0005380001027983 */ /* 0x000ea20000300a00 */
[-C--:B------:R-:W-:Y:S01]  /*4890*/  LEA.HI.X.SX32 R163, R10, R155.reuse, 0x1, P5 ;  /* 0x0000009b0aa37211 */ /* 0x080fe200028f0eff */
[----:B----4-:R-:W-:Y:S01]  /*48a0*/  IMAD R235, R235, 0x3b, RZ ;  /* 0x0000003bebeb7824 */ /* 0x010fe200078e02ff */
[-C--:B------:R-:W-:Y:S01]  /*48b0*/  LEA.HI.X.SX32 R167, R188, R155.reuse, 0x1, P2 ;  /* 0x0000009bbca77211 */ /* 0x080fe200010f0eff */
[----:B------:R-:W0:Y:S01]  /*48c0*/  LDC R234, c[0x0][0x268] ;  /* 0x00009a00ffea7b82 */ /* 0x000e220000000800 */
[----:B------:R-:W-:Y:S01]  /*48d0*/  LEA.HI.X.SX32 R165, R190, R155, 0x1, P1 ;  /* 0x0000009bbea57211 */ /* 0x000fe200008f0eff */
[----:B------:R-:W-:-:S02]  /*48e0*/  IMAD R237, R237, 0x77, RZ ;  /* 0x00000077eded7824 */ /* 0x000fc400078e02ff */
[----:B-1----:R-:W-:Y:S02]  /*48f0*/  IMAD R38, R38, 0x3c, RZ ;  /* 0x0000003c26267824 */ /* 0x002fe400078e02ff */
[----:B------:R-:W-:Y:S02]  /*4900*/  IMAD R39, R39, 0x78, RZ ;  /* 0x0000007827277824 */ /* 0x000fe400078e02ff */
[----:B------:R-:W1:Y:S01]  /*4910*/  LDC R40, c[0x0][0x268] ;  /* 0x00009a00ff287b82 */ /* 0x000e620000000800 */
[----:B------:R-:W-:-:S07]  /*4920*/  IMAD R232, R232, 0xf0, RZ ;  /* 0x000000f0e8e87824 */ /* 0x000fce00078e02ff */
[----:B------:R-:W4:Y:S08]  /*4930*/  LDC R236, c[0x0][0x268] ;  /* 0x00009a00ffec7b82 */ /* 0x000f300000000800 */
[----:B------:R-:W4:Y:S01]  /*4940*/  LDC R238, c[0x0][0x268] ;  /* 0x00009a00ffee7b82 */ /* 0x000f220000000800 */
[----:B0-----:R-:W-:-:S07]  /*4950*/  IMAD R234, R234, 0xf2, RZ ;  /* 0x000000f2eaea7824 */ /* 0x001fce00078e02ff */
[----:B------:R-:W0:Y:S01]  /*4960*/  LDC R242, c[0x0][0x268] ;  /* 0x00009a00fff27b82 */ /* 0x000e220000000800 */
[----:B-1----:R-:W-:-:S07]  /*4970*/  IMAD R40, R40, 0x7a, RZ ;  /* 0x0000007a28287824 */ /* 0x002fce00078e02ff */
[----:B------:R-:W1:Y:S01]  /*4980*/  LDC R243, c[0x0][0x268] ;  /* 0x00009a00fff37b82 */ /* 0x000e620000000800 */
[----:B----4-:R-:W-:-:S07]  /*4990*/  IMAD R236, R236, 0xf4, RZ ;  /* 0x000000f4ecec7824 */ /* 0x010fce00078e02ff */
[----:B------:R-:W4:Y:S01]  /*49a0*/  LDC R246, c[0x0][0x268] ;  /* 0x00009a00fff67b82 */ /* 0x000f220000000800 */
[----:B------:R-:W-:-:S07]  /*49b0*/  IMAD R238, R238, 0xf6, RZ ;  /* 0x000000f6eeee7824 */ /* 0x000fce00078e02ff */
        /* <DEDUP_REMOVED lines=8> */
[----:B------:R-:W3:Y:S01]  /*4a40*/  LDC R250, c[0x0][0x268] ;  /* 0x00009a00fffa7b82 */ /* 0x000ee20000000800 */
[----:B0-----:R-:W-:-:S07]  /*4a50*/  IMAD R43, R43, 0x7c, RZ ;  /* 0x0000007c2b2b7824 */ /* 0x001fce00078e02ff */
[----:B------:R-:W0:Y:S01]  /*4a60*/  LDC R41, c[0x0][0x268] ;  /* 0x00009a00ff297b82 */ /* 0x000e220000000800 */
[----:B-1----:R-:W-:-:S07]  /*4a70*/  IMAD R240, R240, 0xf8, RZ ;  /* 0x000000f8f0f07824 */ /* 0x002fce00078e02ff */
[----:B------:R-:W1:Y:S01]  /*4a80*/  LDC R244, c[0x0][0x268] ;  /* 0x00009a00fff47b82 */ /* 0x000e620000000800 */
[----:B----4-:R-:W-:-:S07]  /*4a90*/  IMAD R241, R241, 0xfa, RZ ;  /* 0x000000faf1f17824 */ /* 0x010fce00078e02ff */
[----:B------:R-:W4:Y:S01]  /*4aa0*/  LDC R245, c[0x0][0x268] ;  /* 0x00009a00fff57b82 */ /* 0x000f220000000800 */
[----:B---3--:R-:W-:-:S07]  /*4ab0*/  IMAD R250, R250, 0x1f, RZ ;  /* 0x0000001ffafa7824 */ /* 0x008fce00078e02ff */
[----:B------:R-:W3:Y:S01]  /*4ac0*/  LDC R248, c[0x0][0x268] ;  /* 0x00009a00fff87b82 */ /* 0x000ee20000000800 */
[----:B0-----:R-:W-:-:S07]  /*4ad0*/  IMAD R41, R41, 0x7e, RZ ;  /* 0x0000007e29297824 */ /* 0x001fce00078e02ff */
[----:B------:R-:W0:Y:S01]  /*4ae0*/  LDC R249, c[0x0][0x268] ;  /* 0x00009a00fff97b82 */ /* 0x000e220000000800 */
[----:B-1----:R-:W-:-:S07]  /*4af0*/  IMAD R244, R244, 0xfc, RZ ;  /* 0x000000fcf4f47824 */ /* 0x002fce00078e02ff */
[----:B------:R-:W1:Y:S01]  /*4b00*/  LDC R247, c[0x0][0x268] ;  /* 0x00009a00fff77b82 */ /* 0x000e620000000800 */
[----:B----4-:R-:W-:Y:S02]  /*4b10*/  IMAD R245, R245, 0xfe, RZ ;  /* 0x000000fef5f57824 */ /* 0x010fe400078e02ff */
[----:B---3--:R-:W-:Y:S02]  /*4b20*/  IMAD R248, R248, 0x7d, RZ ;  /* 0x0000007df8f87824 */ /* 0x008fe400078e02ff */
[----:B0-----:R-:W-:Y:S02]  /*4b30*/  IMAD R249, R249, 0x3f, RZ ;  /* 0x0000003ff9f97824 */ /* 0x001fe400078e02ff */
[----:B-1----:R-:W-:Y:S01]  /*4b40*/  IMAD R247, R247, 0x7f, RZ ;  /* 0x0000007ff7f77824 */ /* 0x002fe200078e02ff */
[-C--:B------:R-:W-:Y:S02]  /*4b50*/  IADD3 R168, P3, R8, R154.reuse, RZ ;  /* 0x0000009a08a87210 */ /* 0x080fe40007f7e0ff */
[----:B------:R-:W-:-:S02]  /*4b60*/  IADD3 R172, P4, R9, R154, RZ ;  /* 0x0000009a09ac7210 */ /* 0x000fc40007f9e0ff */
[-C--:B------:R-:W-:Y:S02]  /*4b70*/  LEA.HI.X.SX32 R169, R7, R155.reuse, 0x1, P3 ;  /* 0x0000009b07a97211 */ /* 0x080fe400018f0eff */
[-C--:B------:R-:W-:Y:S02]  /*4b80*/  LEA.HI.X.SX32 R161, R9, R155.reuse, 0x1, P6 ;  /* 0x0000009b09a17211 */ /* 0x080fe400030f0eff */
[-C--:B------:R-:W-:Y:S02]  /*4b90*/  LEA.HI.X.SX32 R173, R8, R155.reuse, 0x1, P4 ;  /* 0x0000009b08ad7211 */ /* 0x080fe400020f0eff */
[-C--:B------:R-:W-:Y:S01]  /*4ba0*/  IADD3 R6, P4, R185, R154.reuse, RZ ;  /* 0x0000009ab9067210 */ /* 0x080fe20007f9e0ff */
[----:B------:R0:W-:Y:S03]  /*4bb0*/  STL.64 [R1+0x4b0], R168 ;  /* 0x0004b0a801007387 */ /* 0x0001e60000100a00 */
[----:B------:R-:W-:Y:S01]  /*4bc0*/  LEA.HI.X.SX32 R7, R193, R155, 0x1, P4 ;  /* 0x0000009bc1077211 */ /* 0x000fe200020f0eff */
[----:B------:R1:W-:Y:S04]  /*4bd0*/  STL.64 [R1+0x388], R160 ;  /* 0x000388a001007387 */ /* 0x0003e80000100a00 */
[----:B------:R-:W-:Y:S01]  /*4be0*/  STL.64 [R1+0x450], R172 ;  /* 0x000450ac01007387 */ /* 0x000fe20000100a00 */
[----:B0-----:R-:W-:-:S03]  /*4bf0*/  IADD3 R168, P3, R184, R154, RZ ;  /* 0x0000009ab8a87210 */ /* 0x001fc60007f7e0ff */
[----:B------:R0:W-:Y:S01]  /*4c00*/  STL.64 [R1+0x208], R162 ;  /* 0x000208a201007387 */ /* 0x0001e20000100a00 */
[----:B-1----:R-:W-:-:S03]  /*4c10*/  IADD3 R160, P6, R13, R154, RZ ;  /* 0x0000009a0da07210 */ /* 0x002fc60007fde0ff */
[----:B------:R1:W-:Y:S01]  /*4c20*/  STL.64 [R1+0x200], R166 ;  /* 0x000200a601007387 */ /* 0x0003e20000100a00 */
[----:B------:R-:W-:Y:S02]  /*4c30*/  LEA.HI.X.SX32 R169, R11, R155, 0x1, P3 ;  /* 0x0000009b0ba97211 */ /* 0x000fe400018f0eff */
[-C--:B------:R-:W-:Y:S01]  /*4c40*/  IADD3 R8, P3, R16, R154.reuse, RZ ;  /* 0x0000009a10087210 */ /* 0x080fe20007f7e0ff */
[----:B------:R3:W-:Y:S01]  /*4c50*/  STL.64 [R1+0x380], R164 ;  /* 0x000380a401007387 */ /* 0x0007e20000100a00 */
[----:B0-----:R-:W-:-:S03]  /*4c60*/  IADD3 R162, P5, R15, R154, RZ ;  /* 0x0000009a0fa27210 */ /* 0x001fc60007fbe0ff */
[----:B------:R0:W-:Y:S01]  /*4c70*/  STL.64 [R1+0x1f0], R6 ;  /* 0x0001f00601007387 */ /* 0x0001e20000100a00 */
[-C--:B-1----:R-:W-:Y:S02]  /*4c80*/  IADD3 R166, P2, R186, R154.reuse, RZ ;  /* 0x0000009abaa67210 */ /* 0x082fe40007f5e0ff */
[-C--:B------:R-:W-:Y:S02]  /*4c90*/  LEA.HI.X.SX32 R163, R13, R155.reuse, 0x1, P5 ;  /* 0x0000009b0da37211 */ /* 0x080fe400028f0eff */
[-C--:B---3--:R-:W-:Y:S01]  /*4ca0*/  IADD3 R164, P1, R189, R154.reuse, RZ ;  /* 0x0000009abda47210 */ /* 0x088fe20007f3e0ff */
[----:B------:R-:W-:Y:S01]  /*4cb0*/  STL.64 [R1+0x1f8], R168 ;  /* 0x0001f8a801007387 */ /* 0x000fe20000100a00 */
[-C--:B------:R-:W-:Y:S02]  /*4cc0*/  LEA.HI.X.SX32 R167, R15, R155.reuse, 0x1, P2 ;  /* 0x0000009b0fa77211 */ /* 0x080fe400010f0eff */
[----:B0-----:R-:W-:Y:S02]  /*4cd0*/  IADD3 R6, P4, R192, R154, RZ ;  /* 0x0000009ac0067210 */ /* 0x001fe40007f9e0ff */
[----:B------:R-:W-:-:S02]  /*4ce0*/  LEA.HI.X.SX32 R9, R200, R155, 0x1, P3 ;  /* 0x0000009bc8097211 */ /* 0x000fc400018f0eff */
[-C--:B------:R-:W-:Y:S02]  /*4cf0*/  LEA.HI.X.SX32 R7, R16, R155.reuse, 0x1, P4 ;  /* 0x0000009b10077211 */ /* 0x080fe400020f0eff */
[----:B------:R-:W-:Y:S02]  /*4d00*/  IADD3 R12, P2, R18, R154, RZ ;  /* 0x0000009a120c7210 */ /* 0x000fe40007f5e0ff */
[-C--:B-----5:R-:W-:Y:S02]  /*4d10*/  LEA.HI.X.SX32 R161, R196, R155.reuse, 0x1, P6 ;  /* 0x0000009bc4a17211 */ /* 0x0a0fe400030f0eff */
[----:B------:R-:W-:-:S03]  /*4d20*/  LEA.HI.X.SX32 R165, R197, R155, 0x1, P1 ;  /* 0x0000009bc5a57211 */ /* 0x000fc600008f0eff */
[----:B------:R0:W-:Y:S01]  /*4d30*/  STL.64 [R1+0x448], R160 ;  /* 0x000448a001007387 */ /* 0x0001e20000100a00 */
[----:B------:R-:W-:-:S03]  /*4d40*/  IADD3 R10, P1, R19, R154, RZ ;  /* 0x0000009a130a7210 */ /* 0x000fc60007f3e0ff */
[----:B------:R1:W-:Y:S01]  /*4d50*/  STL.64 [R1+0x378], R162 ;  /* 0x000378a201007387 */ /* 0x0003e20000100a00 */
[----:B------:R-:W-:-:S03]  /*4d60*/  LEA.HI.X.SX32 R13, R17, R155, 0x1, P2 ;  /* 0x0000009b110d7211 */ /* 0x000fc600010f0eff */
[----:B------:R-:W-:Y:S01]  /*4d70*/  STL.64 [R1+0x1e8], R166 ;  /* 0x0001e8a601007387 */ /* 0x000fe20000100a00 */
[----:B0-----:R-:W-:-:S03]  /*4d80*/  IADD3 R160, P6, R194, R154, RZ ;  /* 0x0000009ac2a07210 */ /* 0x001fc60007fde0ff */
[----:B------:R0:W-:Y:S01]  /*4d90*/  STL.64 [R1+0x370], R8 ;  /* 0x0003700801007387 */ /* 0x0001e20000100a00 */
[----:B-1----:R-:W-:-:S03]  /*4da0*/  IADD3 R162, P5, R17, R154, RZ ;  /* 0x0000009a11a27210 */ /* 0x002fc60007fbe0ff */
[----:B------:R-:W-:Y:S01]  /*4db0*/  STL.64 [R1+0x1e0], R164 ;  /* 0x0001e0a401007387 */ /* 0x000fe20000100a00 */
[-C--:B------:R-:W-:Y:S02]  /*4dc0*/  LEA.HI.X.SX32 R161, R202, R155.reuse, 0x1, P6 ;  /* 0x0000009bcaa17211 */ /* 0x080fe400030f0eff */
[-C--:B------:R-:W-:Y:S01]  /*4dd0*/  LEA.HI.X.SX32 R163, R205, R155.reuse, 0x1, P5 ;  /* 0x0000009bcda37211 */ /* 0x080fe200028f0eff */
[----:B------:R1:W-:Y:S01]  /*4de0*/  STL.64 [R1+0x1d8], R6 ;  /* 0x0001d80601007387 */ /* 0x0003e20000100a00 */
[-C--:B------:R-:W-:Y:S02]  /*4df0*/  LEA.HI.X.SX32 R11, R18, R155.reuse, 0x1, P1 ;  /* 0x0000009b120b7211 */ /* 0x080fe400008f0eff */
[-C--:B0-----:R-:W-:Y:S01]  /*4e00*/  IADD3 R8, P3, R198, R154.reuse, RZ ;  /* 0x0000009ac6087210 */ /* 0x081fe20007f7e0ff */
[----:B------:R0:W-:Y:S01]  /*4e10*/  STL.64 [R1+0x1d0], R160 ;  /* 0x0001d0a001007387 */ /* 0x0001e20000100a00 */
[----:B------:R-:W-:Y:S02]  /*4e20*/  IADD3 R14, P5, R204, R154, RZ ;  /* 0x0000009acc0e7210 */ /* 0x000fe40007fbe0ff */
[----:B------:R-:W-:-:S02]  /*4e30*/  LEA.HI.X.SX32 R9, R19, R155, 0x1, P3 ;  /* 0x0000009b13097211 */ /* 0x000fc400018f0eff */
[-C--:B-1----:R-:W-:Y:S01]  /*4e40*/  IADD3 R6, P4, R201, R154.reuse, RZ ;  /* 0x0000009ac9067210 */ /* 0x082fe20007f9e0ff */
[----:B------:R1:W-:Y:S03]  /*4e50*/  STL.64 [R1+0x440], R12 ;  /* 0x0004400c01007387 */ /* 0x0003e60000100a00 */
[----:B------:R-:W-:Y:S01]  /*4e60*/  LEA.HI.X.SX32 R7, R209, R155, 0x1, P4 ;  /* 0x0000009bd1077211 */ /* 0x000fe200020f0eff */
[----:B------:R-:W-:Y:S01]  /*4e70*/  STL.64 [R1+0x4a8], R162 ;  /* 0x0004a8a201007387 */ /* 0x000fe20000100a00 */
[----:B0-----:R-:W-:-:S03]  /*4e80*/  IADD3 R160, P6, R21, R154, RZ ;  /* 0x0000009a15a07210 */ /* 0x001fc60007fde0ff */
[----:B------:R0:W-:Y:S01]  /*4e90*/  STL.64 [R1+0x368], R10 ;  /* 0x0003680a01007387 */ /* 0x0001e20000100a00 */
[-C--:B------:R-:W-:Y:S02]  /*4ea0*/  LEA.HI.X.SX32 R15, R21, R155.reuse, 0x1, P5 ;  /* 0x0000009b150f7211 */ /* 0x080fe400028f0eff */
[-C--:B-1----:R-:W-:Y:S01]  /*4eb0*/  IADD3 R12, P2, R206, R154.reuse, RZ ;  /* 0x0000009ace0c7210 */ /* 0x082fe20007f5e0ff */
[----:B------:R1:W-:Y:S01]  /*4ec0*/  STL.64 [R1+0x1c8], R8 ;  /* 0x0001c80801007387 */ /* 0x0003e20000100a00 */
[-C--:B------:R-:W-:Y:S02]  /*4ed0*/  LEA.HI.X.SX32 R161, R211, R155.reuse, 0x1, P6 ;  /* 0x0000009bd3a17211 */ /* 0x080fe400030f0eff */
[----:B------:R-:W-:Y:S01]  /*4ee0*/  LEA.HI.X.SX32 R13, R213, R155, 0x1, P2 ;  /* 0x0000009bd50d7211 */ /* 0x000fe200010f0eff */
[----:B------:R3:W-:Y:S01]  /*4ef0*/  STL.64 [R1+0x1c0], R6 ;  /* 0x0001c00601007387 */ /* 0x0007e20000100a00 */
[-C--:B0-----:R-:W-:Y:S02]  /*4f00*/  IADD3 R10, P1, R22, R154.reuse, RZ ;  /* 0x0000009a160a7210 */ /* 0x081fe40007f3e0ff */
[----:B-1----:R-:W-:-:S02]  /*4f10*/  IADD3 R8, P3, R23, R154, RZ ;  /* 0x0000009a17087210 */ /* 0x002fc40007f7e0ff */
[-C--:B------:R-:W-:Y:S02]  /*4f20*/  LEA.HI.X.SX32 R11, R215, R155.reuse, 0x1, P1 ;  /* 0x0000009bd70b7211 */ /* 0x080fe400008f0eff */
[-C--:B---3--:R-:W-:Y:S01]  /*4f30*/  IADD3 R6, P4, R208, R154.reuse, RZ ;  /* 0x0000009ad0067210 */ /* 0x088fe20007f9e0ff */
[----:B------:R0:W-:Y:S01]  /*4f40*/  STL.64 [R1+0x1b8], R14 ;  /* 0x0001b80e01007387 */ /* 0x0001e20000100a00 */
[-C--:B------:R-:W-:Y:S02]  /*4f50*/  LEA.HI.X.SX32 R9, R22, R155.reuse, 0x1, P3 ;  /* 0x0000009b16097211 */ /* 0x080fe400018f0eff */
[----:B------:R-:W-:Y:S01]  /*4f60*/  IADD3 R16, P6, R210, R154, RZ ;  /* 0x0000009ad2107210 */ /* 0x000fe20007fde0ff */
[----:B------:R-:W-:Y:S01]  /*4f70*/  STL.64 [R1+0x360], R160 ;  /* 0x000360a001007387 */ /* 0x000fe20000100a00 */
[----:B------:R-:W-:-:S03]  /*4f80*/  LEA.HI.X.SX32 R7, R23, R155, 0x1, P4 ;  /* 0x0000009b17077211 */ /* 0x000fc600020f0eff */
[----:B------:R1:W-:Y:S01]  /*4f90*/  STL.64 [R1+0x1b0], R12 ;  /* 0x0001b00c01007387 */ /* 0x0003e20000100a00 */
[----:B------:R-:W-:Y:S02]  /*4fa0*/  LEA.HI.X.SX32 R17, R216, R155, 0x1, P6 ;  /* 0x0000009bd8117211 */ /* 0x000fe400030f0eff */
[-C--:B0-----:R-:W-:Y:S01]  /*4fb0*/  IADD3 R14, P5, R24, R154.reuse, RZ ;  /* 0x0000009a180e7210 */ /* 0x081fe20007fbe0ff */
[----:B------:R0:W-:Y:S04]  /*4fc0*/  STL.64 [R1+0x438], R10 ;  /* 0x0004380a01007387 */ /* 0x0001e80000100a00 */
[----:B------:R3:W-:Y:S01]  /*4fd0*/  STL.64 [R1+0x358], R8 ;  /* 0x0003580801007387 */ /* 0x0007e20000100a00 */
[----:B-1----:R-:W-:-:S03]  /*4fe0*/  IADD3 R12, P2, R212, R154, RZ ;  /* 0x0000009ad40c7210 */ /* 0x002fc60007f5e0ff */
[----:B------:R1:W-:Y:S01]  /*4ff0*/  STL.64 [R1+0x1a8], R6 ;  /* 0x0001a80601007387 */ /* 0x0003e20000100a00 */
[-C--:B------:R-:W-:Y:S02]  /*5000*/  LEA.HI.X.SX32 R15, R218, R155.reuse, 0x1, P5 ;  /* 0x0000009bda0f7211 */ /* 0x080fe400028f0eff */
[-C--:B0-----:R-:W-:Y:S02]  /*5010*/  IADD3 R10, P1, R214, R154.reuse, RZ ;  /* 0x0000009ad60a7210 */ /* 0x081fe40007f3e0ff */
[-C--:B------:R-:W-:Y:S02]  /*5020*/  LEA.HI.X.SX32 R13, R24, R155.reuse, 0x1, P2 ;  /* 0x0000009b180d7211 */ /* 0x080fe400010f0eff */
[-C--:B---3--:R-:W-:Y:S02]  /*5030*/  IADD3 R8, P3, R27, R154.reuse, RZ ;  /* 0x0000009a1b087210 */ /* 0x088fe40007f7e0ff */
[-C--:B------:R-:W-:Y:S02]  /*5040*/  LEA.HI.X.SX32 R11, R220, R155.reuse, 0x1, P1 ;  /* 0x0000009bdc0b7211 */ /* 0x080fe400008f0eff */
[----:B-1----:R-:W-:Y:S01]  /*5050*/  IADD3 R6, P4, R29, R154, RZ ;  /* 0x0000009a1d067210 */ /* 0x002fe20007f9e0ff */
[----:B------:R0:W-:Y:S01]  /*5060*/  STL.64 [R1+0x1a0], R16 ;  /* 0x0001a01001007387 */ /* 0x0001e20000100a00 */
[----:B------:R-:W-:-:S02]  /*5070*/  LEA.HI.X.SX32 R9, R25, R155, 0x1, P3 ;  /* 0x0000009b19097211 */ /* 0x000fc400018f0eff */
[----:B------:R-:W-:Y:S01]  /*5080*/  IADD3 R18, P6, R31, R154, RZ ;  /* 0x0000009a1f127210 */ /* 0x000fe20007fde0ff */
[----:B------:R1:W-:Y:S01]  /*5090*/  STL.64 [R1+0x350], R14 ;  /* 0x0003500e01007387 */ /* 0x0003e20000100a00 */
[----:B------:R-:W-:-:S03]  /*50a0*/  LEA.HI.X.SX32 R7, R27, R155, 0x1, P4 ;  /* 0x0000009b1b077211 */ /* 0x000fc600020f0eff */
[----:B------:R3:W-:Y:S01]  /*50b0*/  STL.64 [R1+0x198], R12 ;  /* 0x0001980c01007387 */ /* 0x0007e20000100a00 */
[----:B------:R-:W-:Y:S02]  /*50c0*/  LEA.HI.X.SX32 R19, R29, R155, 0x1, P6 ;  /* 0x0000009b1d137211 */ /* 0x000fe400030f0eff */
[-C--:B0-----:R-:W-:Y:S01]  /*50d0*/  IADD3 R16, P5, R217, R154.reuse, RZ ;  /* 0x0000009ad9107210 */ /* 0x081fe20007fbe0ff */
[----:B------:R0:W-:Y:S01]  /*50e0*/  STL.64 [R1+0x190], R10 ;  /* 0x0001900a01007387 */ /* 0x0001e20000100a00 */
[----:B-1----:R-:W-:-:S03]  /*50f0*/  IADD3 R14, P2, R219, R154, RZ ;  /* 0x0000009adb0e7210 */ /* 0x002fc60007f5e0ff */
[----:B------:R1:W-:Y:S01]  /*5100*/  STL.64 [R1+0x4a0], R8 ;  /* 0x0004a00801007387 */ /* 0x0003e20000100a00 */
[-C--:B------:R-:W-:Y:S02]  /*5110*/  LEA.HI.X.SX32 R17, R31, R155.reuse, 0x1, P5 ;  /* 0x0000009b1f117211 */ /* 0x080fe400028f0eff */
[-C--:B---3--:R-:W-:Y:S01]  /*5120*/  IADD3 R12, P1, R32, R154.reuse, RZ ;  /* 0x0000009a200c7210 */ /* 0x088fe20007f3e0ff */
[----:B------:R-:W-:Y:S01]  /*5130*/  STL [R1+0x4dc], R171 ;  /* 0x0004dcab01007387 */ /* 0x000fe20000100800 */
[-C--:B------:R-:W-:Y:S02]  /*5140*/  LEA.HI.X.SX32 R15, R226, R155.reuse, 0x1, P2 ;  /* 0x0000009be20f7211 */ /* 0x080fe400010f0eff */
[-C--:B0-----:R-:W-:Y:S01]  /*5150*/  IADD3 R10, P0, R221, R154.reuse, RZ ;  /* 0x0000009add0a7210 */ /* 0x081fe20007f1e0ff */
[----:B------:R0:W-:Y:S01]  /*5160*/  STL.64 [R1+0x430], R6 ;  /* 0x0004300601007387 */ /* 0x0001e20000100a00 */
[-C--:B------:R-:W-:Y:S02]  /*5170*/  LEA.HI.X.SX32 R13, R227, R155.reuse, 0x1, P1 ;  /* 0x0000009be30d7211 */ /* 0x080fe400008f0eff */
[----:B-1----:R-:W-:Y:S01]  /*5180*/  IADD3 R8, P3, R223, R154, RZ ;  /* 0x0000009adf087210 */ /* 0x002fe20007f7e0ff */
[----:B------:R1:W-:Y:S01]  /*5190*/  STL.64 [R1+0x348], R18 ;  /* 0x0003481201007387 */ /* 0x0003e20000100a00 */
[----:B------:R-:W-:-:S02]  /*51a0*/  LEA.HI.X.SX32 R11, R32, R155, 0x1, P0 ;  /* 0x0000009b200b7211 */ /* 0x000fc400000f0eff */
[----:B------:R-:W-:Y:S01]  /*51b0*/  LEA.HI.X.SX32 R9, R230, R155, 0x1, P3 ;  /* 0x0000009be6097211 */ /* 0x000fe200018f0eff */
[----:B------:R3:W-:Y:S01]  /*51c0*/  STL.64 [R1+0x188], R16 ;  /* 0x0001881001007387 */ /* 0x0007e20000100a00 */
[----:B0-----:R-:W-:-:S03]  /*51d0*/  IADD3 R6, P4, R33, R154, RZ ;  /* 0x0000009a21067210 */ /* 0x001fc60007f9e0ff */
[----:B------:R0:W-:Y:S01]  /*51e0*/  STL.64 [R1+0x180], R14 ;  /* 0x0001800e01007387 */ /* 0x0001e20000100a00 */
[-C--:B-1----:R-:W-:Y:S02]  /*51f0*/  IADD3 R18, P6, R34, R154.reuse, RZ ;  /* 0x0000009a22127210 */ /* 0x082fe40007fde0ff */
[-C--:B------:R-:W-:Y:S01]  /*5200*/  LEA.HI.X.SX32 R7, R231, R155.reuse, 0x1, P4 ;  /* 0x0000009be7077211 */ /* 0x080fe200020f0eff */
[----:B------:R1:W-:Y:S01]  /*5210*/  STL.64 [R1+0x340], R12 ;  /* 0x0003400c01007387 */ /* 0x0003e20000100a00 */
[-C--:B---3--:R-:W-:Y:S02]  /*5220*/  IADD3 R16, P5, R224, R154.reuse, RZ ;  /* 0x0000009ae0107210 */ /* 0x088fe40007fbe0ff */
[----:B------:R-:W-:Y:S01]  /*5230*/  LEA.HI.X.SX32 R19, R33, R155, 0x1, P6 ;  /* 0x0000009b21137211 */ /* 0x000fe200030f0eff */
[----:B------:R3:W-:Y:S01]  /*5240*/  STL.64 [R1+0x178], R10 ;  /* 0x0001780a01007387 */ /* 0x0007e20000100a00 */
[----:B0-----:R-:W-:-:S03]  /*5250*/  IADD3 R14, P2, R225, R154, RZ ;  /* 0x0000009ae10e7210 */ /* 0x001fc60007f5e0ff */
[----:B------:R0:W-:Y:S01]  /*5260*/  STL.64 [R1+0x170], R8 ;  /* 0x0001700801007387 */ /* 0x0001e20000100a00 */
[-C--:B------:R-:W-:Y:S02]  /*5270*/  LEA.HI.X.SX32 R17, R34, R155.reuse, 0x1, P5 ;  /* 0x0000009b22117211 */ /* 0x080fe400028f0eff */
[-C--:B-1----:R-:W-:Y:S01]  /*5280*/  IADD3 R12, P1, R35, R154.reuse, RZ ;  /* 0x0000009a230c7210 */ /* 0x082fe20007f3e0ff */
[----:B------:R1:W-:Y:S01]  /*5290*/  STL.64 [R1+0x428], R6 ;  /* 0x0004280601007387 */ /* 0x0003e20000100a00 */
[-C--:B------:R-:W-:Y:S02]  /*52a0*/  LEA.HI.X.SX32 R15, R233, R155.reuse, 0x1, P2 ;  /* 0x0000009be90f7211 */ /* 0x080fe400010f0eff */
[-C--:B---3--:R-:W-:Y:S02]  /*52b0*/  IADD3 R10, P0, R228, R154.reuse, RZ ;  /* 0x0000009ae40a7210 */ /* 0x088fe40007f1e0ff */
[-C--:B------:R-:W-:Y:S02]  /*52c0*/  LEA.HI.X.SX32 R13, R235, R155.reuse, 0x1, P1 ;  /* 0x0000009beb0d7211 */ /* 0x080fe400008f0eff */
[----:B0-----:R-:W-:Y:S01]  /*52d0*/  IADD3 R8, P3, R229, R154, RZ ;  /* 0x0000009ae5087210 */ /* 0x001fe20007f7e0ff */
[----:B------:R0:W-:Y:S01]  /*52e0*/  STL.64 [R1+0x338], R18 ;  /* 0x0003381201007387 */ /* 0x0001e20000100a00 */
[----:B------:R-:W-:-:S02]  /*52f0*/  LEA.HI.X.SX32 R11, R35, R155, 0x1, P0 ;  /* 0x0000009b230b7211 */ /* 0x000fc400000f0eff */
[-C--:B-1----:R-:W-:Y:S01]  /*5300*/  IADD3 R6, P4, R37, R154.reuse, RZ ;  /* 0x0000009a25067210 */ /* 0x082fe20007f9e0ff */
[----:B------:R1:W-:Y:S01]  /*5310*/  STL.64 [R1+0x168], R16 ;  /* 0x0001681001007387 */ /* 0x0003e20000100a00 */
[-C--:B------:R-:W-:Y:S02]  /*5320*/  LEA.HI.X.SX32 R9, R237, R155.reuse, 0x1, P3 ;  /* 0x0000009bed097211 */ /* 0x080fe400018f0eff */
[----:B------:R-:W-:Y:S01]  /*5330*/  LEA.HI.X.SX32 R7, R239, R155, 0x1, P4 ;  /* 0x0000009bef077211 */ /* 0x000fe200020f0eff */
[----:B------:R3:W-:Y:S01]  /*5340*/  STL.64 [R1+0x160], R14 ;  /* 0x0001600e01007387 */ /* 0x0007e20000100a00 */
[----:B0-----:R-:W-:-:S03]  /*5350*/  IADD3 R18, P6, R38, R154, RZ ;  /* 0x0000009a26127210 */ /* 0x001fc60007fde0ff */
[----:B------:R0:W-:Y:S01]  /*5360*/  STL.64 [R1+0x330], R12 ;  /* 0x0003300c01007387 */ /* 0x0001e20000100a00 */
[----:B-1----:R-:W-:-:S03]  /*5370*/  IADD3 R16, P5, R39, R154, RZ ;  /* 0x0000009a27107210 */ /* 0x002fc60007fbe0ff */
[----:B------:R1:W-:Y:S01]  /*5380*/  STL.64 [R1+0x158], R10 ;  /* 0x0001580a01007387 */ /* 0x0003e20000100a00 */
[-C--:B------:R-:W-:Y:S02]  /*5390*/  LEA.HI.X.SX32 R19, R37, R155.reuse, 0x1, P6 ;  /* 0x0000009b25137211 */ /* 0x080fe400030f0eff */
[-C--:B---3--:R-:W-:Y:S01]  /*53a0*/  IADD3 R14, P2, R232, R154.reuse, RZ ;  /* 0x0000009ae80e7210 */ /* 0x088fe20007f5e0ff */
[----:B------:R3:W-:Y:S01]  /*53b0*/  STL.64 [R1+0x150], R8 ;  /* 0x0001500801007387 */ /* 0x0007e20000100a00 */
[-C--:B------:R-:W-:Y:S02]  /*53c0*/  LEA.HI.X.SX32 R17, R38, R155.reuse, 0x1, P5 ;  /* 0x0000009b26117211 */ /* 0x080fe400028f0eff */
[-C--:B0-----:R-:W-:Y:S01]  /*53d0*/  IADD3 R12, P1, R234, R154.reuse, RZ ;  /* 0x0000009aea0c7210 */ /* 0x081fe20007f3e0ff */
[----:B------:R0:W-:Y:S01]  /*53e0*/  STL.64 [R1+0x498], R6 ;  /* 0x0004980601007387 */ /* 0x0001e20000100a00 */
[----:B------:R-:W-:Y:S02]  /*53f0*/  LEA.HI.X.SX32 R15, R39, R155, 0x1, P2 ;  /* 0x0000009b270f7211 */ /* 0x000fe400010f0eff */
[----:B-1----:R-:W-:-:S02]  /*5400*/  IADD3 R10, P0, R40, R154, RZ ;  /* 0x0000009a280a7210 */ /* 0x002fc40007f1e0ff */
[-C--:B------:R-:W-:Y:S02]  /*5410*/  LEA.HI.X.SX32 R13, R242, R155.reuse, 0x1, P1 ;  /* 0x0000009bf20d7211 */ /* 0x080fe400008f0eff */
[-C--:B---3--:R-:W-:Y:S01]  /*5420*/  IADD3 R8, P3, R236, R154.reuse, RZ ;  /* 0x0000009aec087210 */ /* 0x088fe20007f7e0ff */
[----:B------:R1:W-:Y:S01]  /*5430*/  STL.64 [R1+0x420], R18 ;  /* 0x0004201201007387 */ /* 0x0003e20000100a00 */
[-C--:B------:R-:W-:Y:S02]  /*5440*/  LEA.HI.X.SX32 R11, R243, R155.reuse, 0x1, P0 ;  /* 0x0000009bf30b7211 */ /* 0x080fe400000f0eff */
[-C--:B0-----:R-:W-:Y:S01]  /*5450*/  IADD3 R6, P4, R238, R154.reuse, RZ ;  /* 0x0000009aee067210 */ /* 0x081fe20007f9e0ff */
[----:B------:R0:W-:Y:S01]  /*5460*/  STL.64 [R1+0x328], R16 ;  /* 0x0003281001007387 */ /* 0x0001e20000100a00 */
[-C--:B------:R-:W-:Y:S02]  /*5470*/  LEA.HI.X.SX32 R9, R40, R155.reuse, 0x1, P3 ;  /* 0x0000009b28097211 */ /* 0x080fe400018f0eff */
[----:B------:R-:W-:Y:S01]  /*5480*/  LEA.HI.X.SX32 R7, R246, R155, 0x1, P4 ;  /* 0x0000009bf6077211 */ /* 0x000fe200020f0eff */
[----:B------:R3:W-:Y:S01]  /*5490*/  STL.64 [R1+0x148], R14 ;  /* 0x0001480e01007387 */ /* 0x0007e20000100a00 */
[----:B-1----:R-:W-:-:S03]  /*54a0*/  IADD3 R18, P6, R45, R154, RZ ;  /* 0x0000009a2d127210 */ /* 0x002fc60007fde0ff */
[----:B------:R1:W-:Y:S01]  /*54b0*/  STL.64 [R1+0x140], R12 ;  /* 0x0001400c01007387 */ /* 0x0003e20000100a00 */
[----:B0-----:R-:W-:-:S03]  /*54c0*/  IADD3 R16, P5, R43, R154, RZ ;  /* 0x0000009a2b107210 */ /* 0x001fc60007fbe0ff */
[----:B------:R0:W-:Y:S01]  /*54d0*/  STL.64 [R1+0x320], R10 ;  /* 0x0003200a01007387 */ /* 0x0001e20000100a00 */
[-C--:B------:R-:W-:Y:S02]  /*54e0*/  LEA.HI.X.SX32 R19, R250, R155.reuse, 0x1, P6 ;  /* 0x0000009bfa137211 */ /* 0x080fe400030f0eff */
[-C--:B---3--:R-:W-:Y:S01]  /*54f0*/  IADD3 R14, P2, R240, R154.reuse, RZ ;  /* 0x0000009af00e7210 */ /* 0x088fe20007f5e0ff */
[----:B------:R3:W-:Y:S01]  /*5500*/  STL.64 [R1+0x138], R8 ;  /* 0x0001380801007387 */ /* 0x0007e20000100a00 */
[-C--:B------:R-:W-:Y:S02]  /*5510*/  LEA.HI.X.SX32 R17, R45, R155.reuse, 0x1, P5 ;  /* 0x0000009b2d117211 */ /* 0x080fe400028f0eff */
[-C--:B-1----:R-:W-:Y:S01]  /*5520*/  IADD3 R12, P1, R241, R154.reuse, RZ ;  /* 0x0000009af10c7210 */ /* 0x082fe20007f3e0ff */
[----:B------:R1:W-:Y:S01]  /*5530*/  STL.64 [R1+0x130], R6 ;  /* 0x0001300601007387 */ /* 0x0003e20000100a00 */
[----:B------:R-:W-:Y:S02]  /*5540*/  LEA.HI.X.SX32 R15, R43, R155, 0x1, P2 ;  /* 0x0000009b2b0f7211 */ /* 0x000fe400010f0eff */
[----:B0-----:R-:W-:-:S02]  /*5550*/  IADD3 R10, P0, R41, R154, RZ ;  /* 0x0000009a290a7210 */ /* 0x001fc40007f1e0ff */
[-C--:B------:R-:W-:Y:S02]  /*5560*/  LEA.HI.X.SX32 R13, R248, R155.reuse, 0x1, P1 ;  /* 0x0000009bf80d7211 */ /* 0x080fe400008f0eff */
[-C--:B---3--:R-:W-:Y:S01]  /*5570*/  IADD3 R8, P3, R244, R154.reuse, RZ ;  /* 0x0000009af4087210 */ /* 0x088fe20007f7e0ff */
[----:B------:R-:W-:Y:S01]  /*5580*/  STL.64 [R1+0x418], R18 ;  /* 0x0004181201007387 */ /* 0x000fe20000100a00 */
[-C--:B------:R-:W-:Y:S02]  /*5590*/  LEA.HI.X.SX32 R11, R249, R155.reuse, 0x1, P0 ;  /* 0x0000009bf90b7211 */ /* 0x080fe400000f0eff */
[----:B-1----:R-:W-:Y:S01]  /*55a0*/  IADD3 R6, P4, R245, R154, RZ ;  /* 0x0000009af5067210 */ /* 0x002fe20007f9e0ff */
[----:B------:R-:W-:Y:S01]  /*55b0*/  STL.64 [R1+0x318], R16 ;  /* 0x0003181001007387 */ /* 0x000fe20000100a00 */
[-C--:B------:R-:W-:Y:S02]  /*55c0*/  LEA.HI.X.SX32 R9, R41, R155.reuse, 0x1, P3 ;  /* 0x0000009b29097211 */ /* 0x080fe400018f0eff */
[----:B------:R-:W-:Y:S01]  /*55d0*/  LEA.HI.X.SX32 R7, R247, R155, 0x1, P4 ;  /* 0x0000009bf7077211 */ /* 0x000fe200020f0eff */
[----:B------:R-:W-:Y:S01]  /*55e0*/  STL.64 [R1+0x128], R14 ;  /* 0x0001280e01007387 */ /* 0x000fe20000100a00 */
[----:B--2---:R-:W-:-:S03]  /*55f0*/  LOP3.LUT R4, R2, 0x10, RZ, 0x3c, !PT ;  /* 0x0000001002047812 */ /* 0x004fc600078e3cff */
[----:B------:R-:W-:Y:S01]  /*5600*/  STL.64 [R1+0x120], R12 ;  /* 0x0001200c01007387 */ /* 0x000fe20000100a00 */
[----:B------:R-:W-:-:S03]  /*5610*/  LOP3.LUT R4, R2, 0x40, RZ, 0x3c, !PT ;  /* 0x0000004002047812 */ /* 0x000fc600078e3cff */
[----:B------:R-:W-:Y:S01]  /*5620*/  STL.64 [R1+0x310], R10 ;  /* 0x0003100a01007387 */ /* 0x000fe20000100a00 */
[----:B------:R-:W-:-:S03]  /*5630*/  CS2R R134, SRZ ;  /* 0x0000000000867805 */ /* 0x000fc6000001ff00 */
[----:B------:R-:W-:Y:S01]  /*5640*/  STL.64 [R1+0x118], R8 ;  /* 0x0001180801007387 */ /* 0x000fe20000100a00 */
[----:B------:R-:W-:Y:S02]  /*5650*/  CS2R R136, SRZ ;  /* 0x0000000000887805 */ /* 0x000fe4000001ff00 */
[----:B------:R-:W-:Y:S01]  /*5660*/  CS2R R138, SRZ ;  /* 0x00000000008a7805 */ /* 0x000fe2000001ff00 */
[----:B------:R0:W-:Y:S01]  /*5670*/  STL.64 [R1+0x110], R6 ;  /* 0x0001100601007387 */ /* 0x0001e20000100a00 */
[----:B------:R-:W-:Y:S02]  /*5680*/  CS2R R140, SRZ ;  /* 0x00000000008c7805 */ /* 0x000fe4000001ff00 */
[----:B------:R-:W-:Y:S02]  /*5690*/  CS2R R142, SRZ ;  /* 0x00000000008e7805 */ /* 0x000fe4000001ff00 */
[----:B------:R-:W-:Y:S02]  /*56a0*/  CS2R R144, SRZ ;  /* 0x0000000000907805 */ /* 0x000fe4000001ff00 */
[----:B------:R-:W-:-:S02]  /*56b0*/  CS2R R146, SRZ ;  /* 0x0000000000927805 */ /* 0x000fc4000001ff00 */
[----:B------:R-:W-:Y:S02]  /*56c0*/  CS2R R148, SRZ ;  /* 0x0000000000947805 */ /* 0x000fe4000001ff00 */
[----:B------:R-:W-:Y:S02]  /*56d0*/  CS2R R150, SRZ ;  /* 0x0000000000967805 */ /* 0x000fe4000001ff00 */
[C---:B------:R-:W-:Y:S01]  /*56e0*/  LOP3.LUT R4, R2.reuse, 0x70, RZ, 0x3c, !PT ;  /* 0x0000007002047812 */ /* 0x040fe200078e3cff */
[----:B------:R-:W-:Y:S01]  /*56f0*/  UIADD3.64 UR42, UR10, 0x2, URZ ;  /* 0x000000020a2a7897 */ /* 0x000fe2000fffe03f */
[C---:B0-----:R-:W-:Y:S02]  /*5700*/  LOP3.LUT R7, R2.reuse, 0x20, RZ, 0x3c, !PT ;  /* 0x0000002002077812 */ /* 0x041fe400078e3cff */
[C---:B------:R-:W-:Y:S02]  /*5710*/  LOP3.LUT R6, R2.reuse, 0x30, RZ, 0x3c, !PT ;  /* 0x0000003002067812 */ /* 0x040fe400078e3cff */
[----:B------:R-:W-:-:S02]  /*5720*/  LOP3.LUT R7, R2, 0x50, RZ, 0x3c, !PT ;  /* 0x0000005002077812 */ /* 0x000fc400078e3cff */
[----:B------:R-:W-:Y:S01]  /*5730*/  LOP3.LUT R6, R2, 0x60, RZ, 0x3c, !PT ;  /* 0x0000006002067812 */ /* 0x000fe200078e3cff */
[----:B------:R-:W-:Y:S02]  /*5740*/  UIADD3.64 UR38, UR10, 0x4, URZ ;  /* 0x000000040a267897 */ /* 0x000fe4000fffe03f */
[----:B------:R-:W-:Y:S02]  /*5750*/  UIADD3.64 UR34, UR10, 0x3fe, URZ ;  /* 0x000003fe0a227897 */ /* 0x000fe4000fffe03f */
[----:B------:R-:W-:Y:S02]  /*5760*/  UIADD3.64 UR30, UR10, 0x400, URZ ;  /* 0x000004000a1e7897 */ /* 0x000fe4000fffe03f */
[----:B------:R-:W-:Y:S02]  /*5770*/  UIADD3.64 UR26, UR10, 0x402, URZ ;  /* 0x000004020a1a7897 */ /* 0x000fe4000fffe03f */
[----:B------:R-:W-:Y:S02]  /*5780*/  UIADD3.64 UR22, UR10, 0x404, URZ ;  /* 0x000004040a167897 */ /* 0x000fe4000fffe03f */
[----:B------:R-:W-:-:S02]  /*5790*/  UIADD3.64 UR40, UR8, 0x80, URZ ;  /* 0x0000008008287897 */ /* 0x000fc4000fffe03f */
[----:B------:R-:W-:Y:S02]  /*57a0*/  UIADD3.64 UR36, UR8, 0x100, URZ ;  /* 0x0000010008247897 */ /* 0x000fe4000fffe03f */
[----:B------:R-:W-:Y:S02]  /*57b0*/  UIADD3.64 UR32, UR8, 0x180, URZ ;  /* 0x0000018008207897 */ /* 0x000fe4000fffe03f */
[----:B------:R-:W-:Y:S02]  /*57c0*/  UIADD3.64 UR28, UR8, 0x200, URZ ;  /* 0x00000200081c7897 */ /* 0x000fe4000fffe03f */
[----:B------:R-:W-:Y:S02]  /*57d0*/  UIADD3.64 UR24, UR8, 0x280, URZ ;  /* 0x0000028008187897 */ /* 0x000fe4000fffe03f */
[----:B------:R-:W-:Y:S01]  /*57e0*/  UIADD3.64 UR20, UR8, 0x300, URZ ;  /* 0x0000030008147897 */ /* 0x000fe2000fffe03f */
[----:B------:R-:W-:-:S11]  /*57f0*/  UMOV UR19, 0x40000040 ;  /* 0x4000004000137882 */ /* 0x000fd60000000000 */
.L_x_1:
[----:B------:R-:W2:Y:S04]  /*5800*/  LDL.64 R18, [R1+0x100] ;  /* 0x0001000001127983 */ /* 0x000ea80000100a00 */
[----:B------:R-:W3:Y:S01]  /*5810*/  LDL.64 R162, [R1+0x100] ;  /* 0x0001000001a27983 */ /* 0x000ee20000100a00 */
[----:B------:R-:W-:-:S03]  /*5820*/  IMAD R165, R5, 0x4c, RZ ;  /* 0x0000004c05a57824 */ /* 0x000fc600078e02ff */
[----:B------:R-:W4:Y:S04]  /*5830*/  LDL.64 R170, [R1+0xf8] ;  /* 0x0000f80001aa7983 */ /* 0x000f280000100a00 */
        /* <DEDUP_REMOVED lines=8> */
[----:B------:R-:W4:Y:S01]  /*58c0*/  LDL.64 R172, [R1+0xd8] ;  /* 0x0000d80001ac7983 */ /* 0x000f220000100a00 */
[----:B--2--5:R-:W-:-:S05]  /*58d0*/  IADD3 R18, R165, R152, RZ ;  /* 0x00000098a5127210 */ /* 0x024fca0007ffe0ff */
[----:B------:R-:W-:Y:S04]  /*58e0*/  STL [R1+0x100], R18 ;  /* 0x0001001201007387 */ /* 0x000fe80000100800 */
[----:B------:R-:W2:Y:S01]  /*58f0*/  LDL.64 R174, [R1+0xb0] ;  /* 0x0000b00001ae7983 */ /* 0x000ea20000100a00 */
[C---:B------:R-:W-:Y:S01]  /*5900*/  IMAD.SHL.U32 R4, R5.reuse, 0x2, RZ ;  /* 0x0000000205047824 */ /* 0x040fe200078e00ff */
[CC--:B------:R-:W-:Y:S02]  /*5910*/  LEA R188, P0, R5.reuse, R152.reuse, 0x2 ;  /* 0x0000009805bc7211 */ /* 0x0c0fe400078010ff */
[C---:B------:R-:W-:Y:S02]  /*5920*/  SHF.L.U32 R6, R5.reuse, 0x2, RZ ;  /* 0x0000000205067819 */ /* 0x040fe400000006ff */
[C---:B------:R-:W-:Y:S01]  /*5930*/  LEA R186, P1, R5.reuse, R152, 0x3 ;  /* 0x0000009805ba7211 */ /* 0x040fe200078218ff */
[----:B---3--:R-:W-:Y:S01]  /*5940*/  IMAD.MOV.U32 R19, RZ, RZ, R163 ;  /* 0x000000ffff137224 */ /* 0x008fe200078e00a3 */
[-C--:B------:R-:W-:Y:S01]  /*5950*/  LEA.HI.X.SX32 R189, R4, R153.reuse, 0x1, P0 ;  /* 0x0000009904bd7211 */ /* 0x080fe200000f0eff */
[C---:B------:R-:W-:Y:S01]  /*5960*/  IMAD R164, R5.reuse, 0x50, RZ ;  /* 0x0000005005a47824 */ /* 0x040fe200078e02ff */
[----:B------:R-:W-:Y:S01]  /*5970*/  LEA.HI.X.SX32 R187, R6, R153, 0x1, P1 ;  /* 0x0000009906bb7211 */ /* 0x000fe200008f0eff */
[C---:B------:R-:W-:Y:S01]  /*5980*/  IMAD.SHL.U32 R7, R5.reuse, 0x10, RZ ;  /* 0x0000001005077824 */ /* 0x040fe200078e00ff */
[----:B------:R-:W-:-:S02]  /*5990*/  SHF.L.U32 R6, R5, 0x3, RZ ;  /* 0x0000000305067819 */ /* 0x000fc400000006ff */
[C---:B------:R-:W-:Y:S02]  /*59a0*/  SHF.L.U32 R9, R5.reuse, 0x5, RZ ;  /* 0x0000000505097819 */ /* 0x040fe400000006ff */
[CC--:B------:R-:W-:Y:S02]  /*59b0*/  LEA R10, P2, R5.reuse, R152.reuse, 0x6 ;  /* 0x00000098050a7211 */ /* 0x0c0fe400078430ff */
[C---:B------:R-:W-:Y:S01]  /*59c0*/  SHF.L.U32 R16, R5.reuse, 0x6, RZ ;  /* 0x0000000605107819 */ /* 0x040fe200000006ff */
[C---:B------:R-:W-:Y:S01]  /*59d0*/  IMAD R79, R5.reuse, 0x54, RZ ;  /* 0x00000054054f7824 */ /* 0x040fe200078e02ff */
[CC--:B------:R-:W-:Y:S02]  /*59e0*/  LEA R14, P0, R5.reuse, R152.reuse, 0x4 ;  /* 0x00000098050e7211 */ /* 0x0c0fe400078020ff */
[CC--:B------:R-:W-:Y:S01]  /*59f0*/  LEA R8, P3, R5.reuse, R152.reuse, 0x7 ;  /* 0x0000009805087211 */ /* 0x0c0fe200078638ff */
[C---:B------:R-:W-:Y:S01]  /*5a00*/  IMAD R182, R5.reuse, 0x56, RZ ;  /* 0x0000005605b67824 */ /* 0x040fe200078e02ff */
[----:B------:R-:W-:Y:S01]  /*5a10*/  LEA.HI.X.SX32 R15, R6, R153, 0x1, P0 ;  /* 0x00000099060f7211 */ /* 0x000fe200000f0eff */
[----:B------:R-:W-:Y:S01]  /*5a20*/  IMAD R163, R5, 0x4e, RZ ;  /* 0x0000004e05a37824 */ /* 0x000fe200078e02ff */
[----:B------:R-:W3:Y:S01]  /*5a30*/  LDL.64 R202, [R1+0xc8] ;  /* 0x0000c80001ca7983 */ /* 0x000ee20000100a00 */
[----:B------:R-:W-:Y:S01]  /*5a40*/  IMAD.WIDE R14, R3, 0x2, R14 ;  /* 0x00000002030e7825 */ /* 0x000fe200078e020e */
[----:B------:R-:W-:-:S02]  /*5a50*/  LEA R12, P1, R5, R152, 0x5 ;  /* 0x00000098050c7211 */ /* 0x000fc400078228ff */
[----:B------:R-:W3:Y:S04]  /*5a60*/  LDL.64 R210, [R1+0xd0] ;  /* 0x0000d00001d27983 */ /* 0x000ee80000100a00 */
[----:B------:R0:W3:Y:S01]  /*5a70*/  LDG.E.U16 R181, desc[UR14][R14.64] ;  /* 0x0000000e0eb57981 */ /* 0x0000e2000c1e1500 */
[-C--:B------:R-:W-:Y:S02]  /*5a80*/  LEA.HI.X.SX32 R11, R9, R153.reuse, 0x1, P2 ;  /* 0x00000099090b7211 */ /* 0x080fe400010f0eff */
[-C--:B----4-:R-:W-:Y:S01]  /*5a90*/  IADD3 R170, R163, R152.reuse, RZ ;  /* 0x00000098a3aa7210 */ /* 0x090fe20007ffe0ff */
[----:B------:R-:W4:Y:S01]  /*5aa0*/  LDL.64 R208, [R1+0xc8] ;  /* 0x0000c80001d07983 */ /* 0x000f220000100a00 */
[-C--:B------:R-:W-:Y:S02]  /*5ab0*/  LEA.HI.X.SX32 R9, R16, R153.reuse, 0x1, P3 ;  /* 0x0000009910097211 */ /* 0x080fe400018f0eff */
[----:B------:R-:W-:Y:S01]  /*5ac0*/  IADD3 R166, R164, R152, RZ ;  /* 0x00000098a4a67210 */ /* 0x000fe20007ffe0ff */
[----:B------:R-:W4:Y:S01]  /*5ad0*/  LDL.64 R16, [R1+0xd0] ;  /* 0x0000d00001107983 */ /* 0x000f220000100a00 */
[----:B0-----:R-:W-:Y:S01]  /*5ae0*/  IMAD R14, R5, 0x52, RZ ;  /* 0x00000052050e7824 */ /* 0x001fe200078e02ff */
[----:B------:R-:W-:-:S02]  /*5af0*/  LEA.HI.X.SX32 R13, R7, R153, 0x1, P1 ;  /* 0x00000099070d7211 */ /* 0x000fc400008f0eff */
[----:B------:R-:W4:Y:S01]  /*5b00*/  LDL.64 R206, [R1+0xc0] ;  /* 0x0000c00001ce7983 */ /* 0x000f220000100a00 */
[-C--:B------:R-:W-:Y:S02]  /*5b10*/  IADD3 R22, R79, R152.reuse, RZ ;  /* 0x000000984f167210 */ /* 0x080fe40007ffe0ff */
[-C--:B------:R-:W-:Y:S01]  /*5b20*/  IADD3 R160, R14, R152.reuse, RZ ;  /* 0x000000980ea07210 */ /* 0x080fe20007ffe0ff */
[----:B------:R-:W4:Y:S01]  /*5b30*/  LDL.64 R198, [R1+0xc0] ;  /* 0x0000c00001c67983 */ /* 0x000f220000100a00 */
[----:B------:R-:W-:Y:S01]  /*5b40*/  IMAD.MOV.U32 R23, RZ, RZ, R177 ;  /* 0x000000ffff177224 */ /* 0x000fe200078e00b1 */
[----:B------:R-:W-:Y:S02]  /*5b50*/  IADD3 R20, R182, R152, RZ ;  /* 0x00000098b6147210 */ /* 0x000fe40007ffe0ff */
[----:B------:R-:W4:Y:S01]  /*5b60*/  LDL.64 R192, [R1+0xb8] ;  /* 0x0000b80001c07983 */ /* 0x000f220000100a00 */
[----:B------:R-:W-:-:S03]  /*5b70*/  IMAD.WIDE R12, R3, 0x2, R12 ;  /* 0x00000002030c7825 */ /* 0x000fc600078e020c */
[----:B------:R-:W-:Y:S04]  /*5b80*/  STL [R1+0xf8], R170 ;  /* 0x0000f8aa01007387 */ /* 0x000fe80000100800 */
[----:B------:R-:W-:Y:S01]  /*5b90*/  STL [R1+0xf0], R166 ;  /* 0x0000f0a601007387 */ /* 0x000fe20000100800 */
[----:B------:R-:W-:-:S03]  /*5ba0*/  IMAD.WIDE R62, R3, 0x2, R22 ;  /* 0x00000002033e7825 */ /* 0x000fc600078e0216 */
[----:B------:R-:W-:Y:S04]  /*5bb0*/  STL [R1+0xe8], R160 ;  /* 0x0000e8a001007387 */ /* 0x000fe80000100800 */
[----:B------:R0:W-:Y:S04]  /*5bc0*/  STL [R1+0xe0], R22 ;  /* 0x0000e01601007387 */ /* 0x0001e80000100800 */
[----:B------:R-:W4:Y:S01]  /*5bd0*/  LDG.E.U16 R169, desc[UR14][R12.64] ;  /* 0x0000000e0ca97981 */ /* 0x000f22000c1e1500 */
[----:B------:R-:W-:Y:S01]  /*5be0*/  MOV R171, R195 ;  /* 0x000000c300ab7202 */ /* 0x000fe20000000f00 */
[----:B------:R-:W-:Y:S01]  /*5bf0*/  IMAD R180, R5, 0x58, RZ ;  /* 0x0000005805b47824 */ /* 0x000fe200078e02ff */
[----:B------:R-:W-:Y:S01]  /*5c00*/  MOV R161, R179 ;  /* 0x000000b300a17202 */ /* 0x000fe20000000f00 */
[----:B------:R-:W-:Y:S01]  /*5c10*/  IMAD.WIDE R10, R3, 0x2, R10 ;  /* 0x00000002030a7825 */ /* 0x000fe200078e020a */
[----:B------:R-:W-:Y:S01]  /*5c20*/  MOV R21, R173 ;  /* 0x000000ad00157202 */ /* 0x000fe20000000f00 */
[----:B------:R-:W4:Y:S04]  /*5c30*/  LDG.E.U16 R62, desc[UR14][R62.64] ;  /* 0x0000000e3e3e7981 */ /* 0x000f28000c1e1500 */
[----:B--2---:R-:W2:Y:S04]  /*5c40*/  LDL.64 R174, [R1+0xb8] ;  /* 0x0000b80001ae7983 */ /* 0x004ea80000100a00 */
[----:B------:R1:W-:Y:S04]  /*5c50*/  STL [R1+0xd8], R20 ;  /* 0x0000d81401007387 */ /* 0x0003e80000100800 */
[----:B0-----:R-:W2:Y:S04]  /*5c60*/  LDL.64 R22, [R1+0x88] ;  /* 0x0000880001167983 */ /* 0x001ea80000100a00 */
[----:B------:R-:W2:Y:S01]  /*5c70*/  LDL.64 R12, [R1+0xb0] ;  /* 0x0000b000010c7983 */ /* 0x000ea20000100a00 */
[----:B------:R-:W-:-:S02]  /*5c80*/  IMAD R195, R5, 0x5a, RZ ;  /* 0x0000005a05c37824 */ /* 0x000fc400078e02ff */
[C---:B------:R-:W-:Y:S01]  /*5c90*/  IMAD.WIDE R8, R3.reuse, 0x2, R8 ;  /* 0x0000000203087825 */ /* 0x040fe200078e0208 */
[----:B------:R0:W2:Y:S03]  /*5ca0*/  LDG.E.U16 R85, desc[UR14][R10.64] ;  /* 0x0000000e0a557981 */ /* 0x0000a6000c1e1500 */
[----:B------:R-:W-:Y:S01]  /*5cb0*/  IMAD.WIDE R6, R3, 0x2, R18 ;  /* 0x0000000203067825 */ /* 0x000fe200078e0212 */
[----:B------:R1:W2:Y:S03]  /*5cc0*/  LDG.E.U16 R81, desc[UR14][R8.64] ;  /* 0x0000000e08517981 */ /* 0x0002a6000c1e1500 */
[----:B------:R-:W-:Y:S01]  /*5cd0*/  IMAD R200, R5, 0x5c, RZ ;  /* 0x0000005c05c87824 */ /* 0x000fe200078e02ff */
[----:B------:R1:W2:Y:S01]  /*5ce0*/  LDG.E.U16 R19, desc[UR14][R6.64] ;  /* 0x0000000e06137981 */ /* 0x0002a2000c1e1500 */
[----:B------:R-:W-:-:S02]  /*5cf0*/  IMAD.MOV.U32 R167, RZ, RZ, R185 ;  /* 0x000000ffffa77224 */ /* 0x000fc400078e00b9 */
[----:B------:R-:W-:Y:S01]  /*5d00*/  IMAD R205, R5, 0x5e, RZ ;  /* 0x0000005e05cd7824 */ /* 0x000fe200078e02ff */
[----:B---3--:R-:W-:Y:S01]  /*5d10*/  IADD3 R202, R195, R152, RZ ;  /* 0x00000098c3ca7210 */ /* 0x008fe20007ffe0ff */
[----:B------:R-:W-:Y:S01]  /*5d20*/  IMAD R178, R5, 0x60, RZ ;  /* 0x0000006005b27824 */ /* 0x000fe200078e02ff */
[----:B------:R-:W3:Y:S01]  /*5d30*/  LDL.64 R196, [R1+0xa8] ;  /* 0x0000a80001c47983 */ /* 0x000ee20000100a00 */
[----:B0-----:R-:W-:-:S03]  /*5d40*/  IMAD.WIDE R10, R3, 0x2, R170 ;  /* 0x00000002030a7825 */ /* 0x001fc600078e02aa */
[----:B------:R-:W3:Y:S01]  /*5d50*/  LDL.64 R184, [R1+0xa0] ;  /* 0x0000a00001b87983 */ /* 0x000ee20000100a00 */
[----:B-1----:R-:W-:-:S03]  /*5d60*/  IMAD.WIDE R8, R3, 0x2, R166 ;  /* 0x0000000203087825 */ /* 0x002fc600078e02a6 */
[----:B------:R-:W3:Y:S01]  /*5d70*/  LDL.64 R176, [R1+0x98] ;  /* 0x0000980001b07983 */ /* 0x000ee20000100a00 */
[----:B------:R-:W-:-:S03]  /*5d80*/  IMAD.WIDE R6, R3, 0x2, R160 ;  /* 0x0000000203067825 */ /* 0x000fc600078e02a0 */
[----:B------:R-:W3:Y:S01]  /*5d90*/  LDL.64 R172, [R1+0x90] ;  /* 0x0000900001ac7983 */ /* 0x000ee20000100a00 */
[-C--:B----4-:R-:W-:Y:S01]  /*5da0*/  IADD3 R16, R180, R152.reuse, RZ ;  /* 0x00000098b4107210 */ /* 0x090fe20007ffe0ff */
[----:B------:R-:W-:Y:S02]  /*5db0*/  IMAD.WIDE R54, R3, 0x2, R20 ;  /* 0x0000000203367825 */ /* 0x000fe400078e0214 */
[----:B------:R-:W4:Y:S04]  /*5dc0*/  LDL.64 R20, [R1+0xa8] ;  /* 0x0000a80001147983 */ /* 0x000f280000100a00 */
[----:B------:R-:W3:Y:S01]  /*5dd0*/  LDL.64 R170, [R1+0xa0] ;  /* 0x0000a00001aa7983 */ /* 0x000ee20000100a00 */
[----:B------:R-:W-:-:S03]  /*5de0*/  IADD3 R198, R200, R152, RZ ;  /* 0x00000098c8c67210 */ /* 0x000fc60007ffe0ff */
[----:B------:R-:W3:Y:S01]  /*5df0*/  LDL.64 R166, [R1+0x98] ;  /* 0x0000980001a67983 */ /* 0x000ee20000100a00 */
[----:B------:R-:W-:-:S03]  /*5e00*/  IADD3 R192, R205, R152, RZ ;  /* 0x00000098cdc07210 */ /* 0x000fc60007ffe0ff */
[----:B------:R-:W3:Y:S04]  /*5e10*/  LDL.64 R160, [R1+0x90] ;  /* 0x0000900001a07983 */ /* 0x000ee80000100a00 */
[----:B------:R-:W-:Y:S04]  /*5e20*/  STL [R1+0xd0], R16 ;  /* 0x0000d01001007387 */ /* 0x000fe80000100800 */
[----:B------:R-:W-:Y:S04]  /*5e30*/  STL [R1+0xc8], R202 ;  /* 0x0000c8ca01007387 */ /* 0x000fe80000100800 */
[----:B------:R-:W-:Y:S04]  /*5e40*/  STL [R1+0xc0], R198 ;  /* 0x0000c0c601007387 */ /* 0x000fe80000100800 */
[----:B------:R-:W-:Y:S04]  /*5e50*/  STL [R1+0xb8], R192 ;  /* 0x0000b8c001007387 */ /* 0x000fe80000100800 */
[----:B------:R0:W3:Y:S01]  /*5e60*/  LDG.E.U16 R75, desc[UR14][R6.64] ;  /* 0x0000000e064b7981 */ /* 0x0000e2000c1e1500 */
[----:B------:R-:W-:-:S02]  /*5e70*/  IMAD.MOV.U32 R199, RZ, RZ, R207 ;  /* 0x000000ffffc77224 */ /* 0x000fc400078e00cf */
[C---:B------:R-:W-:Y:S01]  /*5e80*/  IMAD R194, R5.reuse, 0x62, RZ ;  /* 0x0000006205c27824 */ /* 0x040fe200078e02ff */
[----:B------:R1:W3:Y:S01]  /*5e90*/  LDG.E.U16 R84, desc[UR14][R8.64] ;  /* 0x0000000e08547981 */ /* 0x0002e2000c1e1500 */
[C---:B------:R-:W-:Y:S02]  /*5ea0*/  IMAD R204, R5.reuse, 0x66, RZ ;  /* 0x0000006605cc7824 */ /* 0x040fe400078e02ff */
[----:B------:R-:W-:Y:S01]  /*5eb0*/  IMAD R36, R5, 0x68, RZ ;  /* 0x0000006805247824 */ /* 0x000fe200078e02ff */
[----:B------:R-:W-:Y:S01]  /*5ec0*/  MOV R203, R209 ;  /* 0x000000d100cb7202 */ /* 0x000fe20000000f00 */
[----:B------:R-:W-:Y:S01]  /*5ed0*/  IMAD.MOV.U32 R17, RZ, RZ, R211 ;  /* 0x000000ffff117224 */ /* 0x000fe200078e00d3 */
[----:B------:R-:W3:Y:S01]  /*5ee0*/  LDG.E.U16 R11, desc[UR14][R10.64] ;  /* 0x0000000e0a0b7981 */ /* 0x000ee2000c1e1500 */
[----:B------:R-:W-:-:S03]  /*5ef0*/  IMAD.WIDE R190, R3, 0x2, R152 ;  /* 0x0000000203be7825 */ /* 0x000fc600078e0298 */
[----:B------:R-:W3:Y:S01]  /*5f00*/  LDG.E.U16 R54, desc[UR14][R54.64] ;  /* 0x0000000e36367981 */ /* 0x000ee2000c1e1500 */
[----:B--2---:R-:W-:Y:S02]  /*5f10*/  IADD3 R174, R178, R152, RZ ;  /* 0x00000098b2ae7210 */ /* 0x004fe40007ffe0ff */
[----:B------:R-:W-:Y:S01]  /*5f20*/  MOV R193, R175 ;  /* 0x000000af00c17202 */ /* 0x000fe20000000f00 */
[----:B------:R-:W2:Y:S01]  /*5f30*/  LDL.64 R22, [R1+0x88] ;  /* 0x0000880001167983 */ /* 0x000ea20000100a00 */
[----:B------:R-:W-:-:S03]  /*5f40*/  IMAD.MOV.U32 R175, RZ, RZ, R13 ;  /* 0x000000ffffaf7224 */ /* 0x000fc600078e000d */
[----:B------:R1:W-:Y:S04]  /*5f50*/  STL [R1+0xb0], R174 ;  /* 0x0000b0ae01007387 */ /* 0x0003e80000100800 */
[----:B------:R-:W2:Y:S01]  /*5f60*/  LDL.64 R216, [R1+0x70] ;  /* 0x0000700001d87983 */ /* 0x000ea20000100a00 */
[----:B0-----:R-:W-:-:S03]  /*5f70*/  IMAD.WIDE R6, R3, 0x2, R174 ;  /* 0x0000000203067825 */ /* 0x001fc600078e02ae */
[----:B------:R-:W2:Y:S04]  /*5f80*/  LDL.64 R214, [R1+0x68] ;  /* 0x0000680001d67983 */ /* 0x000ea80000100a00 */
[----:B-1----:R-:W2:Y:S01]  /*5f90*/  LDL.64 R174, [R1+0x60] ;  /* 0x0000600001ae7983 */ /* 0x002ea20000100a00 */
[----:B------:R-:W-:-:S03]  /*5fa0*/  IMAD.WIDE R12, R3, 0x2, R198 ;  /* 0x00000002030c7825 */ /* 0x000fc600078e02c6 */
[----:B------:R-:W2:Y:S01]  /*5fb0*/  LDL.64 R224, [R1+0x80] ;  /* 0x0000800001e07983 */ /* 0x000ea20000100a00 */
[----:B------:R-:W-:Y:S02]  /*5fc0*/  IMAD R199, R5, 0x64, RZ ;  /* 0x0000006405c77824 */ /* 0x000fe400078e02ff */
[----:B------:R-:W-:Y:S01]  /*5fd0*/  IMAD.WIDE R8, R3, 0x2, R192 ;  /* 0x0000000203087825 */ /* 0x000fe200078e02c0 */
[----:B------:R-:W2:Y:S03]  /*5fe0*/  LDL.64 R222, [R1+0x78] ;  /* 0x0000780001de7983 */ /* 0x000ea60000100a00 */
[----:B------:R-:W-:Y:S01]  /*5ff0*/  IMAD R193, R5, 0x6a, RZ ;  /* 0x0000006a05c17824 */ /* 0x000fe200078e02ff */
[----:B------:R-:W2:Y:S04]  /*6000*/  LDL.64 R220, [R1+0x80] ;  /* 0x0000800001dc7983 */ /* 0x000ea80000100a00 */
[----:B------:R-:W2:Y:S01]  /*6010*/  LDL.64 R218, [R1+0x78] ;  /* 0x0000780001da7983 */ /* 0x000ea20000100a00 */
[----:B----4-:R-:W-:Y:S01]  /*6020*/  IADD3 R20, R194, R152, RZ ;  /* 0x00000098c2147210 */ /* 0x010fe20007ffe0ff */
[----:B------:R-:W-:-:S02]  /*6030*/  IMAD.WIDE R16, R3, 0x2, R16 ;  /* 0x0000000203107825 */ /* 0x000fc400078e0210 */
[----:B------:R0:W4:Y:S01]  /*6040*/  LDG.E.U16 R18, desc[UR14][R12.64] ;  /* 0x0000000e0c127981 */ /* 0x000122000c1e1500 */
[-C--:B---3--:R-:W-:Y:S02]  /*6050*/  IADD3 R170, R199, R152.reuse, RZ ;  /* 0x00000098c7aa7210 */ /* 0x088fe40007ffe0ff */
[-C--:B------:R-:W-:Y:S01]  /*6060*/  IADD3 R166, R204, R152.reuse, RZ ;  /* 0x00000098cca67210 */ /* 0x080fe20007ffe0ff */
[----:B------:R-:W-:Y:S01]  /*6070*/  STL [R1+0xa8], R20 ;  /* 0x0000a81401007387 */ /* 0x000fe20000100800 */
[----:B------:R-:W-:-:S03]  /*6080*/  IADD3 R160, R36, R152, RZ ;  /* 0x0000009824a07210 */ /* 0x000fc60007ffe0ff */
[----:B------:R1:W-:Y:S01]  /*6090*/  STL [R1+0xa0], R170 ;  /* 0x0000a0aa01007387 */ /* 0x0003e20000100800 */
[----:B------:R-:W-:-:S03]  /*60a0*/  IMAD.MOV.U32 R171, RZ, RZ, R185 ;  /* 0x000000ffffab7224 */ /* 0x000fc600078e00b9 */
[----:B------:R3:W-:Y:S01]  /*60b0*/  STL [R1+0x98], R166 ;  /* 0x000098a601007387 */ /* 0x0007e20000100800 */
[----:B------:R-:W-:-:S03]  /*60c0*/  MOV R167, R177 ;  /* 0x000000b100a77202 */ /* 0x000fc60000000f00 */
[----:B------:R3:W-:Y:S01]  /*60d0*/  STL [R1+0x90], R160 ;  /* 0x000090a001007387 */ /* 0x0007e20000100800 */
[----:B------:R-:W-:-:S03]  /*60e0*/  IMAD.MOV.U32 R161, RZ, RZ, R173 ;  /* 0x000000ffffa17224 */ /* 0x000fc600078e00ad */
[----:B------:R1:W4:Y:S01]  /*60f0*/  LDG.E.U16 R41, desc[UR14][R16.64] ;  /* 0x0000000e10297981 */ /* 0x000322000c1e1500 */
[----:B0-----:R-:W-:-:S03]  /*6100*/  IMAD.WIDE R12, R3, 0x2, R166 ;  /* 0x00000002030c7825 */ /* 0x001fc600078e02a6 */
[----:B------:R0:W4:Y:S04]  /*6110*/  LDG.E.U16 R10, desc[UR14][R8.64] ;  /* 0x0000000e080a7981 */ /* 0x000128000c1e1500 */
[----:B------:R3:W4:Y:S01]  /*6120*/  LDG.E.U16 R83, desc[UR14][R6.64] ;  /* 0x0000000e06537981 */ /* 0x000722000c1e1500 */
[C---:B-1----:R-:W-:Y:S01]  /*6130*/  IMAD.WIDE R16, R3.reuse, 0x2, R170 ;  /* 0x0000000203107825 */ /* 0x042fe200078e02aa */
[----:B------:R-:W-:Y:S02]  /*6140*/  MOV R21, R197 ;  /* 0x000000c500157202 */ /* 0x000fe40000000f00 */
[----:B------:R1:W4:Y:S01]  /*6150*/  LDG.E.U16 R190, desc[UR14][R190.64] ;  /* 0x0000000ebebe7981 */ /* 0x000322000c1e1500 */
[----:B0-----:R-:W-:-:S03]  /*6160*/  IMAD.WIDE R8, R3, 0x2, R160 ;  /* 0x0000000203087825 */ /* 0x001fc600078e02a0 */
[----:B------:R-:W4:Y:S01]  /*6170*/  LDG.E.U16 R53, desc[UR14][R12.64] ;  /* 0x0000000e0c357981 */ /* 0x000f22000c1e1500 */
[----:B--2---:R-:W-:-:S03]  /*6180*/  IADD3 R22, R193, R152, RZ ;  /* 0x00000098c1167210 */ /* 0x004fc60007ffe0ff */
[----:B------:R-:W2:Y:S04]  /*6190*/  LDL.64 R216, [R1+0x70] ;  /* 0x0000700001d87983 */ /* 0x000ea80000100a00 */
[----:B------:R0:W-:Y:S04]  /*61a0*/  STL [R1+0x88], R22 ;  /* 0x0000881601007387 */ /* 0x0001e80000100800 */
[----:B------:R-:W4:Y:S04]  /*61b0*/  LDL.64 R214, [R1+0x68] ;  /* 0x0000680001d67983 */ /* 0x000f280000100a00 */
[----:B------:R-:W4:Y:S04]  /*61c0*/  LDL.64 R174, [R1+0x60] ;  /* 0x0000600001ae7983 */ /* 0x000f280000100a00 */
[----:B------:R-:W4:Y:S04]  /*61d0*/  LDL.64 R208, [R1+0x48] ;  /* 0x0000480001d07983 */ /* 0x000f280000100a00 */
[----:B------:R-:W4:Y:S04]  /*61e0*/  LDL.64 R170, [R1+0x48] ;  /* 0x0000480001aa7983 */ /* 0x000f280000100a00 */
[----:B---3--:R-:W3:Y:S04]  /*61f0*/  LDL.64 R166, [R1+0x40] ;  /* 0x0000400001a67983 */ /* 0x008ee80000100a00 */
[----:B------:R-:W3:Y:S04]  /*6200*/  LDL.64 R206, [R1+0x40] ;  /* 0x0000400001ce7983 */ /* 0x000ee80000100a00 */
[----:B------:R-:W3:Y:S04]  /*6210*/  LDL.64 R184, [R1+0x38] ;  /* 0x0000380001b87983 */ /* 0x000ee80000100a00 */
[----:B------:R-:W3:Y:S04]  /*6220*/  LDL.64 R160, [R1+0x38] ;  /* 0x0000380001a07983 */ /* 0x000ee80000100a00 */
[----:B------:R-:W3:Y:S04]  /*6230*/  LDL.64 R212, [R1+0x58] ;  /* 0x0000580001d47983 */ /* 0x000ee80000100a00 */
[----:B------:R-:W3:Y:S01]  /*6240*/  LDL.64 R172, [R1+0x58] ;  /* 0x0000580001ac7983 */ /* 0x000ee20000100a00 */
[----:B------:R-:W-:-:S03]  /*6250*/  IMAD.WIDE R6, R3, 0x2, R22 ;  /* 0x0000000203067825 */ /* 0x000fc600078e0216 */
[----:B0-----:R-:W3:Y:S04]  /*6260*/  LDL.64 R22, [R1+0x50] ;  /* 0x0000500001167983 */ /* 0x001ee80000100a00 */
[----:B------:R-:W3:Y:S01]  /*6270*/  LDL.64 R210, [R1+0x50] ;  /* 0x0000500001d27983 */ /* 0x000ee20000100a00 */
[C---:B------:R-:W-:Y:S02]  /*6280*/  IMAD R176, R5.reuse, 0x70, RZ ;  /* 0x0000007005b07824 */ /* 0x040fe400078e02ff */
[----:B------:R-:W-:Y:S02]  /*6290*/  IMAD R192, R5, 0x72, RZ ;  /* 0x0000007205c07824 */ /* 0x000fe400078e02ff */
[----:B------:R-:W-:-:S04]  /*62a0*/  IMAD.WIDE R32, R3, 0x2, R202 ;  /* 0x0000000203207825 */ /* 0x000fc800078e02ca */
[C---:B------:R-:W-:Y:S02]  /*62b0*/  IMAD R198, R5.reuse, 0x6c, RZ ;  /* 0x0000006c05c67824 */ /* 0x040fe400078e02ff */
[----:B------:R-:W-:Y:S01]  /*62c0*/  IMAD R196, R5, 0x7c, RZ ;  /* 0x0000007c05c47824 */ /* 0x000fe200078e02ff */
[----:B------:R-:W-:Y:S01]  /*62d0*/  MOV R221, R225 ;  /* 0x000000e100dd7202 */ /* 0x000fe20000000f00 */
[----:B------:R-:W-:Y:S01]  /*62e0*/  IMAD.WIDE R20, R3, 0x2, R20 ;  /* 0x0000000203147825 */ /* 0x000fe200078e0214 */
[----:B------:R-:W3:Y:S03]  /*62f0*/  LDG.E.U16 R31, desc[UR14][R6.64] ;  /* 0x0000000e061f7981 */ /* 0x000ee6000c1e1500 */
[C---:B------:R-:W-:Y:S01]  /*6300*/  IMAD R197, R5.reuse, 0x74, RZ ;  /* 0x0000007405c57824 */ /* 0x040fe200078e02ff */
[----:B------:R-:W3:Y:S01]  /*6310*/  LDG.E.U16 R74, desc[UR14][R20.64] ;  /* 0x0000000e144a7981 */ /* 0x000ee2000c1e1500 */
[----:B------:R-:W-:-:S02]  /*6320*/  IMAD R203, R5, 0x6e, RZ ;  /* 0x0000006e05cb7824 */ /* 0x000fc400078e02ff */
[C---:B-1----:R-:W-:Y:S02]  /*6330*/  IMAD R191, R5.reuse, 0x7a, RZ ;  /* 0x0000007a05bf7824 */ /* 0x042fe400078e02ff */
[----:B------:R-:W-:Y:S01]  /*6340*/  IMAD R201, R5, 0x7e, RZ ;  /* 0x0000007e05c97824 */ /* 0x000fe200078e02ff */
[----:B------:R-:W-:Y:S01]  /*6350*/  IADD3 R218, R203, R152, RZ ;  /* 0x00000098cbda7210 */ /* 0x000fe20007ffe0ff */
[----:B------:R-:W-:Y:S01]  /*6360*/  IMAD.IADD R220, R198, 0x1, R152 ;  /* 0x00000001c6dc7824 */ /* 0x000fe200078e0298 */
[----:B------:R-:W-:Y:S01]  /*6370*/  MOV R219, R223 ;  /* 0x000000df00db7202 */ /* 0x000fe20000000f00 */
[----:B------:R0:W3:Y:S01]  /*6380*/  LDG.E.U16 R61, desc[UR14][R16.64] ;  /* 0x0000000e103d7981 */ /* 0x0000e2000c1e1500 */
[----:B------:R-:W-:-:S03]  /*6390*/  IMAD R202, R5, 0x76, RZ ;  /* 0x0000007605ca7824 */ /* 0x000fc600078e02ff */
[----:B------:R-:W-:Y:S04]  /*63a0*/  STL [R1+0x80], R220 ;  /* 0x000080dc01007387 */ /* 0x000fe80000100800 */
[----:B------:R-:W-:Y:S01]  /*63b0*/  STL [R1+0x78], R218 ;  /* 0x000078da01007387 */ /* 0x000fe20000100800 */
[----:B0-----:R-:W-:-:S03]  /*63c0*/  IMAD.WIDE R16, R3, 0x2, R220 ;  /* 0x0000000203107825 */ /* 0x001fc600078e02dc */
[----:B------:R0:W3:Y:S01]  /*63d0*/  LDG.E.U16 R40, desc[UR14][R8.64] ;  /* 0x0000000e08287981 */ /* 0x0000e2000c1e1500 */
[----:B------:R-:W-:-:S03]  /*63e0*/  IMAD R15, R5, 0x42, RZ ;  /* 0x00000042050f7824 */ /* 0x000fc600078e02ff */
[----:B------:R-:W3:Y:S01]  /*63f0*/  LDG.E.U16 R17, desc[UR14][R16.64] ;  /* 0x0000000e10117981 */ /* 0x000ee2000c1e1500 */
[----:B------:R-:W-:-:S03]  /*6400*/  IMAD.WIDE R188, R3, 0x2, R188 ;  /* 0x0000000203bc7825 */ /* 0x000fc600078e02bc */
[----:B------:R-:W3:Y:S01]  /*6410*/  LDG.E.U16 R32, desc[UR14][R32.64] ;  /* 0x0000000e20207981 */ /* 0x000ee2000c1e1500 */
[----:B0-----:R-:W-:Y:S01]  /*6420*/  IMAD.WIDE R8, R3, 0x2, R218 ;  /* 0x0000000203087825 */ /* 0x001fe200078e02da */
[----:B------:R-:W-:Y:S02]  /*6430*/  IADD3 R76, P4, R15, R152, RZ ;  /* 0x000000980f4c7210 */ /* 0x000fe40007f9e0ff */
[----:B------:R-:W3:Y:S04]  /*6440*/  LDG.E.U16 R188, desc[UR14][R188.64] ;  /* 0x0000000ebcbc7981 */ /* 0x000ee8000c1e1500 */
[----:B------:R-:W3:Y:S01]  /*6450*/  LDG.E.U16 R9, desc[UR14][R8.64] ;  /* 0x0000000e08097981 */ /* 0x000ee2000c1e1500 */
[C---:B------:R-:W-:Y:S02]  /*6460*/  IMAD R26, R5.reuse, 0x45, RZ ;  /* 0x00000045051a7824 */ /* 0x040fe400078e02ff */
[----:B------:R-:W-:-:S02]  /*6470*/  IMAD R27, R5, 0x23, RZ ;  /* 0x00000023051b7824 */ /* 0x000fc400078e02ff */
[C---:B------:R-:W-:Y:S02]  /*6480*/  IMAD R28, R5.reuse, 0x4b, RZ ;  /* 0x0000004b051c7824 */ /* 0x040fe400078e02ff */
[C---:B------:R-:W-:Y:S02]  /*6490*/  IMAD R34, R5.reuse, 0xae, RZ ;  /* 0x000000ae05227824 */ /* 0x040fe400078e02ff */
[C---:B------:R-:W-:Y:S02]  /*64a0*/  IMAD R37, R5.reuse, 0x61, RZ ;  /* 0x0000006105257824 */ /* 0x040fe400078e02ff */
[C---:B------:R-:W-:Y:S02]  /*64b0*/  IMAD R56, R5.reuse, 0xf6, RZ ;  /* 0x000000f605387824 */ /* 0x040fe400078e02ff */
[----:B------:R-:W-:Y:S01]  /*64c0*/  IMAD R157, R5, 0xc, RZ ;  /* 0x0000000c059d7824 */ /* 0x000fe200078e02ff */
[----:B--2---:R-:W-:-:S05]  /*64d0*/  IADD3 R216, R176, R152, RZ ;  /* 0x00000098b0d87210 */ /* 0x004fca0007ffe0ff */
[----:B------:R-:W-:-:S04]  /*64e0*/  IMAD.WIDE R20, R3, 0x2, R216 ;  /* 0x0000000203147825 */ /* 0x000fc800078e02d8 */
[----:B----4-:R-:W-:Y:S01]  /*64f0*/  IMAD.IADD R214, R192, 0x1, R152 ;  /* 0x00000001c0d67824 */ /* 0x010fe200078e0298 */
[----:B------:R0:W2:Y:S01]  /*6500*/  LDG.E.U16 R82, desc[UR14][R20.64] ;  /* 0x0000000e14527981 */ /* 0x0000a2000c1e1500 */
[----:B------:R-:W-:Y:S02]  /*6510*/  IADD3 R174, R197, R152, RZ ;  /* 0x00000098c5ae7210 */ /* 0x000fe40007ffe0ff */
[C---:B------:R-:W-:Y:S01]  /*6520*/  IMAD.WIDE R12, R3.reuse, 0x2, R214 ;  /* 0x00000002030c7825 */ /* 0x040fe200078e02d6 */
[----:B------:R-:W-:Y:S03]  /*6530*/  STL [R1+0x70], R216 ;  /* 0x000070d801007387 */ /* 0x000fe60000100800 */
[----:B------:R-:W-:Y:S01]  /*6540*/  IMAD.WIDE R6, R3, 0x2, R174 ;  /* 0x0000000203067825 */ /* 0x000fe200078e02ae */
[----:B------:R1:W4:Y:S01]  /*6550*/  LDG.E.U16 R73, desc[UR14][R12.64] ;  /* 0x0000000e0c497981 */ /* 0x000322000c1e1500 */
[----:B------:R-:W-:-:S02]  /*6560*/  MOV R171, R209 ;  /* 0x000000d100ab7202 */ /* 0x000fc40000000f00 */
[-C--:B------:R-:W-:Y:S02]  /*6570*/  IADD3 R170, R191, R152.reuse, RZ ;  /* 0x00000098bfaa7210 */ /* 0x080fe40007ffe0ff */
[----:B---3--:R-:W-:Y:S01]  /*6580*/  IADD3 R166, R196, R152, RZ ;  /* 0x00000098c4a67210 */ /* 0x008fe20007ffe0ff */
[----:B------:R-:W-:Y:S01]  /*6590*/  IMAD.MOV.U32 R167, RZ, RZ, R207 ;  /* 0x000000ffffa77224 */ /* 0x000fe200078e00cf */
[----:B------:R-:W-:Y:S01]  /*65a0*/  STL [R1+0x68], R214 ;  /* 0x000068d601007387 */ /* 0x000fe20000100800 */
[----:B0-----:R-:W-:-:S03]  /*65b0*/  IMAD.WIDE R20, R3, 0x2, R170 ;  /* 0x0000000203147825 */ /* 0x001fc600078e02aa */
[----:B------:R0:W-:Y:S01]  /*65c0*/  STL [R1+0x60], R174 ;  /* 0x000060ae01007387 */ /* 0x0001e20000100800 */
[----:B-1----:R-:W-:Y:S01]  /*65d0*/  IMAD.WIDE R12, R3, 0x2, R166 ;  /* 0x00000002030c7825 */ /* 0x002fe200078e02a6 */
[----:B------:R-:W-:Y:S02]  /*65e0*/  MOV R161, R185 ;  /* 0x000000b900a17202 */ /* 0x000fe40000000f00 */
[----:B------:R1:W3:Y:S01]  /*65f0*/  LDG.E.U16 R60, desc[UR14][R6.64] ;  /* 0x0000000e063c7981 */ /* 0x0002e2000c1e1500 */
[----:B------:R-:W-:-:S03]  /*6600*/  IADD3 R160, R201, R152, RZ ;  /* 0x00000098c9a07210 */ /* 0x000fc60007ffe0ff */
[----:B------:R1:W3:Y:S01]  /*6610*/  LDG.E.U16 R30, desc[UR14][R20.64] ;  /* 0x0000000e141e7981 */ /* 0x0002e2000c1e1500 */
[----:B0-----:R-:W-:Y:S01]  /*6620*/  IMAD R174, R5, 0x78, RZ ;  /* 0x0000007805ae7824 */ /* 0x001fe200078e02ff */
[----:B------:R-:W-:Y:S02]  /*6630*/  MOV R173, R213 ;  /* 0x000000d500ad7202 */ /* 0x000fe40000000f00 */
[----:B------:R0:W3:Y:S01]  /*6640*/  LDG.E.U16 R16, desc[UR14][R12.64] ;  /* 0x0000000e0c107981 */ /* 0x0000e2000c1e1500 */
[-C--:B------:R-:W-:Y:S01]  /*6650*/  IADD3 R172, R202, R152.reuse, RZ ;  /* 0x00000098caac7210 */ /* 0x080fe20007ffe0ff */
[----:B-1----:R-:W-:Y:S01]  /*6660*/  IMAD.WIDE R6, R3, 0x2, R160 ;  /* 0x0000000203067825 */ /* 0x002fe200078e02a0 */
[----:B------:R-:W-:-:S03]  /*6670*/  IADD3 R22, R174, R152, RZ ;  /* 0x00000098ae167210 */ /* 0x000fc60007ffe0ff */
[----:B------:R-:W-:Y:S01]  /*6680*/  IMAD R20, R5, 0x82, RZ ;  /* 0x0000008205147824 */ /* 0x000fe200078e02ff */
[----:B------:R1:W3:Y:S01]  /*6690*/  LDG.E.U16 R8, desc[UR14][R6.64] ;  /* 0x0000000e06087981 */ /* 0x0002e2000c1e1500 */
[----:B------:R-:W-:-:S04]  /*66a0*/  IMAD.WIDE R24, R3, 0x2, R172 ;  /* 0x0000000203187825 */ /* 0x000fc800078e02ac */
[C---:B0-----:R-:W-:Y:S01]  /*66b0*/  IMAD R12, R5.reuse, 0x84, RZ ;  /* 0x00000084050c7824 */ /* 0x041fe200078e02ff */
[-C--:B------:R-:W-:Y:S01]  /*66c0*/  IADD3 R20, P0, R20, R152.reuse, RZ ;  /* 0x0000009814147210 */ /* 0x080fe20007f1e0ff */
[----:B------:R-:W-:Y:S02]  /*66d0*/  IMAD.MOV.U32 R23, RZ, RZ, R211 ;  /* 0x000000ffff177224 */ /* 0x000fe400078e00d3 */
[C---:B------:R-:W-:Y:S02]  /*66e0*/  IMAD R13, R5.reuse, 0x21, RZ ;  /* 0x00000021050d7824 */ /* 0x040fe400078e02ff */
[C---:B-1----:R-:W-:Y:S02]  /*66f0*/  IMAD R7, R5.reuse, 0x41, RZ ;  /* 0x0000004105077824 */ /* 0x042fe400078e02ff */
[----:B------:R-:W-:Y:S01]  /*6700*/  IMAD R6, R5, 0x86, RZ ;  /* 0x0000008605067824 */ /* 0x000fe200078e02ff */
[----:B------:R-:W-:Y:S01]  /*6710*/  STL [R1+0x58], R172 ;  /* 0x000058ac01007387 */ /* 0x000fe20000100800 */
[----:B------:R-:W-:-:S03]  /*6720*/  IADD3 R12, P1, R12, R152, RZ ;  /* 0x000000980c0c7210 */ /* 0x000fc60007f3e0ff */
[----:B------:R0:W-:Y:S01]  /*6730*/  STL [R1+0x50], R22 ;  /* 0x0000501601007387 */ /* 0x0001e20000100800 */
[----:B------:R-:W-:-:S03]  /*6740*/  IADD3 R6, P2, R6, R152, RZ ;  /* 0x0000009806067210 */ /* 0x000fc60007f5e0ff */
[----:B------:R1:W3:Y:S01]  /*6750*/  LDG.E.U16 R52, desc[UR14][R24.64] ;  /* 0x0000000e18347981 */ /* 0x0002e2000c1e1500 */
[-C--:B------:R-:W-:Y:S02]  /*6760*/  LEA.HI.X.SX32 R21, R7, R153.reuse, 0x1, P0 ;  /* 0x0000009907157211 */ /* 0x080fe400000f0eff */
[-C--:B------:R-:W-:Y:S01]  /*6770*/  LEA.HI.X.SX32 R77, R13, R153.reuse, 0x1, P4 ;  /* 0x000000990d4d7211 */ /* 0x080fe200020f0eff */
[----:B0-----:R-:W-:Y:S01]  /*6780*/  IMAD.WIDE R22, R3, 0x2, R22 ;  /* 0x0000000203167825 */ /* 0x001fe200078e0216 */
[----:B------:R-:W-:-:S03]  /*6790*/  LEA.HI.X.SX32 R13, R15, R153, 0x1, P1 ;  /* 0x000000990f0d7211 */ /* 0x000fc600008f0eff */
[----:B-1----:R-:W-:Y:S01]  /*67a0*/  IMAD R24, R5, 0x43, RZ ;  /* 0x0000004305187824 */ /* 0x002fe200078e02ff */
[----:B------:R0:W3:Y:S01]  /*67b0*/  LDG.E.U16 R39, desc[UR14][R22.64] ;  /* 0x0000000e16277981 */ /* 0x0000e2000c1e1500 */
[----:B------:R-:W-:-:S03]  /*67c0*/  IMAD.WIDE R20, R3, 0x2, R20 ;  /* 0x0000000203147825 */ /* 0x000fc600078e0214 */
[-C--:B------:R-:W-:Y:S01]  /*67d0*/  LEA.HI.X.SX32 R7, R24, R153.reuse, 0x1, P2 ;  /* 0x0000009918077211 */ /* 0x080fe200010f0eff */
[C---:B------:R-:W-:Y:S01]  /*67e0*/  IMAD.WIDE R12, R3.reuse, 0x2, R12 ;  /* 0x00000002030c7825 */ /* 0x040fe200078e020c */
[----:B------:R1:W3:Y:S01]  /*67f0*/  LDG.E.U16 R72, desc[UR14][R20.64] ;  /* 0x0000000e14487981 */ /* 0x0002e2000c1e1500 */
[----:B0-----:R-:W-:Y:S02]  /*6800*/  IADD3 R22, P3, R4, R152, RZ ;  /* 0x0000009804167210 */ /* 0x001fe40007f7e0ff */
[----:B------:R-:W-:Y:S01]  /*6810*/  IMAD.WIDE R6, R3, 0x2, R6 ;  /* 0x0000000203067825 */ /* 0x000fe200078e0206 */
[----:B------:R0:W3:Y:S01]  /*6820*/  LDG.E.U16 R59, desc[UR14][R12.64] ;  /* 0x0000000e0c3b7981 */ /* 0x0000e2000c1e1500 */
[C---:B------:R-:W-:Y:S02]  /*6830*/  LEA.HI.X.SX32 R23, R5.reuse, R153, 0x1, P3 ;  /* 0x0000009905177211 */ /* 0x040fe400018f0eff */
[C---:B------:R-:W-:Y:S01]  /*6840*/  IMAD R4, R5.reuse, 0x22, RZ ;  /* 0x0000002205047824 */ /* 0x040fe200078e02ff */
[----:B------:R0:W3:Y:S01]  /*6850*/  LDG.E.U16 R51, desc[UR14][R6.64] ;  /* 0x0000000e06337981 */ /* 0x0000e2000c1e1500 */
[----:B-1----:R-:W-:-:S02]  /*6860*/  IMAD R20, R5, 0x88, RZ ;  /* 0x0000008805147824 */ /* 0x002fc400078e02ff */
[----:B------:R-:W-:-:S04]  /*6870*/  IMAD.WIDE R22, R3, 0x2, R22 ;  /* 0x0000000203167825 */ /* 0x000fc800078e0216 */
[C---:B0-----:R-:W-:Y:S01]  /*6880*/  IMAD R12, R5.reuse, 0x8a, RZ ;  /* 0x0000008a050c7824 */ /* 0x041fe200078e02ff */
[-C--:B------:R-:W-:Y:S01]  /*6890*/  IADD3 R20, P0, R20, R152.reuse, RZ ;  /* 0x0000009814147210 */ /* 0x080fe20007f1e0ff */
[C---:B------:R-:W-:Y:S01]  /*68a0*/  IMAD R13, R5.reuse, 0x44, RZ ;  /* 0x00000044050d7824 */ /* 0x040fe200078e02ff */
[-C--:B------:R-:W-:Y:S01]  /*68b0*/  IADD3 R24, P2, R4, R152.reuse, RZ ;  /* 0x0000009804187210 */ /* 0x080fe20007f5e0ff */
[C---:B------:R-:W-:Y:S02]  /*68c0*/  IMAD R7, R5.reuse, 0x11, RZ ;  /* 0x0000001105077824 */ /* 0x040fe400078e02ff */
[----:B------:R-:W-:Y:S01]  /*68d0*/  IMAD R15, R5, 0x46, RZ ;  /* 0x00000046050f7824 */ /* 0x000fe200078e02ff */
[-C--:B------:R-:W-:Y:S01]  /*68e0*/  IADD3 R12, P1, R12, R152.reuse, RZ ;  /* 0x000000980c0c7210 */ /* 0x080fe20007f3e0ff */
[----:B------:R0:W4:Y:S01]  /*68f0*/  LDG.E.U16 R189, desc[UR14][R22.64] ;  /* 0x0000000e16bd7981 */ /* 0x000122000c1e1500 */
[----:B------:R-:W-:Y:S02]  /*6900*/  LEA.HI.X.SX32 R25, R7, R153, 0x1, P2 ;  /* 0x0000009907197211 */ /* 0x000fe400010f0eff */
[----:B------:R-:W-:-:S02]  /*6910*/  IADD3 R6, P4, R15, R152, RZ ;  /* 0x000000980f067210 */ /* 0x000fc40007f9e0ff */
[CC--:B------:R-:W-:Y:S02]  /*6920*/  LEA.HI.X.SX32 R21, R13.reuse, R153.reuse, 0x1, P0 ;  /* 0x000000990d157211 */ /* 0x0c0fe400000f0eff */
[----:B0-----:R-:W-:Y:S02]  /*6930*/  IADD3 R22, P3, R13, R152, RZ ;  /* 0x000000980d167210 */ /* 0x001fe40007f7e0ff */
[-C--:B------:R-:W-:Y:S01]  /*6940*/  LEA.HI.X.SX32 R13, R26, R153.reuse, 0x1, P1 ;  /* 0x000000991a0d7211 */ /* 0x080fe200008f0eff */
[----:B------:R-:W-:Y:S01]  /*6950*/  IMAD.WIDE R24, R3, 0x2, R24 ;  /* 0x0000000203187825 */ /* 0x000fe200078e0218 */
[-C--:B------:R-:W-:Y:S02]  /*6960*/  LEA.HI.X.SX32 R7, R27, R153.reuse, 0x1, P4 ;  /* 0x000000991b077211 */ /* 0x080fe400020f0eff */
[----:B------:R-:W-:Y:S01]  /*6970*/  LEA.HI.X.SX32 R23, R4, R153, 0x1, P3 ;  /* 0x0000009904177211 */ /* 0x000fe200018f0eff */
[C---:B------:R-:W-:Y:S01]  /*6980*/  IMAD.WIDE R12, R3.reuse, 0x2, R12 ;  /* 0x00000002030c7825 */ /* 0x040fe200078e020c */
[----:B------:R0:W3:Y:S03]  /*6990*/  LDG.E.U16 R168, desc[UR14][R24.64] ;  /* 0x0000000e18a87981 */ /* 0x0000e6000c1e1500 */
[C---:B------:R-:W-:Y:S01]  /*69a0*/  IMAD.WIDE R6, R3.reuse, 0x2, R6 ;  /* 0x0000000203067825 */ /* 0x040fe200078e0206 */
[----:B------:R1:W3:Y:S03]  /*69b0*/  LDG.E.U16 R29, desc[UR14][R12.64] ;  /* 0x0000000e0c1d7981 */ /* 0x0002e6000c1e1500 */
[C---:B------:R-:W-:Y:S01]  /*69c0*/  IMAD.WIDE R22, R3.reuse, 0x2, R22 ;  /* 0x0000000203167825 */ /* 0x040fe200078e0216 */
[----:B------:R1:W3:Y:S03]  /*69d0*/  LDG.E.U16 R55, desc[UR14][R6.64] ;  /* 0x0000000e06377981 */ /* 0x0002e6000c1e1500 */
[----:B------:R-:W-:Y:S01]  /*69e0*/  IMAD.WIDE R20, R3, 0x2, R20 ;  /* 0x0000000203147825 */ /* 0x000fe200078e0214 */
[----:B------:R1:W3:Y:S03]  /*69f0*/  LDG.E.U16 R63, desc[UR14][R22.64] ;  /* 0x0000000e163f7981 */ /* 0x0002e6000c1e1500 */
[C---:B0-----:R-:W-:Y:S01]  /*6a00*/  IMAD R24, R5.reuse, 0x24, RZ ;  /* 0x0000002405187824 */ /* 0x041fe200078e02ff */
[----:B------:R0:W3:Y:S01]  /*6a10*/  LDG.E.U16 R38, desc[UR14][R20.64] ;  /* 0x0000000e14267981 */ /* 0x0000e2000c1e1500 */
[----:B-1----:R-:W-:-:S02]  /*6a20*/  IMAD R13, R5, 0x12, RZ ;  /* 0x00000012050d7824 */ /* 0x002fc400078e02ff */
[C---:B------:R-:W-:Y:S01]  /*6a30*/  IMAD R6, R5.reuse, 0x8e, RZ ;  /* 0x0000008e05067824 */ /* 0x040fe200078e02ff */
[-C--:B------:R-:W-:Y:S01]  /*6a40*/  IADD3 R12, P3, R24, R152.reuse, RZ ;  /* 0x00000098180c7210 */ /* 0x080fe20007f7e0ff */
[C---:B------:R-:W-:Y:S02]  /*6a50*/  IMAD R22, R5.reuse, 0x8c, RZ ;  /* 0x0000008c05167824 */ /* 0x040fe400078e02ff */
[----:B0-----:R-:W-:Y:S01]  /*6a60*/  IMAD R21, R5, 0x9, RZ ;  /* 0x0000000905157824 */ /* 0x001fe200078e02ff */
[-C--:B------:R-:W-:Y:S01]  /*6a70*/  IADD3 R20, P2, R13, R152.reuse, RZ ;  /* 0x000000980d147210 */ /* 0x080fe20007f5e0ff */
[----:B------:R-:W-:Y:S01]  /*6a80*/  IMAD R7, R5, 0x47, RZ ;  /* 0x0000004705077824 */ /* 0x000fe200078e02ff */
[-C--:B------:R-:W-:Y:S02]  /*6a90*/  IADD3 R6, P1, R6, R152.reuse, RZ ;  /* 0x0000009806067210 */ /* 0x080fe40007f3e0ff */
[----:B------:R-:W-:Y:S01]  /*6aa0*/  LEA.HI.X.SX32 R13, R13, R153, 0x1, P3 ;  /* 0x000000990d0d7211 */ /* 0x000fe200018f0eff */
[----:B------:R-:W-:Y:S01]  /*6ab0*/  IMAD R4, R5, 0x48, RZ ;  /* 0x0000004805047824 */ /* 0x000fe200078e02ff */
[----:B------:R-:W-:-:S02]  /*6ac0*/  IADD3 R22, P0, R22, R152, RZ ;  /* 0x0000009816167210 */ /* 0x000fc40007f1e0ff */
[-C--:B------:R-:W-:Y:S01]  /*6ad0*/  LEA.HI.X.SX32 R21, R21, R153.reuse, 0x1, P2 ;  /* 0x0000009915157211 */ /* 0x080fe200010f0eff */
[----:B------:R-:W-:Y:S01]  /*6ae0*/  IMAD.WIDE R12, R3, 0x2, R12 ;  /* 0x00000002030c7825 */ /* 0x000fe200078e020c */
[-C--:B------:R-:W-:Y:S02]  /*6af0*/  LEA.HI.X.SX32 R7, R7, R153.reuse, 0x1, P1 ;  /* 0x0000009907077211 */ /* 0x080fe400008f0eff */
[-C--:B------:R-:W-:Y:S01]  /*6b00*/  LEA.HI.X.SX32 R23, R15, R153.reuse, 0x1, P0 ;  /* 0x000000990f177211 */ /* 0x080fe200000f0eff */
[C---:B------:R-:W-:Y:S01]  /*6b10*/  IMAD.WIDE R20, R3.reuse, 0x2, R20 ;  /* 0x0000000203147825 */ /* 0x040fe200078e0214 */
[----:B------:R-:W-:Y:S01]  /*6b20*/  IADD3 R42, P4, R4, R152, RZ ;  /* 0x00000098042a7210 */ /* 0x000fe20007f9e0ff */
[----:B------:R0:W3:Y:S02]  /*6b30*/  LDG.E.U16 R167, desc[UR14][R12.64] ;  /* 0x0000000e0ca77981 */ /* 0x0000e4000c1e1500 */
[C---:B------:R-:W-:Y:S01]  /*6b40*/  IMAD.WIDE R6, R3.reuse, 0x2, R6 ;  /* 0x0000000203067825 */ /* 0x040fe200078e0206 */
[----:B------:R-:W-:Y:S01]  /*6b50*/  LEA.HI.X.SX32 R43, R24, R153, 0x1, P4 ;  /* 0x00000099182b7211 */ /* 0x000fe200020f0eff */
[----:B------:R1:W3:Y:S02]  /*6b60*/  LDG.E.U16 R179, desc[UR14][R20.64] ;  /* 0x0000000e14b37981 */ /* 0x0002e4000c1e1500 */
[----:B------:R-:W-:-:S02]  /*6b70*/  IMAD.WIDE R22, R3, 0x2, R22 ;  /* 0x0000000203167825 */ /* 0x000fc400078e0216 */
[----:B------:R1:W3:Y:S02]  /*6b80*/  LDG.E.U16 R7, desc[UR14][R6.64] ;  /* 0x0000000e06077981 */ /* 0x0002e4000c1e1500 */
[C---:B0-----:R-:W-:Y:S02]  /*6b90*/  IMAD R13, R5.reuse, 0x4a, RZ ;  /* 0x0000004a050d7824 */ /* 0x041fe400078e02ff */
[C---:B------:R-:W-:Y:S01]  /*6ba0*/  IMAD R26, R5.reuse, 0x90, RZ ;  /* 0x00000090051a7824 */ /* 0x040fe200078e02ff */
[----:B------:R0:W3:Y:S01]  /*6bb0*/  LDG.E.U16 R15, desc[UR14][R22.64] ;  /* 0x0000000e160f7981 */ /* 0x0000e2000c1e1500 */
[C---:B------:R-:W-:Y:S02]  /*6bc0*/  IMAD R24, R5.reuse, 0x92, RZ ;  /* 0x0000009205187824 */ /* 0x040fe400078e02ff */
[C---:B-1----:R-:W-:Y:S02]  /*6bd0*/  IMAD R20, R5.reuse, 0x94, RZ ;  /* 0x0000009405147824 */ /* 0x042fe400078e02ff */
[----:B------:R-:W-:-:S02]  /*6be0*/  IMAD R12, R5, 0x96, RZ ;  /* 0x00000096050c7824 */ /* 0x000fc400078e02ff */
[C---:B------:R-:W-:Y:S01]  /*6bf0*/  IMAD R21, R5.reuse, 0x25, RZ ;  /* 0x0000002505157824 */ /* 0x040fe200078e02ff */
[-C--:B------:R-:W-:Y:S01]  /*6c00*/  IADD3 R26, P0, R26, R152.reuse, RZ ;  /* 0x000000981a1a7210 */ /* 0x080fe20007f1e0ff */
[----:B------:R-:W-:Y:S01]  /*6c10*/  IMAD R6, R5, 0x49, RZ ;  /* 0x0000004905067824 */ /* 0x000fe200078e02ff */
[-C--:B0-----:R-:W-:Y:S02]  /*6c20*/  IADD3 R22, P4, R13, R152.reuse, RZ ;  /* 0x000000980d167210 */ /* 0x081fe40007f9e0ff */
[-C--:B------:R-:W-:Y:S02]  /*6c30*/  IADD3 R24, P1, R24, R152.reuse, RZ ;  /* 0x0000009818187210 */ /* 0x080fe40007f3e0ff */
[-C--:B------:R-:W-:Y:S02]  /*6c40*/  IADD3 R20, P2, R20, R152.reuse, RZ ;  /* 0x0000009814147210 */ /* 0x080fe40007f5e0ff */
[----:B------:R-:W-:Y:S02]  /*6c50*/  IADD3 R12, P3, R12, R152, RZ ;  /* 0x000000980c0c7210 */ /* 0x000fe40007f7e0ff */
[----:B------:R-:W-:-:S02]  /*6c60*/  LEA.HI.X.SX32 R23, R21, R153, 0x1, P4 ;  /* 0x0000009915177211 */ /* 0x000fc400020f0eff */
[-C--:B------:R-:W-:Y:S02]  /*6c70*/  LEA.HI.X.SX32 R27, R4, R153.reuse, 0x1, P0 ;  /* 0x00000099041b7211 */ /* 0x080fe400000f0eff */
[-C--:B------:R-:W-:Y:S02]  /*6c80*/  LEA.HI.X.SX32 R25, R6, R153.reuse, 0x1, P1 ;  /* 0x0000009906197211 */ /* 0x080fe400008f0eff */
[-C--:B------:R-:W-:Y:S02]  /*6c90*/  LEA.HI.X.SX32 R21, R13, R153.reuse, 0x1, P2 ;  /* 0x000000990d157211 */ /* 0x080fe400010f0eff */
[----:B------:R-:W-:Y:S01]  /*6ca0*/  LEA.HI.X.SX32 R13, R28, R153, 0x1, P3 ;  /* 0x000000991c0d7211 */ /* 0x000fe200018f0eff */
[----:B------:R-:W-:-:S04]  /*6cb0*/  IMAD.WIDE R26, R3, 0x2, R26 ;  /* 0x00000002031a7825 */ /* 0x000fc800078e021a */
[C---:B------:R-:W-:Y:S01]  /*6cc0*/  IMAD.WIDE R24, R3.reuse, 0x2, R24 ;  /* 0x0000000203187825 */ /* 0x040fe200078e0218 */
[----:B------:R0:W4:Y:S03]  /*6cd0*/  LDG.E.U16 R80, desc[UR14][R26.64] ;  /* 0x0000000e1a507981 */ /* 0x000126000c1e1500 */
        /* <DEDUP_REMOVED lines=9> */
[C---:B------:R-:W-:Y:S02]  /*6d70*/  IMAD R22, R5.reuse, 0xa2, RZ ;  /* 0x000000a205167824 */ /* 0x040fe400078e02ff */
[C---:B------:R-:W-:Y:S01]  /*6d80*/  IMAD R12, R5.reuse, 0xaa, RZ ;  /* 0x000000aa050c7824 */ /* 0x040fe200078e02ff */
[-C--:B------:R-:W-:Y:S01]  /*6d90*/  IADD3 R26, P0, R26, R152.reuse, RZ ;  /* 0x000000981a1a7210 */ /* 0x080fe20007f1e0ff */
[C---:B------:R-:W-:Y:S01]  /*6da0*/  IMAD R4, R5.reuse, 0x4d, RZ ;  /* 0x0000004d05047824 */ /* 0x040fe200078e02ff */
[-C--:B------:R-:W-:Y:S01]  /*6db0*/  IADD3 R24, P1, R24, R152.reuse, RZ ;  /* 0x0000009818187210 */ /* 0x080fe20007f3e0ff */
[C---:B0-----:R-:W-:Y:S01]  /*6dc0*/  IMAD R21, R5.reuse, 0x4f, RZ ;  /* 0x0000004f05157824 */ /* 0x041fe200078e02ff */
[-C--:B------:R-:W-:Y:S01]  /*6dd0*/  IADD3 R22, P2, R22, R152.reuse, RZ ;  /* 0x0000009816167210 */ /* 0x080fe20007f5e0ff */
[C---:B------:R-:W-:Y:S01]  /*6de0*/  IMAD R13, R5.reuse, 0x51, RZ ;  /* 0x00000051050d7824 */ /* 0x040fe200078e02ff */
[----:B------:R-:W-:Y:S01]  /*6df0*/  IADD3 R12, P4, R12, R152, RZ ;  /* 0x000000980c0c7210 */ /* 0x000fe20007f9e0ff */
[----:B------:R-:W-:-:S02]  /*6e00*/  IMAD R20, R5, 0xa6, RZ ;  /* 0x000000a605147824 */ /* 0x000fc400078e02ff */
[C---:B------:R-:W-:Y:S01]  /*6e10*/  IMAD R28, R5.reuse, 0x55, RZ ;  /* 0x00000055051c7824 */ /* 0x040fe200078e02ff */
[-C--:B------:R-:W-:Y:S01]  /*6e20*/  LEA.HI.X.SX32 R27, R4, R153.reuse, 0x1, P0 ;  /* 0x00000099041b7211 */ /* 0x080fe200000f0eff */
[----:B------:R-:W-:Y:S01]  /*6e30*/  IMAD R6, R5, 0x53, RZ ;  /* 0x0000005305067824 */ /* 0x000fe200078e02ff */
[-C--:B------:R-:W-:Y:S02]  /*6e40*/  LEA.HI.X.SX32 R25, R21, R153.reuse, 0x1, P1 ;  /* 0x0000009915197211 */ /* 0x080fe400008f0eff */
[-C--:B------:R-:W-:Y:S02]  /*6e50*/  LEA.HI.X.SX32 R23, R13, R153.reuse, 0x1, P2 ;  /* 0x000000990d177211 */ /* 0x080fe400010f0eff */
[----:B------:R-:W-:Y:S02]  /*6e60*/  IADD3 R20, P3, R20, R152, RZ ;  /* 0x0000009814147210 */ /* 0x000fe40007f7e0ff */
[-C--:B------:R-:W-:Y:S01]  /*6e70*/  LEA.HI.X.SX32 R13, R28, R153.reuse, 0x1, P4 ;  /* 0x000000991c0d7211 */ /* 0x080fe200020f0eff */
[----:B------:R-:W-:Y:S01]  /*6e80*/  IMAD.WIDE R26, R3, 0x2, R26 ;  /* 0x00000002031a7825 */ /* 0x000fe200078e021a */
[----:B------:R-:W-:-:S03]  /*6e90*/  LEA.HI.X.SX32 R21, R6, R153, 0x1, P3 ;  /* 0x0000009906157211 */ /* 0x000fc600018f0eff */
[C---:B------:R-:W-:Y:S01]  /*6ea0*/  IMAD.WIDE R24, R3.reuse, 0x2, R24 ;  /* 0x0000000203187825 */ /* 0x040fe200078e0218 */
[----:B------:R-:W3:Y:S03]  /*6eb0*/  LDG.E.U16 R28, desc[UR14][R26.64] ;  /* 0x0000000e1a1c7981 */ /* 0x000ee6000c1e1500 */
[C---:B------:R-:W-:Y:S01]  /*6ec0*/  IMAD.WIDE R12, R3.reuse, 0x2, R12 ;  /* 0x00000002030c7825 */ /* 0x040fe200078e020c */
[----:B------:R0:W3:Y:S03]  /*6ed0*/  LDG.E.U16 R6, desc[UR14][R24.64] ;  /* 0x0000000e18067981 */ /* 0x0000e6000c1e1500 */
[C---:B------:R-:W-:Y:S01]  /*6ee0*/  IMAD.WIDE R22, R3.reuse, 0x2, R22 ;  /* 0x0000000203167825 */ /* 0x040fe200078e0216 */
[----:B------:R1:W3:Y:S03]  /*6ef0*/  LDG.E.U16 R27, desc[UR14][R12.64] ;  /* 0x0000000e0c1b7981 */ /* 0x0002e6000c1e1500 */
[----:B------:R-:W-:Y:S01]  /*6f00*/  IMAD.WIDE R20, R3, 0x2, R20 ;  /* 0x0000000203147825 */ /* 0x000fe200078e0214 */
[----:B------:R1:W3:Y:S03]  /*6f10*/  LDG.E.U16 R70, desc[UR14][R22.64] ;  /* 0x0000000e16467981 */ /* 0x0002e6000c1e1500 */
[C---:B0-----:R-:W-:Y:S01]  /*6f20*/  IMAD R24, R5.reuse, 0xb2, RZ ;  /* 0x000000b205187824 */ /* 0x041fe200078e02ff */
[-C--:B------:R-:W-:Y:S01]  /*6f30*/  IADD3 R34, P0, R34, R152.reuse, RZ ;  /* 0x0000009822227210 */ /* 0x080fe20007f1e0ff */
[C---:B------:R-:W-:Y:S01]  /*6f40*/  IMAD R4, R5.reuse, 0x57, RZ ;  /* 0x0000005705047824 */ /* 0x040fe200078e02ff */
[----:B------:R0:W3:Y:S01]  /*6f50*/  LDG.E.U16 R49, desc[UR14][R20.64] ;  /* 0x0000000e14317981 */ /* 0x0000e2000c1e1500 */
[C---:B-1----:R-:W-:Y:S01]  /*6f60*/  IMAD R12, R5.reuse, 0xc2, RZ ;  /* 0x000000c2050c7824 */ /* 0x042fe200078e02ff */
[----:B------:R-:W-:Y:S01]  /*6f70*/  IADD3 R24, P1, R24, R152, RZ ;  /* 0x0000009818187210 */ /* 0x000fe20007f3e0ff */
[----:B------:R-:W-:-:S02]  /*6f80*/  IMAD R13, R5, 0x59, RZ ;  /* 0x00000059050d7824 */ /* 0x000fc400078e02ff */
[C---:B------:R-:W-:Y:S01]  /*6f90*/  IMAD R22, R5.reuse, 0xb6, RZ ;  /* 0x000000b605167824 */ /* 0x040fe200078e02ff */
[----:B------:R-:W-:Y:S01]  /*6fa0*/  IADD3 R12, P4, R12, R152, RZ ;  /* 0x000000980c0c7210 */ /* 0x000fe20007f9e0ff */
[----:B0-----:R-:W-:-:S03]  /*6fb0*/  IMAD R20, R5, 0xba, RZ ;  /* 0x000000ba05147824 */ /* 0x001fc600078e02ff */
[-C--:B------:R-:W-:Y:S01]  /*6fc0*/  IADD3 R22, P2, R22, R152.reuse, RZ ;  /* 0x0000009816167210 */ /* 0x080fe20007f5e0ff */
[C---:B------:R-:W-:Y:S01]  /*6fd0*/  IMAD R21, R5.reuse, 0x5b, RZ ;  /* 0x0000005b05157824 */ /* 0x040fe200078e02ff */
[-C--:B------:R-:W-:Y:S01]  /*6fe0*/  LEA.HI.X.SX32 R35, R4, R153.reuse, 0x1, P0 ;  /* 0x0000009904237211 */ /* 0x080fe200000f0eff */
[----:B------:R-:W-:Y:S01]  /*6ff0*/  IMAD R26, R5, 0x5d, RZ ;  /* 0x0000005d051a7824 */ /* 0x000fe200078e02ff */
[-C--:B------:R-:W-:Y:S02]  /*7000*/  LEA.HI.X.SX32 R25, R13, R153.reuse, 0x1, P1 ;  /* 0x000000990d197211 */ /* 0x080fe400008f0eff */
[----:B------:R-:W-:Y:S02]  /*7010*/  IADD3 R20, P3, R20, R152, RZ ;  /* 0x0000009814147210 */ /* 0x000fe40007f7e0ff */
[-C--:B------:R-:W-:Y:S02]  /*7020*/  LEA.HI.X.SX32 R13, R37, R153.reuse, 0x1, P4 ;  /* 0x00000099250d7211 */ /* 0x080fe400020f0eff */
[-C--:B------:R-:W-:Y:S01]  /*7030*/  LEA.HI.X.SX32 R23, R21, R153.reuse, 0x1, P2 ;  /* 0x0000009915177211 */ /* 0x080fe200010f0eff */
[----:B------:R-:W-:Y:S01]  /*7040*/  IMAD.WIDE R34, R3, 0x2, R34 ;  /* 0x0000000203227825 */ /* 0x000fe200078e0222 */
[----:B------:R-:W-:-:S03]  /*7050*/  LEA.HI.X.SX32 R21, R26, R153, 0x1, P3 ;  /* 0x000000991a157211 */ /* 0x000fc600018f0eff */
[C---:B------:R-:W-:Y:S01]  /*7060*/  IMAD.WIDE R12, R3.reuse, 0x2, R12 ;  /* 0x00000002030c7825 */ /* 0x040fe200078e020c */
[----:B------:R0:W3:Y:S03]  /*7070*/  LDG.E.U16 R4, desc[UR14][R34.64] ;  /* 0x0000000e22047981 */ /* 0x0000e6000c1e1500 */
[C---:B------:R-:W-:Y:S01]  /*7080*/  IMAD.WIDE R22, R3.reuse, 0x2, R22 ;  /* 0x0000000203167825 */ /* 0x040fe200078e0216 */
[----:B------:R1:W3:Y:S03]  /*7090*/  LDG.E.U16 R68, desc[UR14][R12.64] ;  /* 0x0000000e0c447981 */ /* 0x0002e6000c1e1500 */
[C---:B------:R-:W-:Y:S01]  /*70a0*/  IMAD.WIDE R42, R3.reuse, 0x2, R42 ;  /* 0x00000002032a7825 */ /* 0x040fe200078e022a */
[----:B------:R2:W3:Y:S03]  /*70b0*/  LDG.E.U16 R48, desc[UR14][R22.64] ;  /* 0x0000000e16307981 */ /* 0x0004e6000c1e1500 */
[----:B------:R-:W-:-:S02]  /*70c0*/  IMAD.WIDE R24, R3, 0x2, R24 ;  /* 0x0000000203187825 */ /* 0x000fc400078e0218 */
[----:B------:R-:W3:Y:S02]  /*70d0*/  LDG.E.U16 R42, desc[UR14][R42.64] ;  /* 0x0000000e2a2a7981 */ /* 0x000ee4000c1e1500 */
[----:B------:R-:W-:Y:S02]  /*70e0*/  IMAD.WIDE R20, R3, 0x2, R20 ;  /* 0x0000000203147825 */ /* 0x000fe400078e0214 */
[----:B------:R2:W3:Y:S02]  /*70f0*/  LDG.E.U16 R69, desc[UR14][R24.64] ;  /* 0x0000000e18457981 */ /* 0x0004e4000c1e1500 */
[C---:B0-----:R-:W-:Y:S02]  /*7100*/  IMAD R34, R5.reuse, 0xc6, RZ ;  /* 0x000000c605227824 */ /* 0x041fe400078e02ff */
[C---:B-1----:R-:W-:Y:S01]  /*7110*/  IMAD R12, R5.reuse, 0xd6, RZ ;  /* 0x000000d6050c7824 */ /* 0x042fe200078e02ff */
[----:B------:R0:W3:Y:S01]  /*7120*/  LDG.E.U16 R26, desc[UR14][R20.64] ;  /* 0x0000000e141a7981 */ /* 0x0000e2000c1e1500 */
[C---:B--2---:R-:W-:Y:S01]  /*7130*/  IMAD R22, R5.reuse, 0xd0, RZ ;  /* 0x000000d005167824 */ /* 0x044fe200078e02ff */
[----:B------:R-:W-:Y:S01]  /*7140*/  IADD3 R34, P0, R34, R152, RZ ;  /* 0x0000009822227210 */ /* 0x000fe20007f1e0ff */
[----:B------:R-:W-:-:S02]  /*7150*/  IMAD R13, R5, 0x63, RZ ;  /* 0x00000063050d7824 */ /* 0x000fc400078e02ff */
[C---:B------:R-:W-:Y:S01]  /*7160*/  IMAD R24, R5.reuse, 0xca, RZ ;  /* 0x000000ca05187824 */ /* 0x040fe200078e02ff */
[-C--:B------:R-:W-:Y:S01]  /*7170*/  IADD3 R12, P4, R12, R152.reuse, RZ ;  /* 0x000000980c0c7210 */ /* 0x080fe20007f9e0ff */
[C---:B------:R-:W-:Y:S01]  /*7180*/  IMAD R43, R5.reuse, 0x6b, RZ ;  /* 0x0000006b052b7824 */ /* 0x040fe200078e02ff */
[-C--:B------:R-:W-:Y:S01]  /*7190*/  IADD3 R22, P2, R22, R152.reuse, RZ ;  /* 0x0000009816167210 */ /* 0x080fe20007f5e0ff */
[C---:B0-----:R-:W-:Y:S01]  /*71a0*/  IMAD R20, R5.reuse, 0xd2, RZ ;  /* 0x000000d205147824 */ /* 0x041fe200078e02ff */
[-C--:B------:R-:W-:Y:S01]  /*71b0*/  IADD3 R24, P1, R24, R152.reuse, RZ ;  /* 0x0000009818187210 */ /* 0x080fe20007f3e0ff */
[----:B------:R-:W-:Y:S01]  /*71c0*/  IMAD R21, R5, 0x65, RZ ;  /* 0x0000006505157824 */ /* 0x000fe200078e02ff */
[-C--:B------:R-:W-:Y:S01]  /*71d0*/  LEA.HI.X.SX32 R35, R13, R153.reuse, 0x1, P0 ;  /* 0x000000990d237211 */ /* 0x080fe200000f0eff */
[----:B------:R-:W-:Y:S01]  /*71e0*/  IMAD R37, R5, 0x69, RZ ;  /* 0x0000006905257824 */ /* 0x000fe200078e02ff */
[----:B------:R-:W-:Y:S02]  /*71f0*/  IADD3 R20, P3, R20, R152, RZ ;  /* 0x0000009814147210 */ /* 0x000fe40007f7e0ff */
[----:B------:R-:W-:-:S02]  /*7200*/  LEA.HI.X.SX32 R13, R43, R153, 0x1, P4 ;  /* 0x000000992b0d7211 */ /* 0x000fc400020f0eff */
[-C--:B------:R-:W-:Y:S02]  /*7210*/  LEA.HI.X.SX32 R23, R36, R153.reuse, 0x1, P2 ;  /* 0x0000009924177211 */ /* 0x080fe400010f0eff */
[-C--:B------:R-:W-:Y:S01]  /*7220*/  LEA.HI.X.SX32 R25, R21, R153.reuse, 0x1, P1 ;  /* 0x0000009915197211 */ /* 0x080fe200008f0eff */
[----:B------:R-:W-:Y:S01]  /*7230*/  IMAD.WIDE R12, R3, 0x2, R12 ;  /* 0x00000002030c7825 */ /* 0x000fe200078e020c */
[----:B------:R-:W-:-:S03]  /*7240*/  LEA.HI.X.SX32 R21, R37, R153, 0x1, P3 ;  /* 0x0000009925157211 */ /* 0x000fc600018f0eff */
[C---:B------:R-:W-:Y:S01]  /*7250*/  IMAD.WIDE R22, R3.reuse, 0x2, R22 ;  /* 0x0000000203167825 */ /* 0x040fe200078e0216 */
[----:B------:R0:W2:Y:S03]  /*7260*/  LDG.E.U16 R46, desc[UR14][R12.64] ;  /* 0x0000000e0c2e7981 */ /* 0x0000a6000c1e1500 */
[----:B------:R-:W-:Y:S01]  /*7270*/  IMAD.WIDE R20, R3, 0x2, R20 ;  /* 0x0000000203147825 */ /* 0x000fe200078e0214 */
[----:B------:R1:W3:Y:S03]  /*7280*/  LDG.E.U16 R78, desc[UR14][R22.64] ;  /* 0x0000000e164e7981 */ /* 0x0002e6000c1e1500 */
[----:B------:R-:W-:Y:S01]  /*7290*/  IMAD R36, R5, 0xda, RZ ;  /* 0x000000da05247824 */ /* 0x000fe200078e02ff */
[----:B------:R1:W2:Y:S01]  /*72a0*/  LDG.E.U16 R67, desc[UR14][R20.64] ;  /* 0x0000000e14437981 */ /* 0x0002a2000c1e1500 */
[----:B------:R-:W-:-:S04]  /*72b0*/  IMAD.WIDE R34, R3, 0x2, R34 ;  /* 0x0000000203227825 */ /* 0x000fc800078e0222 */
[C---:B0-----:R-:W-:Y:S02]  /*72c0*/  IMAD R12, R5.reuse, 0xf2, RZ ;  /* 0x000000f2050c7824 */ /* 0x041fe400078e02ff */
[C---:B-1----:R-:W-:Y:S01]  /*72d0*/  IMAD R22, R5.reuse, 0xe6, RZ ;  /* 0x000000e605167824 */ /* 0x042fe200078e02ff */
[-C--:B------:R-:W-:Y:S01]  /*72e0*/  IADD3 R36, P0, R36, R152.reuse, RZ ;  /* 0x0000009824247210 */ /* 0x080fe20007f1e0ff */
[----:B------:R-:W-:Y:S01]  /*72f0*/  IMAD R13, R5, 0x6d, RZ ;  /* 0x0000006d050d7824 */ /* 0x000fe200078e02ff */
[-C--:B------:R-:W-:Y:S01]  /*7300*/  IADD3 R12, P4, R12, R152.reuse, RZ ;  /* 0x000000980c0c7210 */ /* 0x080fe20007f9e0ff */
[----:B------:R-:W-:Y:S01]  /*7310*/  IMAD.WIDE R24, R3, 0x2, R24 ;  /* 0x0000000203187825 */ /* 0x000fe200078e0218 */
[----:B------:R0:W2:Y:S01]  /*7320*/  LDG.E.U16 R47, desc[UR14][R34.64] ;  /* 0x0000000e222f7981 */ /* 0x0000a2000c1e1500 */
[----:B------:R-:W-:Y:S02]  /*7330*/  IADD3 R22, P2, R22, R152, RZ ;  /* 0x0000009816167210 */ /* 0x000fe40007f5e0ff */
[----:B------:R-:W-:-:S02]  /*7340*/  IMAD R20, R5, 0xea, RZ ;  /* 0x000000ea05147824 */ /* 0x000fc400078e02ff */
[C---:B------:R-:W-:Y:S02]  /*7350*/  IMAD R43, R5.reuse, 0x79, RZ ;  /* 0x00000079052b7824 */ /* 0x040fe400078e02ff */
[----:B------:R-:W-:Y:S01]  /*7360*/  IMAD R23, R5, 0x73, RZ ;  /* 0x0000007305177824 */ /* 0x000fe200078e02ff */
[-C--:B------:R-:W-:Y:S01]  /*7370*/  LEA.HI.X.SX32 R37, R13, R153.reuse, 0x1, P0 ;  /* 0x000000990d257211 */ /* 0x080fe200000f0eff */
[C---:B------:R-:W-:Y:S01]  /*7380*/  IMAD R21, R5.reuse, 0x75, RZ ;  /* 0x0000007505157824 */ /* 0x040fe200078e02ff */
[----:B------:R1:W2:Y:S01]  /*7390*/  LDG.E.U16 R25, desc[UR14][R24.64] ;  /* 0x0000000e18197981 */ /* 0x0002a2000c1e1500 */
[----:B0-----:R-:W-:Y:S01]  /*73a0*/  IMAD R34, R5, 0xe2, RZ ;  /* 0x000000e205227824 */ /* 0x001fe200078e02ff */
[----:B------:R-:W-:Y:S02]  /*73b0*/  IADD3 R20, P3, R20, R152, RZ ;  /* 0x0000009814147210 */ /* 0x000fe40007f7e0ff */
[-C--:B------:R-:W-:Y:S02]  /*73c0*/  LEA.HI.X.SX32 R13, R43, R153.reuse, 0x1, P4 ;  /* 0x000000992b0d7211 */ /* 0x080fe400020f0eff */
[----:B------:R-:W-:-:S02]  /*73d0*/  LEA.HI.X.SX32 R23, R23, R153, 0x1, P2 ;  /* 0x0000009917177211 */ /* 0x000fc400010f0eff */
[----:B------:R-:W-:Y:S01]  /*73e0*/  IADD3 R34, P1, R34, R152, RZ ;  /* 0x0000009822227210 */ /* 0x000fe20007f3e0ff */
[----:B-1----:R-:W-:Y:S01]  /*73f0*/  IMAD R24, R5, 0x71, RZ ;  /* 0x0000007105187824 */ /* 0x002fe200078e02ff */
[----:B------:R-:W-:Y:S01]  /*7400*/  LEA.HI.X.SX32 R21, R21, R153, 0x1, P3 ;  /* 0x0000009915157211 */ /* 0x000fe200018f0eff */
[----:B------:R-:W-:-:S04]  /*7410*/  IMAD.WIDE R36, R3, 0x2, R36 ;  /* 0x0000000203247825 */ /* 0x000fc800078e0224 */
[C---:B------:R-:W-:Y:S01]  /*7420*/  IMAD.WIDE R12, R3.reuse, 0x2, R12 ;  /* 0x00000002030c7825 */ /* 0x040fe200078e020c */
[----:B------:R-:W-:Y:S02]  /*7430*/  LEA.HI.X.SX32 R35, R24, R153, 0x1, P1 ;  /* 0x0000009918237211 */ /* 0x000fe400008f0eff */
[----:B------:R0:W2:Y:S01]  /*7440*/  LDG.E.U16 R24, desc[UR14][R36.64] ;  /* 0x0000000e24187981 */ /* 0x0000a2000c1e1500 */
[C---:B------:R-:W-:Y:S01]  /*7450*/  IMAD.WIDE R22, R3.reuse, 0x2, R22 ;  /* 0x0000000203167825 */ /* 0x040fe200078e0216 */
[----:B------:R-:W-:Y:S02]  /*7460*/  IADD3 R56, P0, R56, R152, RZ ;  /* 0x0000009838387210 */ /* 0x000fe40007f1e0ff */
[----:B------:R1:W2:Y:S01]  /*7470*/  LDG.E.U16 R65, desc[UR14][R12.64] ;  /* 0x0000000e0c417981 */ /* 0x0002a2000c1e1500 */
[----:B------:R-:W-:-:S03]  /*7480*/  IMAD.WIDE R20, R3, 0x2, R20 ;  /* 0x0000000203147825 */ /* 0x000fc600078e0214 */
[----:B------:R1:W2:Y:S01]  /*7490*/  LDG.E.U16 R45, desc[UR14][R22.64] ;  /* 0x0000000e162d7981 */ /* 0x0002a2000c1e1500 */
[----:B------:R-:W-:-:S04]  /*74a0*/  IMAD.WIDE R34, R3, 0x2, R34 ;  /* 0x0000000203227825 */ /* 0x000fc800078e0222 */
[C---:B0-----:R-:W-:Y:S02]  /*74b0*/  IMAD R36, R5.reuse, 0xfa, RZ ;  /* 0x000000fa05247824 */ /* 0x041fe400078e02ff */
[----:B-1----:R-:W-:Y:S01]  /*74c0*/  IMAD R13, R5, 0x7b, RZ ;  /* 0x0000007b050d7824 */ /* 0x002fe200078e02ff */
[-C--:B------:R-:W-:Y:S01]  /*74d0*/  IADD3 R12, P4, R157, R152.reuse, RZ ;  /* 0x000000989d0c7210 */ /* 0x080fe20007f9e0ff */
[C---:B------:R-:W-:Y:S01]  /*74e0*/  IMAD R43, R5.reuse, 0xa, RZ ;  /* 0x0000000a052b7824 */ /* 0x040fe200078e02ff */
[----:B------:R0:W2:Y:S01]  /*74f0*/  LDG.E.U16 R23, desc[UR14][R20.64] ;  /* 0x0000000e14177981 */ /* 0x0000a2000c1e1500 */
[C---:B------:R-:W-:Y:S01]  /*7500*/  IMAD R22, R5.reuse, 0x6, RZ ;  /* 0x0000000605167824 */ /* 0x040fe200078e02ff */
[-C--:B------:R-:W-:Y:S01]  /*7510*/  IADD3 R36, P1, R36, R152.reuse, RZ ;  /* 0x0000009824247210 */ /* 0x080fe20007f3e0ff */
[----:B------:R-:W-:Y:S01]  /*7520*/  IMAD R44, R5, 0x5, RZ ;  /* 0x00000005052c7824 */ /* 0x000fe200078e02ff */
[-C--:B------:R-:W-:Y:S01]  /*7530*/  LEA.HI.X.SX32 R57, R13, R153.reuse, 0x1, P0 ;  /* 0x000000990d397211 */ /* 0x080fe200000f0eff */
[----:B------:R1:W2:Y:S01]  /*7540*/  LDG.E.U16 R66, desc[UR14][R34.64] ;  /* 0x0000000e22427981 */ /* 0x0002a2000c1e1500 */
[C---:B------:R-:W-:Y:S01]  /*7550*/  LEA.HI.X.SX32 R13, R22.reuse, R153, 0x1, P4 ;  /* 0x00000099160d7211 */ /* 0x040fe200020f0eff */
[----:B0-----:R-:W-:Y:S01]  /*7560*/  IMAD R21, R5, 0x7d, RZ ;  /* 0x0000007d05157824 */ /* 0x001fe200078e02ff */
[-C--:B------:R-:W-:Y:S01]  /*7570*/  IADD3 R20, P3, R43, R152.reuse, RZ ;  /* 0x000000982b147210 */ /* 0x080fe20007f7e0ff */
[----:B-1----:R-:W-:Y:S01]  /*7580*/  IMAD R35, R5, 0x3, RZ ;  /* 0x0000000305237824 */ /* 0x002fe200078e02ff */
[----:B------:R-:W-:-:S02]  /*7590*/  IADD3 R34, P2, R22, R152, RZ ;  /* 0x0000009816227210 */ /* 0x000fc40007f5e0ff */
[-C--:B------:R-:W-:Y:S01]  /*75a0*/  LEA.HI.X.SX32 R37, R21, R153.reuse, 0x1, P1 ;  /* 0x0000009915257211 */ /* 0x080fe200008f0eff */
[----:B------:R-:W-:Y:S01]  /*75b0*/  IMAD.WIDE R12, R3, 0x2, R12 ;  /* 0x00000002030c7825 */ /* 0x000fe200078e020c */
[-C--:B------:R-:W-:Y:S02]  /*75c0*/  LEA.HI.X.SX32 R21, R44, R153.reuse, 0x1, P3 ;  /* 0x000000992c157211 */ /* 0x080fe400018f0eff */
[----:B------:R-:W-:Y:S01]  /*75d0*/  LEA.HI.X.SX32 R35, R35, R153, 0x1, P2 ;  /* 0x0000009923237211 */ /* 0x000fe200010f0eff */
[C---:B------:R-:W-:Y:S01]  /*75e0*/  IMAD.WIDE R76, R3.reuse, 0x2, R76 ;  /* 0x00000002034c7825 */ /* 0x040fe200078e024c */
[----:B------:R-:W2:Y:S03]  /*75f0*/  LDG.E.U16 R184, desc[UR14][R12.64] ;  /* 0x0000000e0cb87981 */ /* 0x000ea6000c1e1500 */
[----:B------:R-:W-:Y:S02]  /*7600*/  IMAD.WIDE R56, R3, 0x2, R56 ;  /* 0x0000000203387825 */ /* 0x000fe400078e0238 */
[----:B------:R-:W2:Y:S02]  /*7610*/  LDG.E.U16 R76, desc[UR14][R76.64] ;  /* 0x0000000e4c4c7981 */ /* 0x000ea4000c1e1500 */
[----:B------:R-:W-:-:S02]  /*7620*/  IMAD R87, R5, 0xe, RZ ;  /* 0x0000000e05577824 */ /* 0x000fc400078e02ff */
[----:B------:R-:W-:Y:S01]  /*7630*/  IMAD.WIDE R36, R3, 0x2, R36 ;  /* 0x0000000203247825 */ /* 0x000fe200078e0224 */
[----:B------:R0:W2:Y:S03]  /*7640*/  LDG.E.U16 R44, desc[UR14][R56.64] ;  /* 0x0000000e382c7981 */ /* 0x0000a6000c1e1500 */
[----:B------:R-:W-:Y:S01]  /*7650*/  IMAD R86, R5, 0x1a, RZ ;  /* 0x0000001a05567824 */ /* 0x000fe200078e02ff */
[----:B------:R1:W2:Y:S01]  /*7660*/  LDG.E.U16 R22, desc[UR14][R36.64] ;  /* 0x0000000e24167981 */ /* 0x0002a2000c1e1500 */
[----:B------:R-:W-:-:S04]  /*7670*/  IMAD.WIDE R186, R3, 0x2, R186 ;  /* 0x0000000203ba7825 */ /* 0x000fc800078e02ba */
[----:B------:R-:W-:Y:S02]  /*7680*/  IMAD R156, R5, 0x14, RZ ;  /* 0x00000014059c7824 */ /* 0x000fe400078e02ff */
[----:B------:R-:W-:Y:S01]  /*7690*/  IMAD.WIDE R20, R3, 0x2, R20 ;  /* 0x0000000203147825 */ /* 0x000fe200078e0214 */
[-C--:B0-----:R-:W-:Y:S01]  /*76a0*/  IADD3 R56, P0, R87, R152.reuse, RZ ;  /* 0x0000009857387210 */ /* 0x081fe20007f1e0ff */
[----:B------:R-:W2:Y:S02]  /*76b0*/  LDG.E.U16 R186, desc[UR14][R186.64] ;  /* 0x0000000ebaba7981 */ /* 0x000ea4000c1e1500 */
[----:B------:R-:W-:Y:S01]  /*76c0*/  IMAD.WIDE R34, R3, 0x2, R34 ;  /* 0x0000000203227825 */ /* 0x000fe200078e0222 */
[----:B------:R-:W-:Y:S01]  /*76d0*/  IADD3 R12, P4, R86, R152, RZ ;  /* 0x00000098560c7210 */ /* 0x000fe20007f9e0ff */
[----:B------:R0:W2:Y:S02]  /*76e0*/  LDG.E.U16 R185, desc[UR14][R20.64] ;  /* 0x0000000e14b97981 */ /* 0x0000a4000c1e1500 */
[----:B------:R-:W-:-:S02]  /*76f0*/  IMAD R13, R5, 0x7, RZ ;  /* 0x00000007050d7824 */ /* 0x000fc400078e02ff */
[C---:B------:R-:W-:Y:S02]  /*7700*/  IMAD R64, R5.reuse, 0x16, RZ ;  /* 0x0000001605407824 */ /* 0x040fe400078e02ff */
[C---:B------:R-:W-:Y:S01]  /*7710*/  IMAD R158, R5.reuse, 0xd, RZ ;  /* 0x0000000d059e7824 */ /* 0x040fe200078e02ff */
[-C--:B-1----:R-:W-:Y:S01]  /*7720*/  IADD3 R36, P1, R156, R152.reuse, RZ ;  /* 0x000000989c247210 */ /* 0x082fe20007f3e0ff */
[C---:B------:R-:W-:Y:S01]  /*7730*/  IMAD R77, R5.reuse, 0x18, RZ ;  /* 0x00000018054d7824 */ /* 0x040fe200078e02ff */
[----:B------:R1:W2:Y:S01]  /*7740*/  LDG.E.U16 R187, desc[UR14][R34.64] ;  /* 0x0000000e22bb7981 */ /* 0x0002a2000c1e1500 */
[----:B0-----:R-:W-:Y:S01]  /*7750*/  IMAD R21, R5, 0xb, RZ ;  /* 0x0000000b05157824 */ /* 0x001fe200078e02ff */
[-C--:B------:R-:W-:Y:S02]  /*7760*/  LEA.HI.X.SX32 R57, R13, R153.reuse, 0x1, P0 ;  /* 0x000000990d397211 */ /* 0x080fe400000f0eff */
[----:B------:R-:W-:Y:S02]  /*7770*/  LEA.HI.X.SX32 R13, R158, R153, 0x1, P4 ;  /* 0x000000999e0d7211 */ /* 0x000fe400020f0eff */
[----:B------:R-:W-:-:S02]  /*7780*/  IADD3 R20, P3, R77, R152, RZ ;  /* 0x000000984d147210 */ /* 0x000fc40007f7e0ff */
[----:B------:R-:W-:Y:S02]  /*7790*/  LEA.HI.X.SX32 R37, R43, R153, 0x1, P1 ;  /* 0x000000992b257211 */ /* 0x000fe400008f0eff */
[----:B-1----:R-:W-:Y:S01]  /*77a0*/  IADD3 R34, P2, R64, R152, RZ ;  /* 0x0000009840227210 */ /* 0x002fe20007f5e0ff */
[----:B------:R-:W-:-:S03]  /*77b0*/  IMAD.WIDE R12, R3, 0x2, R12 ;  /* 0x00000002030c7825 */ /* 0x000fc600078e020c */
[-C--:B------:R-:W-:Y:S01]  /*77c0*/  LEA.HI.X.SX32 R35, R21, R153.reuse, 0x1, P2 ;  /* 0x0000009915237211 */ /* 0x080fe200010f0eff */
[----:B------:R-:W-:Y:S01]  /*77d0*/  IMAD.WIDE R36, R3, 0x2, R36 ;  /* 0x0000000203247825 */ /* 0x000fe200078e0224 */
[----:B------:R-:W-:Y:S01]  /*77e0*/  LEA.HI.X.SX32 R21, R157, R153, 0x1, P3 ;  /* 0x000000999d157211 */ /* 0x000fe200018f0eff */
[----:B------:R0:W2:Y:S02]  /*77f0*/  LDG.E.U16 R172, desc[UR14][R12.64] ;  /* 0x0000000e0cac7981 */ /* 0x0000a4000c1e1500 */
[----:B------:R-:W-:Y:S02]  /*7800*/  IMAD R162, R5, 0x1e, RZ ;  /* 0x0000001e05a27824 */ /* 0x000fe400078e02ff */
[C---:B------:R-:W-:Y:S01]  /*7810*/  IMAD.WIDE R34, R3.reuse, 0x2, R34 ;  /* 0x0000000203227825 */ /* 0x040fe200078e0222 */
[----:B------:R1:W2:Y:S03]  /*7820*/  LDG.E.U16 R177, desc[UR14][R36.64] ;  /* 0x0000000e24b17981 */ /* 0x0002a6000c1e1500 */
[----:B------:R-:W-:Y:S01]  /*7830*/  IMAD.WIDE R20, R3, 0x2, R20 ;  /* 0x0000000203147825 */ /* 0x000fe200078e0214 */
[----:B------:R4:W2:Y:S03]  /*7840*/  LDG.E.U16 R175, desc[UR14][R34.64] ;  /* 0x0000000e22af7981 */ /* 0x0008a6000c1e1500 */
[----:B0-----:R-:W-:Y:S01]  /*7850*/  IMAD R13, R5, 0xf, RZ ;  /* 0x0000000f050d7824 */ /* 0x001fe200078e02ff */
[----:B------:R0:W2:Y:S01]  /*7860*/  LDG.E.U16 R173, desc[UR14][R20.64] ;  /* 0x0000000e14ad7981 */ /* 0x0000a2000c1e1500 */
[----:B-1----:R-:W-:Y:S01]  /*7870*/  IADD3 R36, P1, R162, R152, RZ ;  /* 0x00000098a2247210 */ /* 0x002fe20007f3e0ff */
[----:B------:R-:W-:-:S03]  /*7880*/  IMAD.WIDE R56, R3, 0x2, R56 ;  /* 0x0000000203387825 */ /* 0x000fc600078e0238 */
[-C--:B------:R-:W-:Y:S01]  /*7890*/  LEA.HI.X.SX32 R37, R13, R153.reuse, 0x1, P1 ;  /* 0x000000990d257211 */ /* 0x080fe200008f0eff */
[C---:B----4-:R-:W-:Y:S01]  /*78a0*/  IMAD R34, R5.reuse, 0x26, RZ ;  /* 0x0000002605227824 */ /* 0x050fe200078e02ff */
[----:B------:R1:W4:Y:S01]  /*78b0*/  LDG.E.U16 R183, desc[UR14][R56.64] ;  /* 0x0000000e38b77981 */ /* 0x000322000c1e1500 */
[C---:B------:R-:W-:Y:S02]  /*78c0*/  IMAD R43, R5.reuse, 0x1c, RZ ;  /* 0x0000001c052b7824 */ /* 0x040fe400078e02ff */
[C---:B0-----:R-:W-:Y:S01]  /*78d0*/  IMAD R20, R5.reuse, 0x28, RZ ;  /* 0x0000002805147824 */ /* 0x041fe200078e02ff */
[-C--:B------:R-:W-:Y:S01]  /*78e0*/  IADD3 R34, P2, R34, R152.reuse, RZ ;  /* 0x0000009822227210 */ /* 0x080fe20007f5e0ff */
[C---:B------:R-:W-:Y:S02]  /*78f0*/  IMAD R21, R5.reuse, 0x13, RZ ;  /* 0x0000001305157824 */ /* 0x040fe400078e02ff */
[----:B------:R-:W-:Y:S01]  /*7900*/  IMAD R12, R5, 0x2a, RZ ;  /* 0x0000002a050c7824 */ /* 0x000fe200078e02ff */
[-C--:B------:R-:W-:Y:S01]  /*7910*/  IADD3 R20, P3, R20, R152.reuse, RZ ;  /* 0x0000009814147210 */ /* 0x080fe20007f7e0ff */
[----:B------:R-:W-:Y:S01]  /*7920*/  IMAD.WIDE R36, R3, 0x2, R36 ;  /* 0x0000000203247825 */ /* 0x000fe200078e0224 */
[-C--:B-1----:R-:W-:Y:S01]  /*7930*/  IADD3 R56, P0, R43, R152.reuse, RZ ;  /* 0x000000982b387210 */ /* 0x082fe20007f1e0ff */
[----:B------:R0:W-:Y:S01]  /*7940*/  STL [R1+0x48], R170 ;  /* 0x000048aa01007387 */ /* 0x0001e20000100800 */
[----:B------:R-:W-:Y:S01]  /*7950*/  IADD3 R12, P4, R12, R152, RZ ;  /* 0x000000980c0c7210 */ /* 0x000fe20007f9e0ff */
[----:B------:R-:W-:Y:S01]  /*7960*/  IMAD R157, R5, 0x15, RZ ;  /* 0x00000015059d7824 */ /* 0x000fe200078e02ff */
[----:B------:R-:W-:-:S02]  /*7970*/  LEA.HI.X.SX32 R35, R21, R153, 0x1, P2 ;  /* 0x0000009915237211 */ /* 0x000fc400010f0eff */
[-C--:B------:R-:W-:Y:S02]  /*7980*/  LEA.HI.X.SX32 R57, R87, R153.reuse, 0x1, P0 ;  /* 0x0000009957397211 */ /* 0x080fe400000f0eff */
[-C--:B------:R-:W-:Y:S01]  /*7990*/  LEA.HI.X.SX32 R21, R156, R153.reuse, 0x1, P3 ;  /* 0x000000999c157211 */ /* 0x080fe200018f0eff */
[----:B0-----:R0:W4:Y:S01]  /*79a0*/  LDG.E.U16 R170, desc[UR14][R36.64] ;  /* 0x0000000e24aa7981 */ /* 0x001122000c1e1500 */
[----:B------:R-:W-:Y:S01]  /*79b0*/  LEA.HI.X.SX32 R13, R157, R153, 0x1, P4 ;  /* 0x000000999d0d7211 */ /* 0x000fe200020f0eff */
[----:B------:R-:W-:Y:S02]  /*79c0*/  IMAD R156, R5, 0x30, RZ ;  /* 0x00000030059c7824 */ /* 0x000fe400078e02ff */
[----:B------:R-:W-:-:S04]  /*79d0*/  IMAD.WIDE R56, R3, 0x2, R56 ;  /* 0x0000000203387825 */ /* 0x000fc800078e0238 */
[----:B0-----:R-:W-:Y:S02]  /*79e0*/  IMAD R36, R5, 0x34, RZ ;  /* 0x0000003405247824 */ /* 0x001fe400078e02ff */
[C---:B------:R-:W-:Y:S01]  /*79f0*/  IMAD.WIDE R20, R3.reuse, 0x2, R20 ;  /* 0x0000000203147825 */ /* 0x040fe200078e0214 */
[-C--:B------:R-:W-:Y:S01]  /*7a00*/  IADD3 R156, P2, R156, R152.reuse, RZ ;  /* 0x000000989c9c7210 */ /* 0x080fe20007f5e0ff */
[----:B------:R0:W4:Y:S01]  /*7a10*/  LDG.E.U16 R171, desc[UR14][R56.64] ;  /* 0x0000000e38ab7981 */ /* 0x000122000c1e1500 */
[-C--:B------:R-:W-:Y:S01]  /*7a20*/  IADD3 R36, P4, R36, R152.reuse, RZ ;  /* 0x0000009824247210 */ /* 0x080fe20007f9e0ff */
[C---:B------:R-:W-:Y:S02]  /*7a30*/  IMAD.WIDE R34, R3.reuse, 0x2, R34 ;  /* 0x0000000203227825 */ /* 0x040fe400078e0222 */
[----:B------:R1:W4:Y:S02]  /*7a40*/  LDG.E.U16 R87, desc[UR14][R20.64] ;  /* 0x0000000e14577981 */ /* 0x000324000c1e1500 */
[----:B------:R-:W-:Y:S01]  /*7a50*/  IMAD.WIDE R12, R3, 0x2, R12 ;  /* 0x00000002030c7825 */ /* 0x000fe200078e020c */
[-C--:B------:R-:W-:Y:S01]  /*7a60*/  LEA.HI.X.SX32 R37, R86, R153.reuse, 0x1, P4 ;  /* 0x0000009956257211 */ /* 0x080fe200020f0eff */
[----:B------:R1:W-:Y:S02]  /*7a70*/  STL [R1+0x40], R166 ;  /* 0x000040a601007387 */ /* 0x0003e40000100800 */
[----:B0-----:R-:W-:Y:S01]  /*7a80*/  IMAD R56, R5, 0x32, RZ ;  /* 0x0000003205387824 */ /* 0x001fe200078e02ff */
[----:B------:R-:W-:Y:S01]  /*7a90*/  LEA.HI.X.SX32 R157, R77, R153, 0x1, P2 ;  /* 0x000000994d9d7211 */ /* 0x000fe200010f0eff */
[----:B-1----:R-:W-:Y:S01]  /*7aa0*/  IMAD R20, R5, 0x2c, RZ ;  /* 0x0000002c05147824 */ /* 0x002fe200078e02ff */
[----:B------:R0:W4:Y:S04]  /*7ab0*/  LDG.E.U16 R166, desc[UR14][R34.64] ;  /* 0x0000000e22a67981 */ /* 0x000128000c1e1500 */
[-C--:B------:R-:W-:Y:S01]  /*7ac0*/  IADD3 R20, P0, R20, R152.reuse, RZ ;  /* 0x0000009814147210 */ /* 0x080fe20007f1e0ff */
[----:B------:R-:W-:Y:S01]  /*7ad0*/  IMAD.WIDE R36, R3, 0x2, R36 ;  /* 0x0000000203247825 */ /* 0x000fe200078e0224 */
[----:B------:R-:W-:Y:S01]  /*7ae0*/  IADD3 R56, P3, R56, R152, RZ ;  /* 0x0000009838387210 */ /* 0x000fe20007f7e0ff */
[----:B------:R1:W4:Y:S02]  /*7af0*/  LDG.E.U16 R35, desc[UR14][R12.64] ;  /* 0x0000000e0c237981 */ /* 0x000324000c1e1500 */
[----:B0-----:R-:W-:-:S02]  /*7b00*/  IMAD R34, R5, 0x19, RZ ;  /* 0x0000001905227824 */ /* 0x001fc400078e02ff */
[----:B------:R-:W-:Y:S01]  /*7b10*/  IMAD.WIDE R156, R3, 0x2, R156 ;  /* 0x00000002039c7825 */ /* 0x000fe200078e029c */
[----:B------:R-:W-:-:S03]  /*7b20*/  LEA.HI.X.SX32 R21, R64, R153, 0x1, P0 ;  /* 0x0000009940157211 */ /* 0x000fc600000f0eff */
[C---:B-1----:R-:W-:Y:S02]  /*7b30*/  IMAD R12, R5.reuse, 0x2e, RZ ;  /* 0x0000002e050c7824 */ /* 0x042fe400078e02ff */
[----:B------:R-:W-:Y:S01]  /*7b40*/  IMAD R13, R5, 0x17, RZ ;  /* 0x00000017050d7824 */ /* 0x000fe200078e02ff */
[----:B------:R-:W-:Y:S01]  /*7b50*/  LEA.HI.X.SX32 R57, R34, R153, 0x1, P3 ;  /* 0x0000009922397211 */ /* 0x000fe200018f0eff */
[----:B------:R0:W4:Y:S01]  /*7b60*/  LDG.E.U16 R64, desc[UR14][R36.64] ;  /* 0x0000000e24407981 */ /* 0x000122000c1e1500 */
[----:B------:R-:W-:-:S03]  /*7b70*/  IADD3 R12, P1, R12, R152, RZ ;  /* 0x000000980c0c7210 */ /* 0x000fc60007f3e0ff */
[----:B------:R1:W-:Y:S01]  /*7b80*/  STL [R1+0x38], R160 ;  /* 0x000038a001007387 */ /* 0x0003e20000100800 */
[----:B------:R-:W-:Y:S01]  /*7b90*/  LEA.HI.X.SX32 R13, R13, R153, 0x1, P1 ;  /* 0x000000990d0d7211 */ /* 0x000fe200008f0eff */
[----:B------:R-:W-:Y:S02]  /*7ba0*/  IMAD.WIDE R56, R3, 0x2, R56 ;  /* 0x0000000203387825 */ /* 0x000fe400078e0238 */
[----:B------:R1:W3:Y:S02]  /*7bb0*/  LDG.E.U16 R86, desc[UR14][R156.64] ;  /* 0x0000000e9c567981 */ /* 0x0002e4000c1e1500 */
[C---:B0-----:R-:W-:Y:S02]  /*7bc0*/  IMAD R36, R5.reuse, 0x3e, RZ ;  /* 0x0000003e05247824 */ /* 0x041fe400078e02ff */
[C---:B------:R-:W-:Y:S01]  /*7bd0*/  IMAD R34, R5.reuse, 0x1f, RZ ;  /* 0x0000001f05227824 */ /* 0x040fe200078e02ff */
[----:B------:R0:W2:Y:S01]  /*7be0*/  LDG.E.U16 R77, desc[UR14][R56.64] ;  /* 0x0000000e384d7981 */ /* 0x0000a2000c1e1500 */
[C---:B-1----:R-:W-:Y:S01]  /*7bf0*/  IMAD R160, R5.reuse, 0x38, RZ ;  /* 0x0000003805a07824 */ /* 0x042fe200078e02ff */
[----:B------:R-:W-:Y:S01]  /*7c00*/  IADD3 R36, P4, R36, R152, RZ ;  /* 0x0000009824247210 */ /* 0x000fe20007f9e0ff */
[----:B------:R-:W-:-:S03]  /*7c10*/  IMAD R156, R5, 0x3c, RZ ;  /* 0x0000003c059c7824 */ /* 0x000fc600078e02ff */
[-C--:B------:R-:W-:Y:S01]  /*7c20*/  IADD3 R160, P1, R160, R152.reuse, RZ ;  /* 0x00000098a0a07210 */ /* 0x080fe20007f3e0ff */
[C---:B------:R-:W-:Y:S01]  /*7c30*/  IMAD.WIDE R12, R3.reuse, 0x2, R12 ;  /* 0x00000002030c7825 */ /* 0x040fe200078e020c */
[-C--:B------:R-:W-:Y:S02]  /*7c40*/  LEA.HI.X.SX32 R37, R34, R153.reuse, 0x1, P4 ;  /* 0x0000009922257211 */ /* 0x080fe400020f0eff */
[-C--:B------:R-:W-:Y:S01]  /*7c50*/  IADD3 R156, P3, R156, R152.reuse, RZ ;  /* 0x000000989c9c7210 */ /* 0x080fe20007f7e0ff */
[----:B------:R-:W-:Y:S01]  /*7c60*/  IMAD.WIDE R20, R3, 0x2, R20 ;  /* 0x0000000203147825 */ /* 0x000fe200078e0214 */
[-C--:B------:R-:W-:Y:S01]  /*7c70*/  LEA.HI.X.SX32 R161, R43, R153.reuse, 0x1, P1 ;  /* 0x000000992ba17211 */ /* 0x080fe200008f0eff */
[----:B------:R1:W4:Y:S02]  /*7c80*/  LDG.E.U16 R13, desc[UR14][R12.64] ;  /* 0x0000000e0c0d7981 */ /* 0x000324000c1e1500 */
[C---:B0-----:R-:W-:Y:S01]  /*7c90*/  IMAD R56, R5.reuse, 0x36, RZ ;  /* 0x0000003605387824 */ /* 0x041fe200078e02ff */
[----:B------:R-:W-:Y:S01]  /*7ca0*/  LEA.HI.X.SX32 R157, R162, R153, 0x1, P3 ;  /* 0x00000099a29d7211 */ /* 0x000fe200018f0eff */
[----:B------:R-:W-:Y:S01]  /*7cb0*/  IMAD R158, R5, 0x3a, RZ ;  /* 0x0000003a059e7824 */ /* 0x000fe200078e02ff */
[----:B------:R0:W4:Y:S01]  /*7cc0*/  LDG.E.U16 R21, desc[UR14][R20.64] ;  /* 0x0000000e14157981 */ /* 0x000122000c1e1500 */
[----:B------:R-:W-:Y:S01]  /*7cd0*/  IMAD.WIDE R36, R3, 0x2, R36 ;  /* 0x0000000203247825 */ /* 0x000fe200078e0224 */
[----:B------:R-:W-:-:S03]  /*7ce0*/  IADD3 R56, P0, R56, R152, RZ ;  /* 0x0000009838387210 */ /* 0x000fc60007f1e0ff */
[----:B-1----:R-:W-:Y:S01]  /*7cf0*/  IMAD R12, R5, 0x1b, RZ ;  /* 0x0000001b050c7824 */ /* 0x002fe200078e02ff */
[----:B------:R-:W-:Y:S01]  /*7d00*/  IADD3 R158, P2, R158, R152, RZ ;  /* 0x000000989e9e7210 */ /* 0x000fe20007f5e0ff */
[----:B------:R-:W-:-:S04]  /*7d10*/  IMAD.WIDE R160, R3, 0x2, R160 ;  /* 0x0000000203a07825 */ /* 0x000fc800078e02a0 */
[----:B0-----:R-:W-:Y:S02]  /*7d20*/  IMAD R20, R5, 0x1d, RZ ;  /* 0x0000001d05147824 */ /* 0x001fe400078e02ff */
[----:B------:R-:W-:Y:S01]  /*7d30*/  IMAD.WIDE R156, R3, 0x2, R156 ;  /* 0x00000002039c7825 */ /* 0x000fe200078e029c */
[-C--:B------:R-:W-:Y:S01]  /*7d40*/  LEA.HI.X.SX32 R57, R12, R153.reuse, 0x1, P0 ;  /* 0x000000990c397211 */ /* 0x080fe200000f0eff */
[----:B------:R0:W4:Y:S01]  /*7d50*/  LDG.E.U16 R43, desc[UR14][R160.64] ;  /* 0x0000000ea02b7981 */ /* 0x000122000c1e1500 */
[----:B------:R-:W-:-:S03]  /*7d60*/  LEA.HI.X.SX32 R159, R20, R153, 0x1, P2 ;  /* 0x00000099149f7211 */ /* 0x000fc600010f0eff */
[----:B------:R1:W4:Y:S01]  /*7d70*/  LDG.E.U16 R12, desc[UR14][R36.64] ;  /* 0x0000000e240c7981 */ /* 0x000322000c1e1500 */
[----:B------:R-:W-:-:S03]  /*7d80*/  IMAD R162, R5, 0x9c, RZ ;  /* 0x0000009c05a27824 */ /* 0x000fc600078e02ff */
[----:B------:R1:W4:Y:S01]  /*7d90*/  LDG.E.U16 R20, desc[UR14][R156.64] ;  /* 0x0000000e9c147981 */ /* 0x000322000c1e1500 */
[C---:B0-----:R-:W-:Y:S02]  /*7da0*/  IMAD R160, R5.reuse, 0xa0, RZ ;  /* 0x000000a005a07824 */ /* 0x041fe400078e02ff */
[C---:B-1----:R-:W-:Y:S02]  /*7db0*/  IMAD R36, R5.reuse, 0x98, RZ ;  /* 0x0000009805247824 */ /* 0x042fe400078e02ff */
[----:B------:R-:W-:-:S03]  /*7dc0*/  IMAD R156, R5, 0xa8, RZ ;  /* 0x000000a8059c7824 */ /* 0x000fc600078e02ff */
[-C--:B------:R-:W-:Y:S01]  /*7dd0*/  IADD3 R36, P0, R36, R152.reuse, RZ ;  /* 0x0000009824247210 */ /* 0x080fe20007f1e0ff */
[----:B------:R-:W-:Y:S01]  /*7de0*/  IMAD.WIDE R158, R3, 0x2, R158 ;  /* 0x00000002039e7825 */ /* 0x000fe200078e029e */
[-C--:B------:R-:W-:Y:S02]  /*7df0*/  IADD3 R162, P1, R162, R152.reuse, RZ ;  /* 0x00000098a2a27210 */ /* 0x080fe40007f3e0ff */
[-C--:B------:R-:W-:Y:S02]  /*7e00*/  IADD3 R160, P2, R160, R152.reuse, RZ ;  /* 0x00000098a0a07210 */ /* 0x080fe40007f5e0ff */
[----:B------:R-:W-:Y:S01]  /*7e10*/  IADD3 R156, P4, R156, R152, RZ ;  /* 0x000000989c9c7210 */ /* 0x000fe20007f9e0ff */
[----:B------:R0:W4:Y:S01]  /*7e20*/  LDG.E.U16 R34, desc[UR14][R158.64] ;  /* 0x0000000e9e227981 */ /* 0x000122000c1e1500 */
[-C--:B------:R-:W-:Y:S02]  /*7e30*/  LEA.HI.X.SX32 R37, R165, R153.reuse, 0x1, P0 ;  /* 0x00000099a5257211 */ /* 0x080fe400000f0eff */
[----:B------:R-:W-:-:S02]  /*7e40*/  LEA.HI.X.SX32 R163, R163, R153, 0x1, P1 ;  /* 0x00000099a3a37211 */ /* 0x000fc400008f0eff */
[-C--:B------:R-:W-:Y:S02]  /*7e50*/  LEA.HI.X.SX32 R161, R164, R153.reuse, 0x1, P2 ;  /* 0x00000099a4a17211 */ /* 0x080fe400010f0eff */
[----:B------:R-:W-:Y:S01]  /*7e60*/  LEA.HI.X.SX32 R157, R79, R153, 0x1, P4 ;  /* 0x000000994f9d7211 */ /* 0x000fe200020f0eff */
[----:B0-----:R-:W-:Y:S02]  /*7e70*/  IMAD R158, R5, 0xa4, RZ ;  /* 0x000000a4059e7824 */ /* 0x001fe400078e02ff */
[----:B------:R-:W-:-:S03]  /*7e80*/  IMAD.WIDE R36, R3, 0x2, R36 ;  /* 0x0000000203247825 */ /* 0x000fc600078e0224 */
[----:B------:R-:W-:Y:S01]  /*7e90*/  IADD3 R158, P3, R158, R152, RZ ;  /* 0x000000989e9e7210 */ /* 0x000fe20007f7e0ff */
[C---:B------:R-:W-:Y:S02]  /*7ea0*/  IMAD.WIDE R162, R3.reuse, 0x2, R162 ;  /* 0x0000000203a27825 */ /* 0x040fe400078e02a2 */
[----:B------:R-:W4:Y:S02]  /*7eb0*/  LDG.E.U16 R37, desc[UR14][R36.64] ;  /* 0x0000000e24257981 */ /* 0x000f24000c1e1500 */
[----:B------:R-:W-:-:S04]  /*7ec0*/  IMAD.WIDE R160, R3, 0x2, R160 ;  /* 0x0000000203a07825 */ /* 0x000fc800078e02a0 */
[----:B------:R-:W-:Y:S01]  /*7ed0*/  IMAD.WIDE R156, R3, 0x2, R156 ;  /* 0x00000002039c7825 */ /* 0x000fe200078e029c */
[----:B------:R-:W-:Y:S01]  /*7ee0*/  LEA.HI.X.SX32 R159, R14, R153, 0x1, P3 ;  /* 0x000000990e9f7211 */ /* 0x000fe200018f0eff */
[----:B------:R0:W2:Y:S02]  /*7ef0*/  LDG.E.U16 R79, desc[UR14][R160.64] ;  /* 0x0000000ea04f7981 */ /* 0x0000a4000c1e1500 */
[----:B------:R-:W-:Y:S02]  /*7f00*/  IMAD R164, R5, 0xc0, RZ ;  /* 0x000000c005a47824 */ /* 0x000fe400078e02ff */
[----:B------:R1:W4:Y:S01]  /*7f10*/  LDG.E.U16 R14, desc[UR14][R162.64] ;  /* 0x0000000ea20e7981 */ /* 0x000322000c1e1500 */
[----:B------:R-:W-:-:S03]  /*7f20*/  IMAD.WIDE R56, R3, 0x2, R56 ;  /* 0x0000000203387825 */ /* 0x000fc600078e0238 */
[----:B------:R1:W4:Y:S01]  /*7f30*/  LDG.E.U16 R36, desc[UR14][R156.64] ;  /* 0x0000000e9c247981 */ /* 0x000322000c1e1500 */
[----:B0-----:R-:W-:Y:S02]  /*7f40*/  IMAD R160, R5, 0xf0, RZ ;  /* 0x000000f005a07824 */ /* 0x001fe400078e02ff */
[----:B------:R-:W-:Y:S01]  /*7f50*/  IMAD.WIDE R158, R3, 0x2, R158 ;  /* 0x00000002039e7825 */ /* 0x000fe200078e029e */
[-C--:B------:R-:W-:Y:S01]  /*7f60*/  IADD3 R164, P2, R164, R152.reuse, RZ ;  /* 0x00000098a4a47210 */ /* 0x080fe20007f5e0ff */
[----:B------:R-:W4:Y:S02]  /*7f70*/  LDG.E.U16 R56, desc[UR14][R56.64] ;  /* 0x0000000e38387981 */ /* 0x000f24000c1e1500 */
[C---:B-1----:R-:W-:Y:S02]  /*7f80*/  IMAD R162, R5.reuse, 0xe0, RZ ;  /* 0x000000e005a27824 */ /* 0x042fe400078e02ff */
[----:B------:R-:W-:Y:S01]  /*7f90*/  IMAD R156, R5, 0xb0, RZ ;  /* 0x000000b0059c7824 */ /* 0x000fe200078e02ff */
[----:B------:R-:W-:-:S02]  /*7fa0*/  IADD3 R160, P4, R160, R152, RZ ;  /* 0x00000098a0a07210 */ /* 0x000fc40007f9e0ff */
[-C--:B------:R-:W-:Y:S02]  /*7fb0*/  IADD3 R162, P3, R162, R152.reuse, RZ ;  /* 0x00000098a2a27210 */ /* 0x080fe40007f7e0ff */
[----:B------:R-:W-:Y:S01]  /*7fc0*/  IADD3 R156, P1, R156, R152, RZ ;  /* 0x000000989c9c7210 */ /* 0x000fe20007f3e0ff */
[----:B------:R0:W4:Y:S01]  /*7fd0*/  LDG.E.U16 R57, desc[UR14][R158.64] ;  /* 0x0000000e9e397981 */ /* 0x000122000c1e1500 */
[-C--:B------:R-:W-:Y:S02]  /*7fe0*/  LEA.HI.X.SX32 R165, R178, R153.reuse, 0x1, P2 ;  /* 0x00000099b2a57211 */ /* 0x080fe400010f0eff */
[-C--:B------:R-:W-:Y:S02]  /*7ff0*/  LEA.HI.X.SX32 R157, R180, R153.reuse, 0x1, P1 ;  /* 0x00000099b49d7211 */ /* 0x080fe400008f0eff */
[-C--:B------:R-:W-:Y:S02]  /*8000*/  LEA.HI.X.SX32 R163, R176, R153.reuse, 0x1, P3 ;  /* 0x00000099b0a37211 */ /* 0x080fe400018f0eff */
[----:B------:R-:W-:Y:S01]  /*8010*/  LEA.HI.X.SX32 R161, R174, R153, 0x1, P4 ;  /* 0x00000099aea17211 */ /* 0x000fe200020f0eff */
[----:B0-----:R-:W-:-:S02]  /*8020*/  IMAD R158, R5, 0xac, RZ ;  /* 0x000000ac059e7824 */ /* 0x001fc400078e02ff */
[----:B------:R-:W-:-:S03]  /*8030*/  IMAD.WIDE R156, R3, 0x2, R156 ;  /* 0x00000002039c7825 */ /* 0x000fc600078e029c */
[----:B------:R-:W-:Y:S01]  /*8040*/  IADD3 R158, P0, R158, R152, RZ ;  /* 0x000000989e9e7210 */ /* 0x000fe20007f1e0ff */
[C---:B------:R-:W-:Y:S01]  /*8050*/  IMAD.WIDE R164, R3.reuse, 0x2, R164 ;  /* 0x0000000203a47825 */ /* 0x040fe200078e02a4 */
[----:B------:R0:W4:Y:S03]  /*8060*/  LDG.E.U16 R176, desc[UR14][R156.64] ;  /* 0x0000000e9cb07981 */ /* 0x000126000c1e1500 */
[----:B------:R-:W-:-:S04]  /*8070*/  IMAD.WIDE R162, R3, 0x2, R162 ;  /* 0x0000000203a27825 */ /* 0x000fc800078e02a2 */
[C---:B------:R-:W-:Y:S01]  /*8080*/  IMAD.WIDE R160, R3.reuse, 0x2, R160 ;  /* 0x0000000203a07825 */ /* 0x040fe200078e02a0 */
[----:B------:R-:W-:Y:S01]  /*8090*/  LEA.HI.X.SX32 R159, R182, R153, 0x1, P0 ;  /* 0x00000099b69f7211 */ /* 0x000fe200000f0eff */
[----:B------:R1:W4:Y:S04]  /*80a0*/  LDG.E.U16 R178, desc[UR14][R164.64] ;  /* 0x0000000ea4b27981 */ /* 0x000328000c1e1500 */
[----:B------:R-:W4:Y:S04]  /*80b0*/  LDG.E.U16 R180, desc[UR14][R162.64] ;  /* 0x0000000ea2b47981 */ /* 0x000f28000c1e1500 */
[----:B------:R1:W4:Y:S01]  /*80c0*/  LDG.E.U16 R182, desc[UR14][R160.64] ;  /* 0x0000000ea0b67981 */ /* 0x000322000c1e1500 */
[----:B------:R-:W-:-:S04]  /*80d0*/  IMAD.WIDE R158, R3, 0x2, R158 ;  /* 0x00000002039e7825 */ /* 0x000fc800078e029e */
[C---:B0-----:R-:W-:Y:S01]  /*80e0*/  IMAD R156, R5.reuse, 0xb4, RZ ;  /* 0x000000b4059c7824 */ /* 0x041fe200078e02ff */
[----:B------:R0:W4:Y:S01]  /*80f0*/  LDG.E.U16 R174, desc[UR14][R158.64] ;  /* 0x0000000e9eae7981 */ /* 0x000122000c1e1500 */
[C---:B-1----:R-:W-:Y:S02]  /*8100*/  IMAD R164, R5.reuse, 0xd4, RZ ;  /* 0x000000d405a47824 */ /* 0x042fe400078e02ff */
[C---:B------:R-:W-:Y:S02]  /*8110*/  IMAD R160, R5.reuse, 0xc4, RZ ;  /* 0x000000c405a07824 */ /* 0x040fe400078e02ff */
[C---:B------:R-:W-:Y:S01]  /*8120*/  IMAD R162, R5.reuse, 0xe4, RZ ;  /* 0x000000e405a27824 */ /* 0x040fe200078e02ff */
[-C--:B------:R-:W-:Y:S01]  /*8130*/  IADD3 R156, P0, R156, R152.reuse, RZ ;  /* 0x000000989c9c7210 */ /* 0x080fe20007f1e0ff */
[----:B0-----:R-:W-:Y:S01]  /*8140*/  IMAD R158, R5, 0xf4, RZ ;  /* 0x000000f4059e7824 */ /* 0x001fe200078e02ff */
[-C--:B------:R-:W-:Y:S02]  /*8150*/  IADD3 R160, P1, R160, R152.reuse, RZ ;  /* 0x00000098a0a07210 */ /* 0x080fe40007f3e0ff */
[----:B------:R-:W-:-:S02]  /*8160*/  IADD3 R164, P2, R164, R152, RZ ;  /* 0x00000098a4a47210 */ /* 0x000fc40007f5e0ff */
[-C--:B------:R-:W-:Y:S02]  /*8170*/  IADD3 R162, P3, R162, R152.reuse, RZ ;  /* 0x00000098a2a27210 */ /* 0x080fe40007f7e0ff */
[----:B------:R-:W-:Y:S02]  /*8180*/  IADD3 R158, P4, R158, R152, RZ ;  /* 0x000000989e9e7210 */ /* 0x000fe40007f9e0ff */
[-C--:B------:R-:W-:Y:S02]  /*8190*/  LEA.HI.X.SX32 R157, R195, R153.reuse, 0x1, P0 ;  /* 0x00000099c39d7211 */ /* 0x080fe400000f0eff */
[-C--:B------:R-:W-:Y:S02]  /*81a0*/  LEA.HI.X.SX32 R161, R194, R153.reuse, 0x1, P1 ;  /* 0x00000099c2a17211 */ /* 0x080fe400008f0eff */
[-C--:B------:R-:W-:Y:S02]  /*81b0*/  LEA.HI.X.SX32 R165, R193, R153.reuse, 0x1, P2 ;  /* 0x00000099c1a57211 */ /* 0x080fe400010f0eff */
[-C--:B------:R-:W-:Y:S01]  /*81c0*/  LEA.HI.X.SX32 R163, R192, R153.reuse, 0x1, P3 ;  /* 0x00000099c0a37211 */ /* 0x080fe200018f0eff */
[----:B------:R-:W-:Y:S01]  /*81d0*/  IMAD.WIDE R156, R3, 0x2, R156 ;  /* 0x00000002039c7825 */ /* 0x000fe200078e029c */
[----:B------:R-:W-:-:S03]  /*81e0*/  LEA.HI.X.SX32 R159, R191, R153, 0x1, P4 ;  /* 0x00000099bf9f7211 */ /* 0x000fc600020f0eff */
[C---:B------:R-:W-:Y:S01]  /*81f0*/  IMAD.WIDE R160, R3.reuse, 0x2, R160 ;  /* 0x0000000203a07825 */ /* 0x040fe200078e02a0 */
[----:B------:R0:W4:Y:S03]  /*8200*/  LDG.E.U16 R191, desc[UR14][R156.64] ;  /* 0x0000000e9cbf7981 */ /* 0x000126000c1e1500 */
[C---:B------:R-:W-:Y:S01]  /*8210*/  IMAD.WIDE R164, R3.reuse, 0x2, R164 ;  /* 0x0000000203a47825 */ /* 0x040fe200078e02a4 */
[----:B------:R1:W4:Y:S03]  /*8220*/  LDG.E.U16 R192, desc[UR14][R160.64] ;  /* 0x0000000ea0c07981 */ /* 0x000326000c1e1500 */
[C---:B------:R-:W-:Y:S01]  /*8230*/  IMAD.WIDE R162, R3.reuse, 0x2, R162 ;  /* 0x0000000203a27825 */ /* 0x040fe200078e02a2 */
[----:B------:R1:W4:Y:S03]  /*8240*/  LDG.E.U16 R193, desc[UR14][R164.64] ;  /* 0x0000000ea4c17981 */ /* 0x000326000c1e1500 */
[----:B------:R-:W-:Y:S01]  /*8250*/  IMAD.WIDE R158, R3, 0x2, R158 ;  /* 0x00000002039e7825 */ /* 0x000fe200078e029e */
[----:B------:R1:W4:Y:S04]  /*8260*/  LDG.E.U16 R194, desc[UR14][R162.64] ;  /* 0x0000000ea2c27981 */ /* 0x000328000c1e1500 */
[----:B------:R1:W4:Y:S01]  /*8270*/  LDG.E.U16 R195, desc[UR14][R158.64] ;  /* 0x0000000e9ec37981 */ /* 0x000322000c1e1500 */
[----:B0-----:R-:W-:-:S02]  /*8280*/  IMAD R156, R5, 0xb8, RZ ;  /* 0x000000b8059c7824 */ /* 0x001fc400078e02ff */
[C---:B-1----:R-:W-:Y:S02]  /*8290*/  IMAD R160, R5.reuse, 0xc8, RZ ;  /* 0x000000c805a07824 */ /* 0x042fe400078e02ff */
[C---:B------:R-:W-:Y:S02]  /*82a0*/  IMAD R164, R5.reuse, 0xd8, RZ ;  /* 0x000000d805a47824 */ /* 0x040fe400078e02ff */
[C---:B------:R-:W-:Y:S01]  /*82b0*/  IMAD R162, R5.reuse, 0xe8, RZ ;  /* 0x000000e805a27824 */ /* 0x040fe200078e02ff */
[-C--:B------:R-:W-:Y:S01]  /*82c0*/  IADD3 R156, P0, R156, R152.reuse, RZ ;  /* 0x000000989c9c7210 */ /* 0x080fe20007f1e0ff */
[----:B------:R-:W-:Y:S01]  /*82d0*/  IMAD R158, R5, 0xf8, RZ ;  /* 0x000000f8059e7824 */ /* 0x000fe200078e02ff */
[-C--:B------:R-:W-:Y:S02]  /*82e0*/  IADD3 R160, P1, R160, R152.reuse, RZ ;  /* 0x00000098a0a07210 */ /* 0x080fe40007f3e0ff */
[-C--:B------:R-:W-:Y:S02]  /*82f0*/  IADD3 R164, P2, R164, R152.reuse, RZ ;  /* 0x00000098a4a47210 */ /* 0x080fe40007f5e0ff */
[----:B------:R-:W-:-:S02]  /*8300*/  IADD3 R162, P3, R162, R152, RZ ;  /* 0x00000098a2a27210 */ /* 0x000fc40007f7e0ff */
        /* <DEDUP_REMOVED lines=8> */
[----:B------:R-:W4:Y:S03]  /*8390*/  LDG.E.U16 R196, desc[UR14][R156.64] ;  /* 0x0000000e9cc47981 */ /* 0x000f26000c1e1500 */
[C---:B------:R-:W-:Y:S01]  /*83a0*/  IMAD.WIDE R164, R3.reuse, 0x2, R164 ;  /* 0x0000000203a47825 */ /* 0x040fe200078e02a4 */
[----:B------:R-:W4:Y:S03]  /*83b0*/  LDG.E.U16 R197, desc[UR14][R160.64] ;  /* 0x0000000ea0c57981 */ /* 0x000f26000c1e1500 */
[C---:B------:R-:W-:Y:S01]  /*83c0*/  IMAD.WIDE R162, R3.reuse, 0x2, R162 ;  /* 0x0000000203a27825 */ /* 0x040fe200078e02a2 */
[----:B------:R0:W4:Y:S03]  /*83d0*/  LDG.E.U16 R198, desc[UR14][R164.64] ;  /* 0x0000000ea4c67981 */ /* 0x000126000c1e1500 */
[----:B------:R-:W-:Y:S01]  /*83e0*/  IMAD.WIDE R158, R3, 0x2, R158 ;  /* 0x00000002039e7825 */ /* 0x000fe200078e029e */
[----:B------:R1:W4:Y:S04]  /*83f0*/  LDG.E.U16 R199, desc[UR14][R162.64] ;  /* 0x0000000ea2c77981 */ /* 0x000328000c1e1500 */
[----:B------:R1:W4:Y:S01]  /*8400*/  LDG.E.U16 R200, desc[UR14][R158.64] ;  /* 0x0000000e9ec87981 */ /* 0x000322000c1e1500 */
[----:B0-----:R-:W-:-:S02]  /*8410*/  IMAD R164, R5, 0xdc, RZ ;  /* 0x000000dc05a47824 */ /* 0x001fc400078e02ff */
[C---:B------:R-:W-:Y:S02]  /*8420*/  IMAD R156, R5.reuse, 0xbc, RZ ;  /* 0x000000bc059c7824 */ /* 0x040fe400078e02ff */
[C---:B-1----:R-:W-:Y:S02]  /*8430*/  IMAD R162, R5.reuse, 0xec, RZ ;  /* 0x000000ec05a27824 */ /* 0x042fe400078e02ff */
[C---:B------:R-:W-:Y:S02]  /*8440*/  IMAD R160, R5.reuse, 0xcc, RZ ;  /* 0x000000cc05a07824 */ /* 0x040fe400078e02ff */
[----:B------:R-:W-:Y:S01]  /*8450*/  IMAD R158, R5, 0xfc, RZ ;  /* 0x000000fc059e7824 */ /* 0x000fe200078e02ff */
[-C--:B------:R-:W-:Y:S02]  /*8460*/  IADD3 R164, P2, R164, R152.reuse, RZ ;  /* 0x00000098a4a47210 */ /* 0x080fe40007f5e0ff */
[-C--:B------:R-:W-:Y:S02]  /*8470*/  IADD3 R162, P3, R162, R152.reuse, RZ ;  /* 0x00000098a2a27210 */ /* 0x080fe40007f7e0ff */
[----:B------:R-:W-:-:S02]  /*8480*/  IADD3 R156, P0, R156, R152, RZ ;  /* 0x000000989c9c7210 */ /* 0x000fc40007f1e0ff */
[-C--:B------:R-:W-:Y:S02]  /*8490*/  IADD3 R160, P1, R160, R152.reuse, RZ ;  /* 0x00000098a0a07210 */ /* 0x080fe40007f3e0ff */
[----:B------:R-:W-:Y:S02]  /*84a0*/  IADD3 R158, P4, R158, R152, RZ ;  /* 0x000000989e9e7210 */ /* 0x000fe40007f9e0ff */
[-C--:B------:R-:W-:Y:S02]  /*84b0*/  LEA.HI.X.SX32 R165, R203, R153.reuse, 0x1, P2 ;  /* 0x00000099cba57211 */ /* 0x080fe400010f0eff */
[-C--:B------:R-:W-:Y:S02]  /*84c0*/  LEA.HI.X.SX32 R163, R202, R153.reuse, 0x1, P3 ;  /* 0x00000099caa37211 */ /* 0x080fe400018f0eff */
[-C--:B------:R-:W-:Y:S02]  /*84d0*/  LEA.HI.X.SX32 R157, R205, R153.reuse, 0x1, P0 ;  /* 0x00000099cd9d7211 */ /* 0x080fe400000f0eff */
[----:B------:R-:W-:-:S02]  /*84e0*/  LEA.HI.X.SX32 R161, R204, R153, 0x1, P1 ;  /* 0x00000099cca17211 */ /* 0x000fc400008f0eff */
[----:B------:R-:W-:Y:S01]  /*84f0*/  LEA.HI.X.SX32 R159, R201, R153, 0x1, P4 ;  /* 0x00000099c99f7211 */ /* 0x000fe200020f0eff */
[----:B------:R-:W-:-:S04]  /*8500*/  IMAD.WIDE R164, R3, 0x2, R164 ;  /* 0x0000000203a47825 */ /* 0x000fc800078e02a4 */
[C---:B------:R-:W-:Y:S01]  /*8510*/  IMAD.WIDE R162, R3.reuse, 0x2, R162 ;  /* 0x0000000203a27825 */ /* 0x040fe200078e02a2 */
[----:B------:R0:W4:Y:S03]  /*8520*/  LDG.E.U16 R203, desc[UR14][R164.64] ;  /* 0x0000000ea4cb7981 */ /* 0x000126000c1e1500 */
[C---:B------:R-:W-:Y:S01]  /*8530*/  IMAD.WIDE R156, R3.reuse, 0x2, R156 ;  /* 0x00000002039c7825 */ /* 0x040fe200078e029c */
[----:B------:R1:W4:Y:S03]  /*8540*/  LDG.E.U16 R204, desc[UR14][R162.64] ;  /* 0x0000000ea2cc7981 */ /* 0x000326000c1e1500 */
[C---:B------:R-:W-:Y:S01]  /*8550*/  IMAD.WIDE R160, R3.reuse, 0x2, R160 ;  /* 0x0000000203a07825 */ /* 0x040fe200078e02a0 */
[----:B------:R3:W4:Y:S03]  /*8560*/  LDG.E.U16 R201, desc[UR14][R156.64] ;  /* 0x0000000e9cc97981 */ /* 0x000726000c1e1500 */
[----:B------:R-:W-:Y:S01]  /*8570*/  IMAD.WIDE R158, R3, 0x2, R158 ;  /* 0x00000002039e7825 */ /* 0x000fe200078e029e */
[----:B------:R3:W4:Y:S03]  /*8580*/  LDG.E.U16 R202, desc[UR14][R160.64] ;  /* 0x0000000ea0ca7981 */ /* 0x000726000c1e1500 */
[C---:B0-----:R-:W-:Y:S01]  /*8590*/  IMAD R164, R5.reuse, 0xde, RZ ;  /* 0x000000de05a47824 */ /* 0x041fe200078e02ff */
[----:B------:R0:W4:Y:S01]  /*85a0*/  LDG.E.U16 R205, desc[UR14][R158.64] ;  /* 0x0000000e9ecd7981 */ /* 0x000122000c1e1500 */
[----:B-1----:R-:W-:-:S02]  /*85b0*/  IMAD R162, R5, 0xee, RZ ;  /* 0x000000ee05a27824 */ /* 0x002fc400078e02ff */
[C---:B---3--:R-:W-:Y:S02]  /*85c0*/  IMAD R156, R5.reuse, 0xbe, RZ ;  /* 0x000000be059c7824 */ /* 0x048fe400078e02ff */
[C---:B------:R-:W-:Y:S01]  /*85d0*/  IMAD R160, R5.reuse, 0xce, RZ ;  /* 0x000000ce05a07824 */ /* 0x040fe200078e02ff */
[-C--:B------:R-:W-:Y:S01]  /*85e0*/  IADD3 R164, P2, R164, R152.reuse, RZ ;  /* 0x00000098a4a47210 */ /* 0x080fe20007f5e0ff */
[C---:B------:R-:W-:Y:S02]  /*85f0*/  IMAD R163, R5.reuse, 0x6f, RZ ;  /* 0x0000006f05a37824 */ /* 0x040fe400078e02ff */
[C---:B0-----:R-:W-:Y:S01]  /*8600*/  IMAD R158, R5.reuse, 0xfe, RZ ;  /* 0x000000fe059e7824 */ /* 0x041fe200078e02ff */
[-C--:B------:R-:W-:Y:S01]  /*8610*/  IADD3 R162, P3, R162, R152.reuse, RZ ;  /* 0x00000098a2a27210 */ /* 0x080fe20007f7e0ff */
[C---:B------:R-:W-:Y:S01]  /*8620*/  IMAD R159, R5.reuse, 0x77, RZ ;  /* 0x00000077059f7824 */ /* 0x040fe200078e02ff */
[-C--:B------:R-:W-:Y:S01]  /*8630*/  IADD3 R156, P0, R156, R152.reuse, RZ ;  /* 0x000000989c9c7210 */ /* 0x080fe20007f1e0ff */
[C---:B------:R-:W-:Y:S01]  /*8640*/  IMAD R157, R5.reuse, 0x5f, RZ ;  /* 0x0000005f059d7824 */ /* 0x040fe200078e02ff */
[-C--:B------:R-:W-:Y:S01]  /*8650*/  IADD3 R160, P1, R160, R152.reuse, RZ ;  /* 0x00000098a0a07210 */ /* 0x080fe20007f3e0ff */
[C---:B------:R-:W-:Y:S01]  /*8660*/  IMAD R161, R5.reuse, 0x67, RZ ;  /* 0x0000006705a17824 */ /* 0x040fe200078e02ff */
[----:B------:R-:W-:Y:S01]  /*8670*/  IADD3 R158, P4, R158, R152, RZ ;  /* 0x000000989e9e7210 */ /* 0x000fe20007f9e0ff */
[----:B------:R-:W-:Y:S01]  /*8680*/  IMAD R206, R5, 0x7f, RZ ;  /* 0x0000007f05ce7824 */ /* 0x000fe200078e02ff */
[----:B------:R-:W-:-:S02]  /*8690*/  LEA.HI.X.SX32 R165, R163, R153, 0x1, P2 ;  /* 0x00000099a3a57211 */ /* 0x000fc400010f0eff */
[-C--:B------:R-:W-:Y:S02]  /*86a0*/  LEA.HI.X.SX32 R163, R159, R153.reuse, 0x1, P3 ;  /* 0x000000999fa37211 */ /* 0x080fe400018f0eff */
[-C--:B------:R-:W-:Y:S02]  /*86b0*/  LEA.HI.X.SX32 R157, R157, R153.reuse, 0x1, P0 ;  /* 0x000000999d9d7211 */ /* 0x080fe400000f0eff */
[-C--:B------:R-:W-:Y:S02]  /*86c0*/  LEA.HI.X.SX32 R161, R161, R153.reuse, 0x1, P1 ;  /* 0x00000099a1a17211 */ /* 0x080fe400008f0eff */
[----:B------:R-:W-:Y:S01]  /*86d0*/  LEA.HI.X.SX32 R159, R206, R153, 0x1, P4 ;  /* 0x00000099ce9f7211 */ /* 0x000fe200020f0eff */
[----:B------:R-:W-:-:S04]  /*86e0*/  IMAD.WIDE R156, R3, 0x2, R156 ;  /* 0x00000002039c7825 */ /* 0x000fc800078e029c */
[C---:B------:R-:W-:Y:S02]  /*86f0*/  IMAD.WIDE R160, R3.reuse, 0x2, R160 ;  /* 0x0000000203a07825 */ /* 0x040fe400078e02a0 */
[----:B------:R-:W3:Y:S02]  /*8700*/  LDG.E.U16 R156, desc[UR14][R156.64] ;  /* 0x0000000e9c9c7981 */ /* 0x000ee4000c1e1500 */
[C---:B------:R-:W-:Y:S02]  /*8710*/  IMAD.WIDE R164, R3.reuse, 0x2, R164 ;  /* 0x0000000203a47825 */ /* 0x040fe400078e02a4 */
[----:B------:R-:W3:Y:S02]  /*8720*/  LDG.E.U16 R160, desc[UR14][R160.64] ;  /* 0x0000000ea0a07981 */ /* 0x000ee4000c1e1500 */
[C---:B------:R-:W-:Y:S02]  /*8730*/  IMAD.WIDE R162, R3.reuse, 0x2, R162 ;  /* 0x0000000203a27825 */ /* 0x040fe400078e02a2 */
[----:B------:R-:W3:Y:S02]  /*8740*/  LDG.E.U16 R164, desc[UR14][R164.64] ;  /* 0x0000000ea4a47981 */ /* 0x000ee4000c1e1500 */
[----:B------:R-:W-:-:S02]  /*8750*/  IMAD.WIDE R158, R3, 0x2, R158 ;  /* 0x00000002039e7825 */ /* 0x000fc400078e029e */
[----:B------:R-:W3:Y:S04]  /*8760*/  LDG.E.U16 R162, desc[UR14][R162.64] ;  /* 0x0000000ea2a27981 */ /* 0x000ee8000c1e1500 */
[----:B------:R-:W3:Y:S01]  /*8770*/  LDG.E.U16 R158, desc[UR14][R158.64] ;  /* 0x0000000e9e9e7981 */ /* 0x000ee2000c1e1500 */
[----:B------:R-:W-:Y:S01]  /*8780*/  BAR.SYNC.DEFER_BLOCKING 0x0 ;  /* 0x0000000000007b1d */ /* 0x000fe20000010000 */
[C---:B------:R-:W-:Y:S02]  /*8790*/  LOP3.LUT R207, R2.reuse, 0x10, RZ, 0x3c, !PT ;  /* 0x0000001002cf7812 */ /* 0x040fe400078e3cff */
[----:B------:R-:W-:-:S03]  /*87a0*/  LOP3.LUT R208, R2, 0x20, RZ, 0x3c, !PT ;  /* 0x0000002002d07812 */ /* 0x000fc600078e3cff */
[----:B------:R-:W-:Y:S04]  /*87b0*/  STS.U16 [R2+UR12], R190 ;  /* 0x000000be02007988 */ /* 0x000fe8000800040c */
        /* <DEDUP_REMOVED lines=9> */
[----:B--2---:R-:W-:Y:S04]  /*8850*/  STS.U16 [R2+UR12+0x2800], R79 ;  /* 0x0028004f02007988 */ /* 0x004fe8000800040c */
[----:B------:R-:W-:Y:S04]  /*8860*/  STS.U16 [R2+UR12+0x3400], R78 ;  /* 0x0034004e02007988 */ /* 0x000fe8000800040c */
[----:B----4-:R-:W-:Y:S04]  /*8870*/  STS.U16 [R2+UR12+0x2c00], R176 ;  /* 0x002c00b002007988 */ /* 0x010fe8000800040c */
        /* <DEDUP_REMOVED lines=26> */
[----:B------:R-:W-:Y:S01]  /*8a20*/  STS.U16 [R208+UR12+0x1d00], R60 ;  /* 0x001d003cd0007988 */ /* 0x000fe2000800040c */
[----:B0-----:R-:W-:-:S03]  /*8a30*/  LOP3.LUT R207, R2, 0x30, RZ, 0x3c, !PT ;  /* 0x0000003002cf7812 */ /* 0x001fc600078e3cff */
        /* <DEDUP_REMOVED lines=15> */
[----:B------:R-:W-:Y:S04]  /*8b30*/  STL [R1+0x534], R5 ;  /* 0x0005340501007387 */ /* 0x000fe80000100800 */
[----:B------:R-:W-:Y:S04]  /*8b40*/  STS.U16 [R207+UR12+0x1d80], R52 ;  /* 0x001d8034cf007988 */ /* 0x000fe8000800040c */
[----:B------:R-:W-:Y:S04]  /*8b50*/  STL [R1+0x53c], R152 ;  /* 0x00053c9801007387 */ /* 0x000fe80000100800 */
[----:B------:R-:W-:Y:S04]  /*8b60*/  STS.U16 [R207+UR12+0x2180], R51 ;  /* 0x00218033cf007988 */ /* 0x000fe8000800040c */
[----:B------:R-:W-:Y:S04]  /*8b70*/  STL [R1+0x538], R153 ;  /* 0x0005389901007387 */ /* 0x000fe80000100800 */
[----:B------:R-:W-:Y:S04]  /*8b80*/  STS.U16 [R207+UR12+0x2580], R50 ;  /* 0x00258032cf007988 */ /* 0x000fe8000800040c */
[----:B------:R0:W-:Y:S04]  /*8b90*/  STL [R1+0x540], R3 ;  /* 0x0005400301007387 */ /* 0x0001e80000100800 */
        /* <DEDUP_REMOVED lines=15> */
[----:B------:R-:W-:-:S03]  /*8c90*/  LOP3.LUT R5, R2, 0x50, RZ, 0x3c, !PT ;  /* 0x0000005002057812 */ /* 0x000fc600078e3cff */
        /* <DEDUP_REMOVED lines=9> */
[----:B------:R1:W-:Y:S04]  /*8d30*/  STS.U16 [R5+UR12+0x680], R172 ;  /* 0x000680ac05007988 */ /* 0x0003e8000800040c */
        /* <DEDUP_REMOVED lines=24> */
[----:B------:R-:W2:Y:S04]  /*8ec0*/  LDL.64 R152, [R1+0x508] ;  /* 0x0005080001987983 */ /* 0x000ea80000100a00 */
[----:B------:R0:W-:Y:S04]  /*8ed0*/  STS.U16 [R3+UR12+0x2700], R14 ;  /* 0x0027000e03007988 */ /* 0x0001e8000800040c */
[----:B-1----:R-:W4:Y:S04]  /*8ee0*/  LDL.64 R172, [R1+0x4e0] ;  /* 0x0004e00001ac7983 */ /* 0x002f280000100a00 */
[----:B------:R-:W4:Y:S04]  /*8ef0*/  LDL.64 R168, [R1+0x4d8] ;  /* 0x0004d80001a87983 */ /* 0x000f280000100a00 */
[----:B0-----:R-:W4:Y:S04]  /*8f00*/  LDL.64 R14, [R1+0x500] ;  /* 0x00050000010e7983 */ /* 0x001f280000100a00 */
[----:B------:R-:W4:Y:S04]  /*8f10*/  LDL.64 R18, [R1+0x4f8] ;  /* 0x0004f80001127983 */ /* 0x000f280000100a00 */
[----:B------:R-:W4:Y:S04]  /*8f20*/  LDL.64 R16, [R1+0x4f0] ;  /* 0x0004f00001107983 */ /* 0x000f280000100a00 */
[----:B------:R0:W-:Y:S04]  /*8f30*/  STS.U16 [R3+UR12+0x2b00], R174 ;  /* 0x002b00ae03007988 */ /* 0x0001e8000800040c */
[----:B------:R-:W-:Y:S04]  /*8f40*/  STS.U16 [R3+UR12+0x2f00], R201 ;  /* 0x002f00c903007988 */ /* 0x000fe8000800040c */
[----:B------:R-:W-:Y:S04]  /*8f50*/  STS.U16 [R3+UR12+0x3300], R202 ;  /* 0x003300ca03007988 */ /* 0x000fe8000800040c */
[----:B------:R-:W-:Y:S04]  /*8f60*/  STS.U16 [R3+UR12+0x3700], R203 ;  /* 0x003700cb03007988 */ /* 0x000fe8000800040c */
[----:B------:R-:W-:Y:S04]  /*8f70*/  STS.U16 [R3+UR12+0x3b00], R204 ;  /* 0x003b00cc03007988 */ /* 0x000fe8000800040c */
[----:B------:R1:W-:Y:S04]  /*8f80*/  STS.U16 [R3+UR12+0x3f00], R205 ;  /* 0x003f00cd03007988 */ /* 0x0003e8000800040c */
[----:B0-----:R-:W4:Y:S04]  /*8f90*/  LDL.64 R174, [R1+0x4e8] ;  /* 0x0004e80001ae7983 */ /* 0x001f280000100a00 */
[----:B------:R-:W4:Y:S01]  /*8fa0*/  LDL.64 R166, [R1+0x4d0] ;  /* 0x0004d00001a67983 */ /* 0x000f220000100a00 */
[----:B-1----:R-:W-:-:S03]  /*8fb0*/  LOP3.LUT R3, R2, 0x70, RZ, 0x3c, !PT ;  /* 0x0000007002037812 */ /* 0x002fc600078e3cff */
[----:B------:R-:W4:Y:S04]  /*8fc0*/  LDL.64 R22, [R1+0x4c8] ;  /* 0x0004c80001167983 */ /* 0x000f280000100a00 */
        /* <DEDUP_REMOVED lines=11> */
[----:B---3--:R-:W-:Y:S04]  /*9080*/  STS.U16 [R3+UR12+0x2f80], R156 ;  /* 0x002f809c03007988 */ /* 0x008fe8000800040c */
[----:B------:R-:W-:Y:S04]  /*9090*/  STS.U16 [R3+UR12+0x3380], R160 ;  /* 0x003380a003007988 */ /* 0x000fe8000800040c */
[----:B------:R1:W-:Y:S04]  /*90a0*/  STS.U16 [R3+UR12+0x3780], R164 ;  /* 0x003780a403007988 */ /* 0x0003e8000800040c */
[----:B------:R3:W-:Y:S04]  /*90b0*/  STS.U16 [R3+UR12+0x3b80], R162 ;  /* 0x003b80a203007988 */ /* 0x0007e8000800040c */
[----:B------:R-:W-:Y:S01]  /*90c0*/  STS.U16 [R3+UR12+0x3f80], R158 ;  /* 0x003f809e03007988 */ /* 0x000fe2000800040c */
[----:B------:R0:W-:Y:S06]  /*90d0*/  MEMBAR.ALL.CTA ;  /* 0x0000000000007992 */ /* 0x0001ec0000008000 */
[----:B0-----:R-:W0:Y:S01]  /*90e0*/  FENCE.VIEW.ASYNC.S ;  /* 0x00000000000073c6 */ /* 0x001e220000000000 */
[----:B------:R-:W-:-:S03]  /*90f0*/  IMAD.WIDE R8, R0, 0x2, R154 ;  /* 0x0000000200087825 */ /* 0x000fc600078e029a */
[----:B------:R-:W4:Y:S04]  /*9100*/  LDL.64 R20, [R1+0x4c0] ;  /* 0x0004c00001147983 */ /* 0x000f280000100a00 */
[----:B-1----:R-:W4:Y:S01]  /*9110*/  LDL.64 R164, [R1+0x4b8] ;  /* 0x0004b80001a47983 */ /* 0x002f220000100a00 */
[----:B0-----:R-:W-:Y:S06]  /*9120*/  BAR.SYNC.DEFER_BLOCKING 0x0 ;  /* 0x0000000000007b1d */ /* 0x001fec0000010000 */
[----:B------:R-:W-:Y:S04]  /*9130*/  STL [R1+0x548], R154 ;  /* 0x0005489a01007387 */ /* 0x000fe80000100800 */
[----:B------:R0:W-:Y:S04]  /*9140*/  STL [R1+0x544], R155 ;  /* 0x0005449b01007387 */ /* 0x0001e80000100800 */
[----:B------:R-:W4:Y:S04]  /*9150*/  LDL.64 R160, [R1+0x4b0] ;  /* 0x0004b00001a07983 */ /* 0x000f280000100a00 */
[----:B---3--:R-:W3:Y:S04]  /*9160*/  LDL.64 R162, [R1+0x4a8] ;  /* 0x0004a80001a27983 */ /* 0x008ee80000100a00 */
[----:B------:R-:W3:Y:S04]  /*9170*/  LDG.E.U16 R5, desc[UR14][R8.64] ;  /* 0x0000000e08057981 */ /* 0x000ee8000c1e1500 */
[----:B------:R-:W3:Y:S01]  /*9180*/  LDL.64 R170, [R1+0x488] ;  /* 0x0004880001aa7983 */ /* 0x000ee20000100a00 */
[----:B--2---:R-:W-:-:S03]  /*9190*/  IMAD.WIDE R6, R0, 0x2, R152 ;  /* 0x0000000200067825 */ /* 0x004fc600078e0298 */
[----:B------:R-:W2:Y:S04]  /*91a0*/  LDL.64 R152, [R1+0x4a0] ;  /* 0x0004a00001987983 */ /* 0x000ea80000100a00 */
[----:B0-----:R0:W2:Y:S01]  /*91b0*/  LDG.E.U16 R155, desc[UR14][R6.64] ;  /* 0x0000000e069b7981 */ /* 0x0010a2000c1e1500 */
[----:B----4-:R-:W-:-:S04]  /*91c0*/  IMAD.WIDE R14, R0, 0x2, R14 ;  /* 0x00000002000e7825 */ /* 0x010fc800078e020e */
[C---:B0-----:R-:W-:Y:S02]  /*91d0*/  IMAD.WIDE R6, R0.reuse, 0x2, R172 ;  /* 0x0000000200067825 */ /* 0x041fe400078e02ac */
[----:B------:R0:W4:Y:S02]  /*91e0*/  LDG.E.U16 R172, desc[UR14][R14.64] ;  /* 0x0000000e0eac7981 */ /* 0x000124000c1e1500 */
[C---:B------:R-:W-:Y:S02]  /*91f0*/  IMAD.WIDE R12, R0.reuse, 0x2, R18 ;  /* 0x00000002000c7825 */ /* 0x040fe400078e0212 */
[----:B------:R-:W4:Y:S02]  /*9200*/  LDL.64 R18, [R1+0x498] ;  /* 0x0004980001127983 */ /* 0x000f240000100a00 */
[C---:B------:R-:W-:Y:S02]  /*9210*/  IMAD.WIDE R10, R0.reuse, 0x2, R16 ;  /* 0x00000002000a7825 */ /* 0x040fe400078e0210 */
[----:B------:R-:W4:Y:S02]  /*9220*/  LDL.64 R16, [R1+0x490] ;  /* 0x0004900001107983 */ /* 0x000f240000100a00 */
[----:B0-----:R-:W-:-:S02]  /*9230*/  IMAD.WIDE R14, R0, 0x2, R168 ;  /* 0x00000002000e7825 */ /* 0x001fc400078e02a8 */
[----:B------:R-:W4:Y:S04]  /*9240*/  LDG.E.U16 R4, desc[UR14][R12.64] ;  /* 0x0000000e0c047981 */ /* 0x000f28000c1e1500 */
[----:B------:R-:W4:Y:S04]  /*9250*/  LDG.E.U16 R154, desc[UR14][R14.64] ;  /* 0x0000000e0e9a7981 */ /* 0x000f28000c1e1500 */
[----:B------:R0:W4:Y:S01]  /*9260*/  LDG.E.U16 R177, desc[UR14][R10.64] ;  /* 0x0000000e0ab17981 */ /* 0x000122000c1e1500 */
[----:B------:R-:W-:-:S03]  /*9270*/  IMAD.WIDE R8, R0, 0x2, R174 ;  /* 0x0000000200087825 */ /* 0x000fc600078e02ae */
[----:B------:R-:W4:Y:S04]  /*9280*/  LDG.E.U16 R175, desc[UR14][R6.64] ;  /* 0x0000000e06af7981 */ /* 0x000f28000c1e1500 */
[----:B------:R1:W4:Y:S01]  /*9290*/  LDG.E.U16 R176, desc[UR14][R8.64] ;  /* 0x0000000e08b07981 */ /* 0x000322000c1e1500 */
[----:B0-----:R-:W-:-:S03]  /*92a0*/  IMAD.WIDE R10, R0, 0x2, R22 ;  /* 0x00000002000a7825 */ /* 0x001fc600078e0216 */
[----:B------:R-:W4:Y:S04]  /*92b0*/  LDL.64 R22, [R1+0x478] ;  /* 0x0004780001167983 */ /* 0x000f280000100a00 */
[----:B------:R-:W4:Y:S01]  /*92c0*/  LDG.E.U16 R174, desc[UR14][R10.64] ;  /* 0x0000000e0aae7981 */ /* 0x000f22000c1e1500 */
[----:B------:R-:W-:-:S03]  /*92d0*/  IMAD.WIDE R12, R0, 0x2, R166 ;  /* 0x00000002000c7825 */ /* 0x000fc600078e02a6 */
[----:B------:R-:W4:Y:S04]  /*92e0*/  LDL.64 R166, [R1+0x480] ;  /* 0x0004800001a67983 */ /* 0x000f280000100a00 */
[----:B------:R3:W4:Y:S01]  /*92f0*/  LDG.E.U16 R3, desc[UR14][R12.64] ;  /* 0x0000000e0c037981 */ /* 0x000722000c1e1500 */
[----:B-1----:R-:W-:-:S03]  /*9300*/  IMAD.WIDE R8, R0, 0x2, R20 ;  /* 0x0000000200087825 */ /* 0x002fc600078e0214 */
[----:B------:R-:W4:Y:S01]  /*9310*/  LDL.64 R20, [R1+0x470] ;  /* 0x0004700001147983 */ /* 0x000f220000100a00 */
[----:B------:R-:W-:-:S03]  /*9320*/  IMAD.WIDE R6, R0, 0x2, R164 ;  /* 0x0000000200067825 */ /* 0x000fc600078e02a4 */
[----:B------:R4:W4:Y:S04]  /*9330*/  LDG.E.U16 R173, desc[UR14][R8.64] ;  /* 0x0000000e08ad7981 */ /* 0x000928000c1e1500 */
[----:B------:R-:W4:Y:S01]  /*9340*/  LDL.64 R164, [R1+0x468] ;  /* 0x0004680001a47983 */ /* 0x000f220000100a00 */
[----:B------:R-:W-:-:S04]  /*9350*/  IMAD.WIDE R14, R0, 0x2, R160 ;  /* 0x00000002000e7825 */ /* 0x000fc800078e02a0 */
[----:B---3--:R-:W-:-:S04]  /*9360*/  IMAD.WIDE R12, R0, 0x2, R162 ;  /* 0x00000002000c7825 */ /* 0x008fc800078e02a2 */
[----:B--2---:R-:W-:-:S04]  /*9370*/  IMAD.WIDE R10, R0, 0x2, R152 ;  /* 0x00000002000a7825 */ /* 0x004fc800078e0298 */
[----:B----4-:R-:W-:-:S05]  /*9380*/  IMAD.WIDE R8, R0, 0x2, R18 ;  /* 0x0000000200087825 */ /* 0x010fca00078e0212 */
[----:B------:R-:W2:Y:S04]  /*9390*/  LDG.E.U16 R251, desc[UR14][R8.64] ;  /* 0x0000000e08fb7981 */ /* 0x000ea8000c1e1500 */
[----:B------:R0:W-:Y:S04]  /*93a0*/  STL [R1+0x54c], R154 ;  /* 0x00054c9a01007387 */ /* 0x0001e80000100800 */
[----:B------:R1:W-:Y:S04]  /*93b0*/  STL [R1+0x4], R155 ;  /* 0x0000049b01007387 */ /* 0x0003e80000100800 */
[----:B------:R-:W3:Y:S04]  /*93c0*/  LDL.64 R160, [R1+0x460] ;  /* 0x0004600001a07983 */ /* 0x000ee80000100a00 */
[----:B0-----:R-:W4:Y:S04]  /*93d0*/  LDG.E.U16 R154, desc[UR14][R10.64] ;  /* 0x0000000e0a9a7981 */ /* 0x001f28000c1e1500 */
[----:B-1----:R0:W3:Y:S04]  /*93e0*/  LDG.E.U16 R155, desc[UR14][R6.64] ;  /* 0x0000000e069b7981 */ /* 0x0020e8000c1e1500 */
[----:B------:R-:W3:Y:S04]  /*93f0*/  LDL.64 R162, [R1+0x458] ;  /* 0x0004580001a27983 */ /* 0x000ee80000100a00 */
[----:B------:R-:W3:Y:S01]  /*9400*/  LDL.64 R18, [R1+0x450] ;  /* 0x0004500001127983 */ /* 0x000ee20000100a00 */
[----:B0-----:R-:W-:-:S03]  /*9410*/  IMAD.WIDE R6, R0, 0x2, R16 ;  /* 0x0000000200067825 */ /* 0x001fc600078e0210 */
[----:B------:R-:W3:Y:S04]  /*9420*/  LDL.64 R168, [R1+0x448] ;  /* 0x0004480001a87983 */ /* 0x000ee80000100a00 */
[----:B------:R-:W3:Y:S04]  /*9430*/  LDL.64 R16, [R1+0x440] ;  /* 0x0004400001107983 */ /* 0x000ee80000100a00 */
[----:B------:R0:W-:Y:S04]  /*9440*/  STL [R1+0x28], R172 ;  /* 0x000028ac01007387 */ /* 0x0001e80000100800 */
[----:B------:R1:W-:Y:S04]  /*9450*/  STL [R1+0x24], R4 ;  /* 0x0000240401007387 */ /* 0x0003e80000100800 */
[----:B------:R-:W-:Y:S04]  /*9460*/  STL [R1+0x20], R177 ;  /* 0x000020b101007387 */ /* 0x000fe80000100800 */
[----:B0-----:R0:W3:Y:S04]  /*9470*/  LDG.E.U16 R172, desc[UR14][R14.64] ;  /* 0x0000000e0eac7981 */ /* 0x0010e8000c1e1500 */
[----:B-1----:R1:W3:Y:S04]  /*9480*/  LDG.E.U16 R4, desc[UR14][R12.64] ;  /* 0x0000000e0c047981 */ /* 0x0022e8000c1e1500 */
[----:B------:R-:W3:Y:S04]  /*9490*/  LDL.64 R152, [R1+0x438] ;  /* 0x0004380001987983 */ /* 0x000ee80000100a00 */
[----:B------:R-:W-:Y:S01]  /*94a0*/  STL [R1+0x1c], R176 ;  /* 0x00001cb001007387 */ /* 0x000fe20000100800 */
[----:B0-----:R-:W-:-:S03]  /*94b0*/  IMAD.WIDE R14, R0, 0x2, R170 ;  /* 0x00000002000e7825 */ /* 0x001fc600078e02aa */
[----:B------:R-:W-:Y:S01]  /*94c0*/  STL [R1+0x18], R175 ;  /* 0x000018af01007387 */ /* 0x000fe20000100800 */
[----:B-1----:R-:W-:-:S03]  /*94d0*/  IMAD.WIDE R12, R0, 0x2, R166 ;  /* 0x00000002000c7825 */ /* 0x002fc600078e02a6 */
[----:B------:R0:W3:Y:S01]  /*94e0*/  LDG.E.U16 R249, desc[UR14][R6.64] ;  /* 0x0000000e06f97981 */ /* 0x0000e2000c1e1500 */
[----:B------:R-:W-:-:S03]  /*94f0*/  IMAD.WIDE R10, R0, 0x2, R22 ;  /* 0x00000002000a7825 */ /* 0x000fc600078e0216 */
[----:B------:R3:W3:Y:S04]  /*9500*/  LDG.E.U16 R247, desc[UR14][R14.64] ;  /* 0x0000000e0ef77981 */ /* 0x0006e8000c1e1500 */
[----:B------:R1:W3:Y:S04]  /*9510*/  LDG.E.U16 R245, desc[UR14][R12.64] ;  /* 0x0000000e0cf57981 */ /* 0x0002e8000c1e1500 */
[----:B------:R1:W3:Y:S01]  /*9520*/  LDG.E.U16 R243, desc[UR14][R10.64] ;  /* 0x0000000e0af37981 */ /* 0x0002e2000c1e1500 */
[----:B------:R-:W-:-:S05]  /*9530*/  IMAD.WIDE R8, R0, 0x2, R20 ;  /* 0x0000000200087825 */ /* 0x000fca00078e0214 */
[----:B------:R-:W3:Y:S01]  /*9540*/  LDG.E.U16 R241, desc[UR14][R8.64] ;  /* 0x0000000e08f17981 */ /* 0x000ee2000c1e1500 */
[----:B0-----:R-:W-:-:S05]  /*9550*/  IMAD.WIDE R6, R0, 0x2, R164 ;  /* 0x0000000200067825 */ /* 0x001fca00078e02a4 */
[----:B------:R0:W3:Y:S04]  /*9560*/  LDG.E.U16 R239, desc[UR14][R6.64] ;  /* 0x0000000e06ef7981 */ /* 0x0000e8000c1e1500 */
[----:B----4-:R-:W-:Y:S04]  /*9570*/  STL [R1+0x550], R154 ;  /* 0x0005509a01007387 */ /* 0x010fe80000100800 */
[----:B--2---:R-:W-:Y:S04]  /*9580*/  STL [R1+0x554], R251 ;  /* 0x000554fb01007387 */ /* 0x004fe80000100800 */
[----:B------:R-:W2:Y:S01]  /*9590*/  LDL.64 R20, [R1+0x428] ;  /* 0x0004280001147983 */ /* 0x000ea20000100a00 */
[----:B---3--:R-:W-:-:S03]  /*95a0*/  IMAD.WIDE R14, R0, 0x2, R160 ;  /* 0x00000002000e7825 */ /* 0x008fc600078e02a0 */
[----:B------:R-:W3:Y:S04]  /*95b0*/  LDL.64 R22, [R1+0x430] ;  /* 0x0004300001167983 */ /* 0x000ee80000100a00 */
[----:B------:R-:W4:Y:S04]  /*95c0*/  LDL.64 R166, [R1+0x420] ;  /* 0x0004200001a67983 */ /* 0x000f280000100a00 */
[----:B------:R-:W3:Y:S04]  /*95d0*/  LDL.64 R164, [R1+0x418] ;  /* 0x0004180001a47983 */ /* 0x000ee80000100a00 */
[----:B------:R-:W-:Y:S01]  /*95e0*/  STL [R1], R174 ;  /* 0x000000ae01007387 */ /* 0x000fe20000100800 */
[----:B-1----:R-:W-:-:S03]  /*95f0*/  IMAD.WIDE R12, R0, 0x2, R162 ;  /* 0x00000002000c7825 */ /* 0x002fc600078e02a2 */
[----:B------:R-:W-:Y:S01]  /*9600*/  STL [R1+0x14], R173 ;  /* 0x000014ad01007387 */ /* 0x000fe20000100800 */
[----:B------:R-:W-:-:S03]  /*9610*/  IMAD.WIDE R10, R0, 0x2, R18 ;  /* 0x00000002000a7825 */ /* 0x000fc600078e0212 */
[----:B------:R1:W-:Y:S01]  /*9620*/  STL [R1+0x10], R155 ;  /* 0x0000109b01007387 */ /* 0x0003e20000100800 */
[----:B0-----:R-:W-:-:S03]  /*9630*/  IMAD.WIDE R6, R0, 0x2, R16 ;  /* 0x0000000200067825 */ /* 0x001fc600078e0210 */
[----:B------:R-:W4:Y:S04]  /*9640*/  LDL.64 R160, [R1+0x410] ;  /* 0x0004100001a07983 */ /* 0x000f280000100a00 */
[----:B------:R-:W4:Y:S04]  /*9650*/  LDL.64 R162, [R1+0x408] ;  /* 0x0004080001a27983 */ /* 0x000f280000100a00 */
[----:B-1----:R-:W3:Y:S04]  /*9660*/  LDL.64 R154, [R1+0x400] ;  /* 0x00040000019a7983 */ /* 0x002ee80000100a00 */
[----:B------:R-:W4:Y:S04]  /*9670*/  LDL.64 R18, [R1+0x3c8] ;  /* 0x0003c80001127983 */ /* 0x000f280000100a00 */
[----:B------:R0:W-:Y:S04]  /*9680*/  STL [R1+0xc], R172 ;  /* 0x00000cac01007387 */ /* 0x0001e80000100800 */
[----:B------:R-:W4:Y:S04]  /*9690*/  LDL.64 R16, [R1+0x388] ;  /* 0x0003880001107983 */ /* 0x000f280000100a00 */
[----:B------:R1:W4:Y:S04]  /*96a0*/  LDG.E.U16 R237, desc[UR14][R14.64] ;  /* 0x0000000e0eed7981 */ /* 0x000328000c1e1500 */
[----:B------:R4:W-:Y:S04]  /*96b0*/  STL [R1+0x8], R4 ;  /* 0x0000080401007387 */ /* 0x0009e80000100800 */
[----:B------:R2:W4:Y:S01]  /*96c0*/  LDG.E.U16 R233, desc[UR14][R10.64] ;  /* 0x0000000e0ae97981 */ /* 0x000522000c1e1500 */
[----:B-1----:R-:W-:-:S03]  /*96d0*/  IMAD.WIDE R14, R0, 0x2, R152 ;  /* 0x00000002000e7825 */ /* 0x002fc600078e0298 */
[----:B------:R-:W4:Y:S01]  /*96e0*/  LDL.64 R152, [R1+0x3e0] ;  /* 0x0003e00001987983 */ /* 0x000f220000100a00 */
[----:B------:R-:W-:-:S03]  /*96f0*/  IMAD.WIDE R8, R0, 0x2, R168 ;  /* 0x0000000200087825 */ /* 0x000fc600078e02a8 */
[----:B------:R-:W4:Y:S04]  /*9700*/  LDL.64 R168, [R1+0x3f0] ;  /* 0x0003f00001a87983 */ /* 0x000f280000100a00 */
[----:B------:R-:W4:Y:S04]  /*9710*/  LDG.E.U16 R229, desc[UR14][R6.64] ;  /* 0x0000000e06e57981 */ /* 0x000f28000c1e1500 */
[----:B------:R-:W4:Y:S04]  /*9720*/  LDG.E.U16 R235, desc[UR14][R12.64] ;  /* 0x0000000e0ceb7981 */ /* 0x000f28000c1e1500 */
[----:B------:R-:W4:Y:S04]  /*9730*/  LDG.E.U16 R227, desc[UR14][R14.64] ;  /* 0x0000000e0ee37981 */ /* 0x000f28000c1e1500 */
[----:B------:R-:W4:Y:S04]  /*9740*/  LDG.E.U16 R231, desc[UR14][R8.64] ;  /* 0x0000000e08e77981 */ /* 0x000f28000c1e1500 */
[----:B------:R-:W4:Y:S04]  /*9750*/  LDL.64 R170, [R1+0x3f8] ;  /* 0x0003f80001aa7983 */ /* 0x000f280000100a00 */
[----:B------:R-:W4:Y:S04]  /*9760*/  LDL.64 R178, [R1+0x368] ;  /* 0x0003680001b27983 */ /* 0x000f280000100a00 */
[----:B0-----:R-:W4:Y:S04]  /*9770*/  LDL.64 R172, [R1+0x338] ;  /* 0x0003380001ac7983 */ /* 0x001f280000100a00 */
        /* <DEDUP_REMOVED lines=9> */
[----:B--2---:R-:W-:-:S03]  /*9810*/  IMAD.WIDE R10, R0, 0x2, R20 ;  /* 0x00000002000a7825 */ /* 0x004fc600078e0214 */
[----:B------:R-:W2:Y:S04]  /*9820*/  LDL.64 R20, [R1+0x3d0] ;  /* 0x0003d00001147983 */ /* 0x000ea80000100a00 */
[----:B------:R3:W2:Y:S02]  /*9830*/  LDG.E.U16 R223, desc[UR14][R10.64] ;  /* 0x0000000e0adf7981 */ /* 0x0006a4000c1e1500 */
[C---:B---3--:R-:W-:Y:S02]  /*9840*/  IMAD.WIDE R10, R0.reuse, 0x2, R154 ;  /* 0x00000002000a7825 */ /* 0x048fe400078e029a */
[----:B------:R-:W3:Y:S04]  /*9850*/  LDL.64 R154, [R1+0x3b0] ;  /* 0x0003b000019a7983 */ /* 0x000ee80000100a00 */
[----:B------:R4:W3:Y:S02]  /*9860*/  LDG.E.U16 R213, desc[UR14][R10.64] ;  /* 0x0000000e0ad57981 */ /* 0x0008e4000c1e1500 */
[----:B----4-:R-:W-:-:S02]  /*9870*/  IMAD.WIDE R10, R0, 0x2, R152 ;  /* 0x00000002000a7825 */ /* 0x010fc400078e0298 */
[----:B------:R-:W4:Y:S02]  /*9880*/  LDL.64 R152, [R1+0x380] ;  /* 0x0003800001987983 */ /* 0x000f240000100a00 */
[C---:B------:R-:W-:Y:S02]  /*9890*/  IMAD.WIDE R6, R0.reuse, 0x2, R164 ;  /* 0x0000000200067825 */ /* 0x040fe400078e02a4 */
[----:B------:R-:W4:Y:S02]  /*98a0*/  LDL.64 R164, [R1+0x3a8] ;  /* 0x0003a80001a47983 */ /* 0x000f240000100a00 */
[C---:B------:R-:W-:Y:S02]  /*98b0*/  IMAD.WIDE R12, R0.reuse, 0x2, R22 ;  /* 0x00000002000c7825 */ /* 0x040fe400078e0216 */
[----:B------:R0:W4:Y:S02]  /*98c0*/  LDG.E.U16 R219, desc[UR14][R6.64] ;  /* 0x0000000e06db7981 */ /* 0x000124000c1e1500 */
[----:B------:R-:W-:-:S02]  /*98d0*/  IMAD.WIDE R14, R0, 0x2, R160 ;  /* 0x00000002000e7825 */ /* 0x000fc400078e02a0 */
[----:B------:R-:W4:Y:S04]  /*98e0*/  LDL.64 R160, [R1+0x3b8] ;  /* 0x0003b80001a07983 */ /* 0x000f280000100a00 */
[----:B------:R-:W4:Y:S01]  /*98f0*/  LDL.64 R22, [R1+0x3d8] ;  /* 0x0003d80001167983 */ /* 0x000f220000100a00 */
[----:B0-----:R-:W-:-:S03]  /*9900*/  IMAD.WIDE R6, R0, 0x2, R16 ;  /* 0x0000000200067825 */ /* 0x001fc600078e0210 */
[----:B------:R0:W4:Y:S04]  /*9910*/  LDG.E.U16 R225, desc[UR14][R12.64] ;  /* 0x0000000e0ce17981 */ /* 0x000128000c1e1500 */
[----:B------:R-:W4:Y:S01]  /*9920*/  LDG.E.U16 R159, desc[UR14][R6.64] ;  /* 0x0000000e069f7981 */ /* 0x000f22000c1e1500 */
[----:B------:R-:W-:-:S03]  /*9930*/  IMAD.WIDE R8, R0, 0x2, R166 ;  /* 0x0000000200087825 */ /* 0x000fc600078e02a6 */
[----:B------:R-:W4:Y:S01]  /*9940*/  LDL.64 R166, [R1+0x3c0] ;  /* 0x0003c00001a67983 */ /* 0x000f220000100a00 */
[----:B0-----:R-:W-:-:S03]  /*9950*/  IMAD.WIDE R12, R0, 0x2, R162 ;  /* 0x00000002000c7825 */ /* 0x001fc600078e02a2 */
[----:B------:R-:W4:Y:S04]  /*9960*/  LDL.64 R162, [R1+0x390] ;  /* 0x0003900001a27983 */ /* 0x000f280000100a00 */
[----:B------:R0:W4:Y:S04]  /*9970*/  LDG.E.U16 R215, desc[UR14][R12.64] ;  /* 0x0000000e0cd77981 */ /* 0x000128000c1e1500 */
[----:B------:R1:W4:Y:S04]  /*9980*/  LDG.E.U16 R221, desc[UR14][R8.64] ;  /* 0x0000000e08dd7981 */ /* 0x000328000c1e1500 */
[----:B------:R-:W4:Y:S01]  /*9990*/  LDL.64 R16, [R1+0x398] ;  /* 0x0003980001107983 */ /* 0x000f220000100a00 */
[----:B0-----:R-:W-:-:S03]  /*99a0*/  IMAD.WIDE R12, R0, 0x2, R168 ;  /* 0x00000002000c7825 */ /* 0x001fc600078e02a8 */
[----:B------:R0:W4:Y:S04]  /*99b0*/  LDG.E.U16 R217, desc[UR14][R14.64] ;  /* 0x0000000e0ed97981 */ /* 0x000128000c1e1500 */
[----:B------:R4:W4:Y:S01]  /*99c0*/  LDG.E.U16 R209, desc[UR14][R12.64] ;  /* 0x0000000e0cd17981 */ /* 0x000922000c1e1500 */
[----:B------:R-:W-:-:S03]  /*99d0*/  IMAD.WIDE R156, R0, 0x2, R210 ;  /* 0x00000002009c7825 */ /* 0x000fc600078e02d2 */
[----:B------:R-:W4:Y:S04]  /*99e0*/  LDL.64 R168, [R1+0x330] ;  /* 0x0003300001a87983 */ /* 0x000f280000100a00 */
[----:B------:R-:W4:Y:S01]  /*99f0*/  LDG.E.U16 R207, desc[UR14][R10.64] ;  /* 0x0000000e0acf7981 */ /* 0x000f22000c1e1500 */
[----:B--2---:R-:W-:-:S03]  /*9a00*/  IMAD.WIDE R6, R0, 0x2, R20 ;  /* 0x0000000200067825 */ /* 0x004fc600078e0214 */
[----:B------:R-:W2:Y:S04]  /*9a10*/  LDL.64 R210, [R1+0x288] ;  /* 0x0002880001d27983 */ /* 0x000ea80000100a00 */
[----:B------:R-:W2:Y:S01]  /*9a20*/  LDL.64 R20, [R1+0x370] ;  /* 0x0003700001147983 */ /* 0x000ea20000100a00 */
[----:B---3--:R-:W-:-:S03]  /*9a30*/  IMAD.WIDE R188, R0, 0x2, R154 ;  /* 0x0000000200bc7825 */ /* 0x008fc600078e029a */
[----:B------:R3:W2:Y:S04]  /*9a40*/  LDG.E.U16 R203, desc[UR14][R6.64] ;  /* 0x0000000e06cb7981 */ /* 0x0006a8000c1e1500 */
[----:B------:R-:W2:Y:S01]  /*9a50*/  LDL.64 R154, [R1+0x348] ;  /* 0x00034800019a7983 */ /* 0x000ea20000100a00 */
[----:B-1----:R-:W-:-:S03]  /*9a60*/  IMAD.WIDE R8, R0, 0x2, R18 ;  /* 0x0000000200087825 */ /* 0x002fc600078e0212 */
[----:B------:R-:W2:Y:S04]  /*9a70*/  LDL.64 R18, [R1+0x3a0] ;  /* 0x0003a00001127983 */ /* 0x000ea80000100a00 */
[----:B------:R1:W2:Y:S01]  /*9a80*/  LDG.E.U16 R201, desc[UR14][R8.64] ;  /* 0x0000000e08c97981 */ /* 0x0002a2000c1e1500 */
[----:B0-----:R-:W-:-:S03]  /*9a90*/  IMAD.WIDE R14, R0, 0x2, R170 ;  /* 0x00000002000e7825 */ /* 0x001fc600078e02aa */
[----:B------:R-:W2:Y:S04]  /*9aa0*/  LDG.E.U16 R188, desc[UR14][R188.64] ;  /* 0x0000000ebcbc7981 */ /* 0x000ea8000c1e1500 */
[----:B------:R-:W2:Y:S01]  /*9ab0*/  LDG.E.U16 R212, desc[UR14][R14.64] ;  /* 0x0000000e0ed47981 */ /* 0x000ea2000c1e1500 */
[----:B----4-:R-:W-:-:S03]  /*9ac0*/  IMAD.WIDE R12, R0, 0x2, R152 ;  /* 0x00000002000c7825 */ /* 0x010fc600078e0298 */
[----:B------:R-:W4:Y:S01]  /*9ad0*/  LDL.64 R152, [R1+0x320] ;  /* 0x0003200001987983 */ /* 0x000f220000100a00 */
[----:B---3--:R-:W-:-:S03]  /*9ae0*/  IMAD.WIDE R6, R0, 0x2, R160 ;  /* 0x0000000200067825 */ /* 0x008fc600078e02a0 */
[----:B------:R-:W3:Y:S01]  /*9af0*/  LDL.64 R160, [R1+0x350] ;  /* 0x0003500001a07983 */ /* 0x000ee20000100a00 */
[----:B-1----:R-:W-:-:S03]  /*9b00*/  IMAD.WIDE R8, R0, 0x2, R22 ;  /* 0x0000000200087825 */ /* 0x002fc600078e0216 */
[----:B------:R-:W3:Y:S04]  /*9b10*/  LDG.E.U16 R198, desc[UR14][R6.64] ;  /* 0x0000000e06c67981 */ /* 0x000ee8000c1e1500 */
[----:B------:R0:W3:Y:S04]  /*9b20*/  LDG.E.U16 R205, desc[UR14][R8.64] ;  /* 0x0000000e08cd7981 */ /* 0x0000e8000c1e1500 */
[----:B------:R-:W3:Y:S01]  /*9b30*/  LDL.64 R22, [R1+0x378] ;  /* 0x0003780001167983 */ /* 0x000ee20000100a00 */
[----:B0-----:R-:W-:-:S04]  /*9b40*/  IMAD.WIDE R8, R0, 0x2, R166 ;  /* 0x0000000200087825 */ /* 0x001fc800078e02a6 */
[C---:B------:R-:W-:Y:S01]  /*9b50*/  IMAD.WIDE R14, R0.reuse, 0x2, R162 ;  /* 0x00000002000e7825 */ /* 0x040fe200078e02a2 */
[----:B------:R-:W3:Y:S04]  /*9b60*/  LDG.E.U16 R199, desc[UR14][R8.64] ;  /* 0x0000000e08c77981 */ /* 0x000ee8000c1e1500 */
[----:B------:R-:W3:Y:S01]  /*9b70*/  LDL.64 R162, [R1+0x328] ;  /* 0x0003280001a27983 */ /* 0x000ee20000100a00 */
[----:B------:R-:W-:-:S03]  /*9b80*/  IMAD.WIDE R16, R0, 0x2, R16 ;  /* 0x0000000200107825 */ /* 0x000fc600078e0210 */
[----:B------:R-:W3:Y:S04]  /*9b90*/  LDG.E.U16 R14, desc[UR14][R14.64] ;  /* 0x0000000e0e0e7981 */ /* 0x000ee8000c1e1500 */
[----:B------:R-:W3:Y:S04]  /*9ba0*/  LDG.E.U16 R187, desc[UR14][R16.64] ;  /* 0x0000000e10bb7981 */ /* 0x000ee8000c1e1500 */
[----:B------:R-:W3:Y:S01]  /*9bb0*/  LDG.E.U16 R17, desc[UR14][R12.64] ;  /* 0x0000000e0c117981 */ /* 0x000ee2000c1e1500 */
[----:B--2---:R-:W-:-:S03]  /*9bc0*/  IMAD.WIDE R6, R0, 0x2, R20 ;  /* 0x0000000200067825 */ /* 0x004fc600078e0214 */
[----:B------:R-:W2:Y:S04]  /*9bd0*/  LDL.64 R20, [R1+0x310] ;  /* 0x0003100001147983 */ /* 0x000ea80000100a00 */
[----:B------:R0:W2:Y:S02]  /*9be0*/  LDG.E.U16 R167, desc[UR14][R6.64] ;  /* 0x0000000e06a77981 */ /* 0x0000a4000c1e1500 */
[C---:B0-----:R-:W-:Y:S02]  /*9bf0*/  IMAD.WIDE R6, R0.reuse, 0x2, R154 ;  /* 0x0000000200067825 */ /* 0x041fe400078e029a */
[----:B------:R-:W2:Y:S04]  /*9c00*/  LDL.64 R154, [R1+0x300] ;  /* 0x00030000019a7983 */ /* 0x000ea80000100a00 */
[----:B------:R4:W2:Y:S02]  /*9c10*/  LDG.E.U16 R4, desc[UR14][R6.64] ;  /* 0x0000000e06047981 */ /* 0x0008a4000c1e1500 */
[----:B----4-:R-:W-:-:S02]  /*9c20*/  IMAD.WIDE R6, R0, 0x2, R152 ;  /* 0x0000000200067825 */ /* 0x010fc400078e0298 */
[----:B------:R-:W4:Y:S02]  /*9c30*/  LDL.64 R152, [R1+0x2f8] ;  /* 0x0002f80001987983 */ /* 0x000f240000100a00 */
[C---:B------:R-:W-:Y:S02]  /*9c40*/  IMAD.WIDE R12, R0.reuse, 0x2, R178 ;  /* 0x00000002000c7825 */ /* 0x040fe400078e02b2 */
[----:B------:R-:W4:Y:S04]  /*9c50*/  LDG.E.U16 R7, desc[UR14][R6.64] ;  /* 0x0000000e06077981 */ /* 0x000f28000c1e1500 */
[----:B------:R0:W4:Y:S01]  /*9c60*/  LDG.E.U16 R158, desc[UR14][R12.64] ;  /* 0x0000000e0c9e7981 */ /* 0x000122000c1e1500 */
[----:B---3--:R-:W-:-:S03]  /*9c70*/  IMAD.WIDE R8, R0, 0x2, R22 ;  /* 0x0000000200087825 */ /* 0x008fc600078e0216 */
[----:B------:R-:W3:Y:S01]  /*9c80*/  LDL.64 R22, [R1+0x318] ;  /* 0x0003180001167983 */ /* 0x000ee20000100a00 */
[----:B0-----:R-:W-:-:S04]  /*9c90*/  IMAD.WIDE R12, R0, 0x2, R172 ;  /* 0x00000002000c7825 */ /* 0x001fc800078e02ac */
[C---:B------:R-:W-:Y:S02]  /*9ca0*/  IMAD.WIDE R178, R0.reuse, 0x2, R160 ;  /* 0x0000000200b27825 */ /* 0x040fe400078e02a0 */
[----:B------:R-:W3:Y:S02]  /*9cb0*/  LDL.64 R160, [R1+0x308] ;  /* 0x0003080001a07983 */ /* 0x000ee40000100a00 */
[C---:B------:R-:W-:Y:S02]  /*9cc0*/  IMAD.WIDE R170, R0.reuse, 0x2, R164 ;  /* 0x0000000200aa7825 */ /* 0x040fe400078e02a4 */
[----:B------:R2:W3:Y:S02]  /*9cd0*/  LDG.E.U16 R164, desc[UR14][R12.64] ;  /* 0x0000000e0ca47981 */ /* 0x0004e4000c1e1500 */
[C---:B------:R-:W-:Y:S02]  /*9ce0*/  IMAD.WIDE R172, R0.reuse, 0x2, R162 ;  /* 0x0000000200ac7825 */ /* 0x040fe400078e02a2 */
[----:B------:R0:W3:Y:S02]  /*9cf0*/  LDG.E.U16 R165, desc[UR14][R8.64] ;  /* 0x0000000e08a57981 */ /* 0x0000e4000c1e1500 */
[----:B------:R-:W-:-:S02]  /*9d00*/  IMAD.WIDE R10, R0, 0x2, R18 ;  /* 0x00000002000a7825 */ /* 0x000fc400078e0212 */
[----:B------:R-:W3:Y:S04]  /*9d10*/  LDL.64 R18, [R1+0x340] ;  /* 0x0003400001127983 */ /* 0x000ee80000100a00 */
[----:B------:R-:W3:Y:S01]  /*9d20*/  LDG.E.U16 R178, desc[UR14][R178.64] ;  /* 0x0000000eb2b27981 */ /* 0x000ee2000c1e1500 */
[----:B------:R-:W-:-:S03]  /*9d30*/  IMAD.WIDE R174, R0, 0x2, R174 ;  /* 0x0000000200ae7825 */ /* 0x000fc600078e02ae */
[----:B------:R-:W3:Y:S01]  /*9d40*/  LDG.E.U16 R10, desc[UR14][R10.64] ;  /* 0x0000000e0a0a7981 */ /* 0x000ee2000c1e1500 */
[----:B------:R-:W-:-:S03]  /*9d50*/  IMAD.WIDE R180, R0, 0x2, R180 ;  /* 0x0000000200b47825 */ /* 0x000fc600078e02b4 */
[----:B------:R-:W3:Y:S04]  /*9d60*/  LDG.E.U16 R172, desc[UR14][R172.64] ;  /* 0x0000000eacac7981 */ /* 0x000ee8000c1e1500 */
[----:B------:R-:W3:Y:S01]  /*9d70*/  LDG.E.U16 R170, desc[UR14][R170.64] ;  /* 0x0000000eaaaa7981 */ /* 0x000ee2000c1e1500 */
[----:B--2---:R-:W-:-:S03]  /*9d80*/  IMAD.WIDE R12, R0, 0x2, R154 ;  /* 0x00000002000c7825 */ /* 0x004fc600078e029a */
[----:B------:R-:W2:Y:S04]  /*9d90*/  LDG.E.U16 R179, desc[UR14][R156.64] ;  /* 0x0000000e9cb37981 */ /* 0x000ea8000c1e1500 */
[----:B------:R-:W2:Y:S01]  /*9da0*/  LDL.64 R154, [R1+0x2b8] ;  /* 0x0002b800019a7983 */ /* 0x000ea20000100a00 */
[----:B----4-:R-:W-:-:S03]  /*9db0*/  IMAD.WIDE R162, R0, 0x2, R152 ;  /* 0x0000000200a27825 */ /* 0x010fc600078e0298 */
[----:B------:R-:W4:Y:S04]  /*9dc0*/  LDG.E.U16 R174, desc[UR14][R174.64] ;  /* 0x0000000eaeae7981 */ /* 0x000f28000c1e1500 */
[----:B------:R-:W4:Y:S01]  /*9dd0*/  LDL.64 R152, [R1+0x2b0] ;  /* 0x0002b00001987983 */ /* 0x000f220000100a00 */
[----:B------:R-:W-:-:S04]  /*9de0*/  IMAD.WIDE R20, R0, 0x2, R20 ;  /* 0x0000000200147825 */ /* 0x000fc800078e0214 */
[C---:B0-----:R-:W-:Y:S01]  /*9df0*/  IMAD.WIDE R8, R0.reuse, 0x2, R176 ;  /* 0x0000000200087825 */ /* 0x041fe200078e02b0 */
[----:B------:R-:W4:Y:S04]  /*9e00*/  LDG.E.U16 R175, desc[UR14][R180.64] ;  /* 0x0000000eb4af7981 */ /* 0x000f28000c1e1500 */
[----:B------:R-:W4:Y:S04]  /*9e10*/  LDG.E.U16 R177, desc[UR14][R20.64] ;  /* 0x0000000e14b17981 */ /* 0x000f28000c1e1500 */
[----:B------:R0:W4:Y:S04]  /*9e20*/  LDG.E.U16 R183, desc[UR14][R8.64] ;  /* 0x0000000e08b77981 */ /* 0x000128000c1e1500 */
[----:B------:R-:W4:Y:S01]  /*9e30*/  LDL.64 R180, [R1+0x2a8] ;  /* 0x0002a80001b47983 */ /* 0x000f220000100a00 */
[----:B---3--:R-:W-:-:S03]  /*9e40*/  IMAD.WIDE R22, R0, 0x2, R22 ;  /* 0x0000000200167825 */ /* 0x008fc600078e0216 */
[----:B------:R1:W3:Y:S01]  /*9e50*/  LDG.E.U16 R21, desc[UR14][R12.64] ;  /* 0x0000000e0c157981 */ /* 0x0002e2000c1e1500 */
[----:B0-----:R-:W-:-:S03]  /*9e60*/  IMAD.WIDE R8, R0, 0x2, R168 ;  /* 0x0000000200087825 */ /* 0x001fc600078e02a8 */
[----:B------:R0:W3:Y:S04]  /*9e70*/  LDG.E.U16 R185, desc[UR14][R22.64] ;  /* 0x0000000e16b97981 */ /* 0x0000e8000c1e1500 */
[----:B------:R-:W3:Y:S01]  /*9e80*/  LDG.E.U16 R8, desc[UR14][R8.64] ;  /* 0x0000000e08087981 */ /* 0x000ee2000c1e1500 */
[----:B-1----:R-:W-:-:S03]  /*9e90*/  IMAD.WIDE R12, R0, 0x2, R194 ;  /* 0x00000002000c7825 */ /* 0x002fc600078e02c2 */
[----:B------:R-:W3:Y:S01]  /*9ea0*/  LDL.64 R194, [R1+0x278] ;  /* 0x0002780001c27983 */ /* 0x000ee20000100a00 */
[----:B0-----:R-:W-:-:S03]  /*9eb0*/  IMAD.WIDE R22, R0, 0x2, R196 ;  /* 0x0000000200167825 */ /* 0x001fc600078e02c4 */
[----:B------:R-:W3:Y:S04]  /*9ec0*/  LDG.E.U16 R184, desc[UR14][R12.64] ;  /* 0x0000000e0cb87981 */ /* 0x000ee8000c1e1500 */
[----:B------:R0:W3:Y:S01]  /*9ed0*/  LDG.E.U16 R9, desc[UR14][R22.64] ;  /* 0x0000000e16097981 */ /* 0x0000e2000c1e1500 */
[----:B------:R-:W-:-:S03]  /*9ee0*/  IMAD.WIDE R160, R0, 0x2, R160 ;  /* 0x0000000200a07825 */ /* 0x000fc600078e02a0 */
[----:B------:R-:W3:Y:S04]  /*9ef0*/  LDL.64 R196, [R1+0x280] ;  /* 0x0002800001c47983 */ /* 0x000ee80000100a00 */
[----:B------:R-:W3:Y:S01]  /*9f00*/  LDG.E.U16 R160, desc[UR14][R160.64] ;  /* 0x0000000ea0a07981 */ /* 0x000ee2000c1e1500 */
[----:B0-----:R-:W-:-:S03]  /*9f10*/  IMAD.WIDE R22, R0, 0x2, R190 ;  /* 0x0000000200167825 */ /* 0x001fc600078e02be */
[----:B------:R-:W3:Y:S01]  /*9f20*/  LDL.64 R190, [R1+0x298] ;  /* 0x0002980001be7983 */ /* 0x000ee20000100a00 */
[----:B------:R-:W-:-:S03]  /*9f30*/  IMAD.WIDE R18, R0, 0x2, R18 ;  /* 0x0000000200127825 */ /* 0x000fc600078e0212 */
[----:B------:R-:W3:Y:S04]  /*9f40*/  LDL.64 R168, [R1+0x2e0] ;  /* 0x0002e00001a87983 */ /* 0x000ee80000100a00 */
[----:B------:R0:W3:Y:S04]  /*9f50*/  LDG.E.U16 R161, desc[UR14][R162.64] ;  /* 0x0000000ea2a17981 */ /* 0x0000e8000c1e1500 */
[----:B------:R-:W3:Y:S04]  /*9f60*/  LDG.E.U16 R19, desc[UR14][R18.64] ;  /* 0x0000000e12137981 */ /* 0x000ee8000c1e1500 */
[----:B------:R-:W3:Y:S01]  /*9f70*/  LDG.E.U16 R23, desc[UR14][R22.64] ;  /* 0x0000000e16177981 */ /* 0x000ee2000c1e1500 */
[----:B0-----:R-:W-:-:S03]  /*9f80*/  IMAD.WIDE R162, R0, 0x2, R192 ;  /* 0x0000000200a27825 */ /* 0x001fc600078e02c0 */
[----:B------:R-:W3:Y:S04]  /*9f90*/  LDL.64 R192, [R1+0x2a0] ;  /* 0x0002a00001c07983 */ /* 0x000ee80000100a00 */
[----:B------:R-:W3:Y:S01]  /*9fa0*/  LDG.E.U16 R16, desc[UR14][R162.64] ;  /* 0x0000000ea2107981 */ /* 0x000ee2000c1e1500 */
[----:B--2---:R-:W-:-:S03]  /*9fb0*/  IMAD.WIDE R156, R0, 0x2, R154 ;  /* 0x00000002009c7825 */ /* 0x004fc600078e029a */
[----:B------:R-:W2:Y:S04]  /*9fc0*/  LDL.64 R154, [R1+0x268] ;  /* 0x00026800019a7983 */ /* 0x000ea80000100a00 */
[----:B------:R-:W2:Y:S01]  /*9fd0*/  LDG.E.U16 R163, desc[UR14][R156.64] ;  /* 0x0000000e9ca37981 */ /* 0x000ea2000c1e1500 */
[----:B----4-:R-:W-:-:S03]  /*9fe0*/  IMAD.WIDE R12, R0, 0x2, R152 ;  /* 0x00000002000c7825 */ /* 0x010fc600078e0298 */
[----:B------:R-:W4:Y:S04]  /*9ff0*/  LDL.64 R152, [R1+0x260] ;  /* 0x0002600001987983 */ /* 0x000f280000100a00 */
[----:B------:R-:W4:Y:S04]  /*a000*/  LDG.E.U16 R166, desc[UR14][R12.64] ;  /* 0x0000000e0ca67981 */ /* 0x000f28000c1e1500 */
[----:B------:R-:W4:Y:S01]  /*a010*/  LDL.64 R12, [R1+0x290] ;  /* 0x00029000010c7983 */ /* 0x000f220000100a00 */
[----:B---3--:R-:W-:-:S05]  /*a020*/  IMAD.WIDE R194, R0, 0x2, R194 ;  /* 0x0000000200c27825 */ /* 0x008fca00078e02c2 */
[----:B------:R-:W3:Y:S04]  /*a030*/  LDG.E.U16 R162, desc[UR14][R194.64] ;  /* 0x0000000ec2a27981 */ /* 0x000ee8000c1e1500 */
[----:B------:R-:W3:Y:S01]  /*a040*/  LDL.64 R194, [R1+0x248] ;  /* 0x0002480001c27983 */ /* 0x000ee20000100a00 */
[----:B------:R-:W-:-:S05]  /*a050*/  IMAD.WIDE R190, R0, 0x2, R190 ;  /* 0x0000000200be7825 */ /* 0x000fca00078e02be */
[----:B------:R-:W3:Y:S01]  /*a060*/  LDG.E.U16 R11, desc[UR14][R190.64] ;  /* 0x0000000ebe0b7981 */ /* 0x000ee2000c1e1500 */
[----:B------:R-:W-:-:S05]  /*a070*/  IMAD.WIDE R192, R0, 0x2, R192 ;  /* 0x0000000200c07825 */ /* 0x000fca00078e02c0 */
[----:B------:R2:W3:Y:S02]  /*a080*/  LDG.E.U16 R6, desc[UR14][R192.64] ;  /* 0x0000000ec0067981 */ /* 0x0004e4000c1e1500 */
[C---:B--2---:R-:W-:Y:S02]  /*a090*/  IMAD.WIDE R192, R0.reuse, 0x2, R154 ;  /* 0x0000000200c07825 */ /* 0x044fe400078e029a */
[----:B------:R-:W2:Y:S02]  /*a0a0*/  LDL.64 R154, [R1+0x228] ;  /* 0x00022800019a7983 */ /* 0x000ea40000100a00 */
[C---:B------:R-:W-:Y:S02]  /*a0b0*/  IMAD.WIDE R168, R0.reuse, 0x2, R168 ;  /* 0x0000000200a87825 */ /* 0x040fe400078e02a8 */
[----:B------:R-:W2:Y:S04]  /*a0c0*/  LDG.E.U16 R186, desc[UR14][R192.64] ;  /* 0x0000000ec0ba7981 */ /* 0x000ea8000c1e1500 */
[----:B------:R-:W2:Y:S04]  /*a0d0*/  LDG.E.U16 R168, desc[UR14][R168.64] ;  /* 0x0000000ea8a87981 */ /* 0x000ea8000c1e1500 */
[----:B------:R-:W2:Y:S01]  /*a0e0*/  LDL.64 R192, [R1+0x240] ;  /* 0x0002400001c07983 */ /* 0x000ea20000100a00 */
[----:B----4-:R-:W-:-:S03]  /*a0f0*/  IMAD.WIDE R190, R0, 0x2, R152 ;  /* 0x0000000200be7825 */ /* 0x010fc600078e0298 */
[----:B------:R-:W4:Y:S04]  /*a100*/  LDL.64 R152, [R1+0x220] ;  /* 0x0002200001987983 */ /* 0x000f280000100a00 */
[----:B------:R-:W4:Y:S01]  /*a110*/  LDG.E.U16 R173, desc[UR14][R190.64] ;  /* 0x0000000ebead7981 */ /* 0x000f22000c1e1500 */
[----:B------:R-:W-:-:S03]  /*a120*/  IMAD.WIDE R156, R0, 0x2, R12 ;  /* 0x00000002009c7825 */ /* 0x000fc600078e020c */
[----:B------:R-:W4:Y:S01]  /*a130*/  LDL.64 R190, [R1+0x238] ;  /* 0x0002380001be7983 */ /* 0x000f220000100a00 */
[----:B------:R-:W-:-:S03]  /*a140*/  IMAD.WIDE R12, R0, 0x2, R210 ;  /* 0x00000002000c7825 */ /* 0x000fc600078e02d2 */
[----:B------:R0:W4:Y:S04]  /*a150*/  LDG.E.U16 R176, desc[UR14][R156.64] ;  /* 0x0000000e9cb07981 */ /* 0x000128000c1e1500 */
[----:B------:R1:W4:Y:S04]  /*a160*/  LDG.E.U16 R18, desc[UR14][R12.64] ;  /* 0x0000000e0c127981 */ /* 0x000328000c1e1500 */
[----:B------:R-:W4:Y:S01]  /*a170*/  LDL.64 R210, [R1+0x258] ;  /* 0x0002580001d27983 */ /* 0x000f220000100a00 */
[----:B0-----:R-:W-:-:S03]  /*a180*/  IMAD.WIDE R156, R0, 0x2, R196 ;  /* 0x00000002009c7825 */ /* 0x001fc600078e02c4 */
[----:B------:R-:W4:Y:S01]  /*a190*/  LDL.64 R196, [R1+0x250] ;  /* 0x0002500001c47983 */ /* 0x000f220000100a00 */
[----:B-1----:R-:W-:-:S03]  /*a1a0*/  IMAD.WIDE R12, R0, 0x2, R250 ;  /* 0x00000002000c7825 */ /* 0x002fc600078e02fa */
[----:B------:R-:W4:Y:S04]  /*a1b0*/  LDL.64 R250, [R1+0x230] ;  /* 0x0002300001fa7983 */ /* 0x000f280000100a00 */
[----:B------:R-:W4:Y:S01]  /*a1c0*/  LDG.E.U16 R156, desc[UR14][R156.64] ;  /* 0x0000000e9c9c7981 */ /* 0x000f22000c1e1500 */
[----:B------:R-:W-:-:S03]  /*a1d0*/  IMAD.WIDE R180, R0, 0x2, R180 ;  /* 0x0000000200b47825 */ /* 0x000fc600078e02b4 */
[----:B------:R-:W4:Y:S01]  /*a1e0*/  LDG.E.U16 R13, desc[UR14][R12.64] ;  /* 0x0000000e0c0d7981 */ /* 0x000f22000c1e1500 */
[----:B---3--:R-:W-:-:S03]  /*a1f0*/  IMAD.WIDE R194, R0, 0x2, R194 ;  /* 0x0000000200c27825 */ /* 0x008fc600078e02c2 */
[----:B------:R-:W3:Y:S04]  /*a200*/  LDG.E.U16 R180, desc[UR14][R180.64] ;  /* 0x0000000eb4b47981 */ /* 0x000ee8000c1e1500 */
[----:B------:R2:W3:Y:S02]  /*a210*/  LDG.E.U16 R169, desc[UR14][R194.64] ;  /* 0x0000000ec2a97981 */ /* 0x0004e4000c1e1500 */
[C---:B--2---:R-:W-:Y:S02]  /*a220*/  IMAD.WIDE R194, R0.reuse, 0x2, R154 ;  /* 0x0000000200c27825 */ /* 0x044fe400078e029a */
[----:B------:R-:W2:Y:S04]  /*a230*/  LDL.64 R154, [R1+0x1f0] ;  /* 0x0001f000019a7983 */ /* 0x000ea80000100a00 */
[----:B------:R-:W3:Y:S04]  /*a240*/  LDG.E.U16 R171, desc[UR14][R194.64] ;  /* 0x0000000ec2ab7981 */ /* 0x000ee8000c1e1500 */
[----:B------:R-:W2:Y:S01]  /*a250*/  LDL.64 R194, [R1+0x200] ;  /* 0x0002000001c27983 */ /* 0x000ea20000100a00 */
[----:B----4-:R-:W-:-:S05]  /*a260*/  IMAD.WIDE R190, R0, 0x2, R190 ;  /* 0x0000000200be7825 */ /* 0x010fca00078e02be */
[----:B------:R-:W4:Y:S01]  /*a270*/  LDG.E.U16 R20, desc[UR14][R190.64] ;  /* 0x0000000ebe147981 */ /* 0x000f22000c1e1500 */
[----:B------:R-:W-:-:S03]  /*a280*/  IMAD.WIDE R210, R0, 0x2, R210 ;  /* 0x0000000200d27825 */ /* 0x000fc600078e02d2 */
[----:B------:R-:W3:Y:S01]  /*a290*/  LDL.64 R190, [R1+0x218] ;  /* 0x0002180001be7983 */ /* 0x000ee20000100a00 */
[----:B------:R-:W-:-:S03]  /*a2a0*/  IMAD.WIDE R196, R0, 0x2, R196 ;  /* 0x0000000200c47825 */ /* 0x000fc600078e02c4 */
[----:B------:R-:W4:Y:S04]  /*a2b0*/  LDG.E.U16 R182, desc[UR14][R210.64] ;  /* 0x0000000ed2b67981 */ /* 0x000f28000c1e1500 */
[----:B------:R0:W4:Y:S04]  /*a2c0*/  LDG.E.U16 R15, desc[UR14][R196.64] ;  /* 0x0000000ec40f7981 */ /* 0x000128000c1e1500 */
[----:B------:R-:W4:Y:S01]  /*a2d0*/  LDL.64 R210, [R1+0x208] ;  /* 0x0002080001d27983 */ /* 0x000f220000100a00 */
[----:B0-----:R-:W-:-:S03]  /*a2e0*/  IMAD.WIDE R196, R0, 0x2, R250 ;  /* 0x0000000200c47825 */ /* 0x001fc600078e02fa */
[----:B------:R-:W4:Y:S04]  /*a2f0*/  LDL.64 R250, [R1+0x1f8] ;  /* 0x0001f80001fa7983 */ /* 0x000f280000100a00 */
[----:B------:R-:W4:Y:S04]  /*a300*/  LDG.E.U16 R22, desc[UR14][R196.64] ;  /* 0x0000000ec4167981 */ /* 0x000f28000c1e1500 */
[----:B------:R-:W4:Y:S01]  /*a310*/  LDL.64 R196, [R1+0x210] ;  /* 0x0002100001c47983 */ /* 0x000f220000100a00 */
[----:B------:R-:W-:-:S05]  /*a320*/  IMAD.WIDE R192, R0, 0x2, R192 ;  /* 0x0000000200c07825 */ /* 0x000fca00078e02c0 */
[----:B------:R0:W4:Y:S02]  /*a330*/  LDG.E.U16 R157, desc[UR14][R192.64] ;  /* 0x0000000ec09d7981 */ /* 0x000124000c1e1500 */
[C---:B0-----:R-:W-:Y:S02]  /*a340*/  IMAD.WIDE R192, R0.reuse, 0x2, R152 ;  /* 0x0000000200c07825 */ /* 0x041fe400078e0298 */
[----:B------:R-:W4:Y:S04]  /*a350*/  LDL.64 R152, [R1+0x1e8] ;  /* 0x0001e80001987983 */ /* 0x000f280000100a00 */
[----:B------:R-:W4:Y:S01]  /*a360*/  LDG.E.U16 R12, desc[UR14][R192.64] ;  /* 0x0000000ec00c7981 */ /* 0x000f22000c1e1500 */
[----:B---3--:R-:W-:-:S05]  /*a370*/  IMAD.WIDE R190, R0, 0x2, R190 ;  /* 0x0000000200be7825 */ /* 0x008fca00078e02be */
[----:B------:R2:W3:Y:S02]  /*a380*/  LDG.E.U16 R181, desc[UR14][R190.64] ;  /* 0x0000000ebeb57981 */ /* 0x0004e4000c1e1500 */
[----:B--2---:R-:W-:-:S04]  /*a390*/  IMAD.WIDE R190, R0, 0x2, R194 ;  /* 0x0000000200be7825 */ /* 0x004fc800078e02c2 */
[----:B----4-:R-:W-:-:S04]  /*a3a0*/  IMAD.WIDE R192, R0, 0x2, R196 ;  /* 0x0000000200c07825 */ /* 0x010fc800078e02c4 */
[C---:B------:R-:W-:Y:S01]  /*a3b0*/  IMAD.WIDE R196, R0.reuse, 0x2, R210 ;  /* 0x0000000200c47825 */ /* 0x040fe200078e02d2 */
[----:B------:R-:W2:Y:S04]  /*a3c0*/  LDG.E.U16 R189, desc[UR14][R192.64] ;  /* 0x0000000ec0bd7981 */ /* 0x000ea8000c1e1500 */
[----:B------:R-:W4:Y:S04]  /*a3d0*/  LDL.64 R210, [R1+0x1d0] ;  /* 0x0001d00001d27983 */ /* 0x000f280000100a00 */
[----:B------:R-:W3:Y:S04]  /*a3e0*/  LDG.E.U16 R196, desc[UR14][R196.64] ;  /* 0x0000000ec4c47981 */ /* 0x000ee8000c1e1500 */
[----:B------:R0:W2:Y:S02]  /*a3f0*/  LDG.E.U16 R197, desc[UR14][R190.64] ;  /* 0x0000000ebec57981 */ /* 0x0000a4000c1e1500 */
[----:B0-----:R-:W-:-:S02]  /*a400*/  IMAD.WIDE R190, R0, 0x2, R250 ;  /* 0x0000000200be7825 */ /* 0x001fc400078e02fa */
[----:B------:R-:W3:Y:S04]  /*a410*/  LDL.64 R250, [R1+0x1b8] ;  /* 0x0001b80001fa7983 */ /* 0x000ee80000100a00 */
[----:B------:R0:W2:Y:S04]  /*a420*/  LDG.E.U16 R200, desc[UR14][R190.64] ;  /* 0x0000000ebec87981 */ /* 0x0000a8000c1e1500 */
[----:B------:R-:W0:Y:S02]  /*a430*/  LDL.64 R190, [R1+0x1e0] ;  /* 0x0001e00001be7983 */ /* 0x000e240000100a00 */
[----:B0-----:R-:W-:-:S05]  /*a440*/  IMAD.WIDE R190, R0, 0x2, R190 ;  /* 0x0000000200be7825 */ /* 0x001fca00078e02be */
[----:B------:R-:W2:Y:S04]  /*a450*/  LDG.E.U16 R206, desc[UR14][R190.64] ;  /* 0x0000000ebece7981 */ /* 0x000ea8000c1e1500 */
[----:B------:R-:W3:Y:S01]  /*a460*/  LDL.64 R190, [R1+0x1c8] ;  /* 0x0001c80001be7983 */ /* 0x000ee20000100a00 */
[----:B------:R-:W-:-:S03]  /*a470*/  IMAD.WIDE R194, R0, 0x2, R152 ;  /* 0x0000000200c27825 */ /* 0x000fc600078e0298 */
[----:B------:R-:W2:Y:S04]  /*a480*/  LDL.64 R152, [R1+0x1a0] ;  /* 0x0001a00001987983 */ /* 0x000ea80000100a00 */
[----:B------:R4:W2:Y:S02]  /*a490*/  LDG.E.U16 R204, desc[UR14][R194.64] ;  /* 0x0000000ec2cc7981 */ /* 0x0008a4000c1e1500 */
[----:B----4-:R-:W-:-:S04]  /*a4a0*/  IMAD.WIDE R194, R0, 0x2, R210 ;  /* 0x0000000200c27825 */ /* 0x010fc800078e02d2 */
[C---:B------:R-:W-:Y:S01]  /*a4b0*/  IMAD.WIDE R192, R0.reuse, 0x2, R154 ;  /* 0x0000000200c07825 */ /* 0x040fe200078e029a */
[----:B------:R-:W-:Y:S01]  /*a4c0*/  WARPGROUP.ARRIVE ;  /* 0x00000000000079c5 */ /* 0x000fe20000000000 */
[----:B------:R-:W4:Y:S04]  /*a4d0*/  LDL.64 R154, [R1+0x1a8] ;  /* 0x0001a800019a7983 */ /* 0x000f280000100a00 */
[----:B------:R0:W4:Y:S01]  /*a4e0*/  LDG.E.U16 R202, desc[UR14][R192.64] ;  /* 0x0000000ec0ca7981 */ /* 0x000122000c1e1500 */
[----:B------:R-:W-:Y:S02]  /*a4f0*/  UMOV UR17, 0x40000040 ;  /* 0x4000004000117882 */ /* 0x000fe40000000000 */
[----:B------:R-:W-:Y:S01]  /*a500*/  HGMMA.64x128x16.F32 R24, gdesc[UR16].tnspA, RZ, !UPT ;  /* 0x21e00000101879f0 */ /* 0x000fe2000c7008ff */
[----:B------:R1:W4:Y:S04]  /*a510*/  LDG.E.U16 R210, desc[UR14][R194.64] ;  /* 0x0000000ec2d27981 */ /* 0x000328000c1e1500 */
[----:B------:R-:W0:Y:S07]  /*a520*/  LDL.64 R192, [R1+0x1d8] ;  /* 0x0001d80001c07983 */ /* 0x000e2e0000100a00 */
[----:B------:R-:W-:Y:S01]  /*a530*/  HGMMA.64x128x16.F32 R24, gdesc[UR8].tnspA, R24 ;  /* 0x21e00000081879f0 */ /* 0x000fe20008700818 */
[----:B---3--:R-:W-:-:S11]  /*a540*/  IMAD.WIDE R190, R0, 0x2, R190 ;  /* 0x0000000200be7825 */ /* 0x008fd600078e02be */
[----:B------:R-:W-:Y:S01]  /*a550*/  HGMMA.64x128x16.F32 R24, gdesc[UR40].tnspA, R24 ;  /* 0x21e00000281879f0 */ /* 0x000fe20008700818 */
[----:B------:R3:W4:Y:S04]  /*a560*/  LDG.E.U16 R211, desc[UR14][R190.64] ;  /* 0x0000000ebed37981 */ /* 0x000728000c1e1500 */
[----:B------:R-:W3:Y:S01]  /*a570*/  LDL.64 R190, [R1+0x1b0] ;  /* 0x0001b00001be7983 */ /* 0x000ee20000100a00 */
[----:B0-----:R-:W-:-:S05]  /*a580*/  IMAD.WIDE R192, R0, 0x2, R192 ;  /* 0x0000000200c07825 */ /* 0x001fca00078e02c0 */
[----:B------:R0:W4:Y:S04]  /*a590*/  LDG.E.U16 R208, desc[UR14][R192.64] ;  /* 0x0000000ec0d07981 */ /* 0x000128000c1e1500 */
[----:B------:R-:W0:Y:S01]  /*a5a0*/  LDL.64 R192, [R1+0x1c0] ;  /* 0x0001c00001c07983 */ /* 0x000e220000100a00 */
[----:B-1----:R-:W-:-:S03]  /*a5b0*/  IMAD.WIDE R194, R0, 0x2, R250 ;  /* 0x0000000200c27825 */ /* 0x002fc600078e02fa */
[----:B------:R-:W4:Y:S04]  /*a5c0*/  LDL.64 R250, [R1+0x170] ;  /* 0x0001700001fa7983 */ /* 0x000f280000100a00 */
[----:B------:R2:W4:Y:S01]  /*a5d0*/  LDG.E.U16 R216, desc[UR14][R194.64] ;  /* 0x0000000ec2d87981 */ /* 0x000522000c1e1500 */
[----:B------:R-:W-:Y:S01]  /*a5e0*/  HGMMA.64x128x16.F32 R24, gdesc[UR36].tnspA, R24 ;  /* 0x21e00000241879f0 */ /* 0x000fe20008700818 */
[----:B---3--:R-:W-:-:S11]  /*a5f0*/  IMAD.WIDE R190, R0, 0x2, R190 ;  /* 0x0000000200be7825 */ /* 0x008fd600078e02be */
[----:B------:R-:W-:Y:S01]  /*a600*/  HGMMA.64x128x16.F32 R24, gdesc[UR32].tnspA, R24 ;  /* 0x21e00000201879f0 */ /* 0x000fe20008700818 */
[----:B------:R1:W3:Y:S04]  /*a610*/  LDG.E.U16 R218, desc[UR14][R190.64] ;  /* 0x0000000ebeda7981 */ /* 0x0002e8000c1e1500 */
[----:B------:R-:W1:Y:S01]  /*a620*/  LDL.64 R190, [R1+0x198] ;  /* 0x0001980001be7983 */ /* 0x000e620000100a00 */
[----:B0-----:R-:W-:-:S05]  /*a630*/  IMAD.WIDE R192, R0, 0x2, R192 ;  /* 0x0000000200c07825 */ /* 0x001fca00078e02c0 */
[----:B------:R4:W3:Y:S01]  /*a640*/  LDG.E.U16 R214, desc[UR14][R192.64] ;  /* 0x0000000ec0d67981 */ /* 0x0008e2000c1e1500 */
[----:B--2---:R-:W-:-:S03]  /*a650*/  IMAD.WIDE R194, R0, 0x2, R152 ;  /* 0x0000000200c27825 */ /* 0x004fc600078e0298 */
[----:B------:R-:W2:Y:S04]  /*a660*/  LDL.64 R152, [R1+0x158] ;  /* 0x0001580001987983 */ /* 0x000ea80000100a00 */
[----:B------:R-:W3:Y:S01]  /*a670*/  LDG.E.U16 R222, desc[UR14][R194.64] ;  /* 0x0000000ec2de7981 */ /* 0x000ee2000c1e1500 */
[----:B------:R-:W-:Y:S01]  /*a680*/  HGMMA.64x128x16.F32 R24, gdesc[UR28].tnspA, R24 ;  /* 0x21e000001c1879f0 */ /* 0x000fe20008700818 */
[C---:B-1----:R-:W-:Y:S02]  /*a690*/  IMAD.WIDE R190, R0.reuse, 0x2, R190 ;  /* 0x0000000200be7825 */ /* 0x042fe400078e02be */
[----:B------:R-:W2:Y:S09]  /*a6a0*/  LDL.64 R194, [R1+0x188] ;  /* 0x0001880001c27983 */ /* 0x000eb20000100a00 */
[----:B------:R-:W-:Y:S01]  /*a6b0*/  HGMMA.64x128x16.F32 R24, gdesc[UR24].tnspA, R24 ;  /* 0x21e00000181879f0 */ /* 0x000fe20008700818 */
[----:B------:R0:W3:Y:S04]  /*a6c0*/  LDG.E.U16 R224, desc[UR14][R190.64] ;  /* 0x0000000ebee07981 */ /* 0x0000e8000c1e1500 */
[----:B------:R-:W0:Y:S01]  /*a6d0*/  LDL.64 R190, [R1+0x180] ;  /* 0x0001800001be7983 */ /* 0x000e220000100a00 */
[----:B----4-:R-:W-:-:S03]  /*a6e0*/  IMAD.WIDE R192, R0, 0x2, R154 ;  /* 0x0000000200c07825 */ /* 0x010fc600078e029a */
[----:B------:R-:W4:Y:S04]  /*a6f0*/  LDL.64 R154, [R1+0x160] ;  /* 0x00016000019a7983 */ /* 0x000f280000100a00 */
[----:B------:R1:W3:Y:S04]  /*a700*/  LDG.E.U16 R220, desc[UR14][R192.64] ;  /* 0x0000000ec0dc7981 */ /* 0x0002e8000c1e1500 */
[----:B------:R-:W1:Y:S01]  /*a710*/  LDL.64 R192, [R1+0x190] ;  /* 0x0001900001c07983 */ /* 0x000e620000100a00 */
[----:B------:R-:W-:Y:S01]  /*a720*/  HGMMA.64x128x16.F32 R24, gdesc[UR20].tnspA, R24, gsb0 ;  /* 0x21e00000141879f0 */ /* 0x000fe20008000818 */
[----:B0-----:R-:W-:-:S05]  /*a730*/  IMAD.WIDE R190, R0, 0x2, R190 ;  /* 0x0000000200be7825 */ /* 0x001fca00078e02be */
[----:B------:R0:W3:Y:S04]  /*a740*/  LDG.E.U16 R230, desc[UR14][R190.64] ;  /* 0x0000000ebee67981 */ /* 0x0000e8000c1e1500 */
[----:B------:R-:W0:Y:S01]  /*a750*/  LDL.64 R190, [R1+0x168] ;  /* 0x0001680001be7983 */ /* 0x000e220000100a00 */
[----:B-1----:R-:W-:-:S05]  /*a760*/  IMAD.WIDE R192, R0, 0x2, R192 ;  /* 0x0000000200c07825 */ /* 0x002fca00078e02c0 */
[----:B------:R1:W3:Y:S04]  /*a770*/  LDG.E.U16 R226, desc[UR14][R192.64] ;  /* 0x0000000ec0e27981 */ /* 0x0002e8000c1e1500 */
[----:B------:R-:W1:Y:S01]  /*a780*/  LDL.64 R192, [R1+0x178] ;  /* 0x0001780001c07983 */ /* 0x000e620000100a00 */
[----:B0-----:R-:W-:-:S05]  /*a790*/  IMAD.WIDE R190, R0, 0x2, R190 ;  /* 0x0000000200be7825 */ /* 0x001fca00078e02be */
[----:B------:R-:W3:Y:S04]  /*a7a0*/  LDG.E.U16 R236, desc[UR14][R190.64] ;  /* 0x0000000ebeec7981 */ /* 0x000ee8000c1e1500 */
[----:B------:R-:W2:Y:S01]  /*a7b0*/  LDL.64 R190, [R1+0x150] ;  /* 0x0001500001be7983 */ /* 0x000ea20000100a00 */
[----:B-1----:R-:W-:-:S05]  /*a7c0*/  IMAD.WIDE R192, R0, 0x2, R192 ;  /* 0x0000000200c07825 */ /* 0x002fca00078e02c0 */
[----:B------:R4:W3:Y:S02]  /*a7d0*/  LDG.E.U16 R232, desc[UR14][R192.64] ;  /* 0x0000000ec0e87981 */ /* 0x0008e4000c1e1500 */
[C---:B----4-:R-:W-:Y:S02]  /*a7e0*/  IMAD.WIDE R192, R0.reuse, 0x2, R154 ;  /* 0x0000000200c07825 */ /* 0x050fe400078e029a */
[----:B------:R-:W4:Y:S04]  /*a7f0*/  LDL.64 R154, [R1+0x118] ;  /* 0x00011800019a7983 */ /* 0x000f280000100a00 */
[----:B------:R-:W3:Y:S04]  /*a800*/  LDG.E.U16 R238, desc[UR14][R192.64] ;  /* 0x0000000ec0ee7981 */ /* 0x000ee8000c1e1500 */
[----:B------:R-:W4:Y:S01]  /*a810*/  LDL.64 R192, [R1+0x148] ;  /* 0x0001480001c07983 */ /* 0x000f220000100a00 */
[----:B--2---:R-:W-:-:S05]  /*a820*/  IMAD.WIDE R190, R0, 0x2, R190 ;  /* 0x0000000200be7825 */ /* 0x004fca00078e02be */
[----:B------:R-:W2:Y:S04]  /*a830*/  LDG.E.U16 R242, desc[UR14][R190.64] ;  /* 0x0000000ebef27981 */ /* 0x000ea8000c1e1500 */
[----:B------:R-:W3:Y:S01]  /*a840*/  LDL.64 R190, [R1+0x138] ;  /* 0x0001380001be7983 */ /* 0x000ee20000100a00 */
[----:B------:R-:W-:-:S05]  /*a850*/  IMAD.WIDE R194, R0, 0x2, R194 ;  /* 0x0000000200c27825 */ /* 0x000fca00078e02c2 */
[----:B------:R0:W2:Y:S02]  /*a860*/  LDG.E.U16 R228, desc[UR14][R194.64] ;  /* 0x0000000ec2e47981 */ /* 0x0000a4000c1e1500 */
[C---:B0-----:R-:W-:Y:S02]  /*a870*/  IMAD.WIDE R194, R0.reuse, 0x2, R250 ;  /* 0x0000000200c27825 */ /* 0x041fe400078e02fa */
[----:B------:R-:W2:Y:S04]  /*a880*/  LDL.64 R250, [R1+0x128] ;  /* 0x0001280001fa7983 */ /* 0x000ea80000100a00 */
[----:B------:R0:W2:Y:S01]  /*a890*/  LDG.E.U16 R234, desc[UR14][R194.64] ;  /* 0x0000000ec2ea7981 */ /* 0x0000a2000c1e1500 */
[----:B----4-:R-:W-:-:S05]  /*a8a0*/  IMAD.WIDE R192, R0, 0x2, R192 ;  /* 0x0000000200c07825 */ /* 0x010fca00078e02c0 */
[----:B------:R1:W4:Y:S01]  /*a8b0*/  LDG.E.U16 R244, desc[UR14][R192.64] ;  /* 0x0000000ec0f47981 */ /* 0x000322000c1e1500 */
[----:B0-----:R-:W-:-:S03]  /*a8c0*/  IMAD.WIDE R194, R0, 0x2, R152 ;  /* 0x0000000200c27825 */ /* 0x001fc600078e0298 */
[----:B------:R-:W4:Y:S04]  /*a8d0*/  LDL.64 R152, [R1+0x110] ;  /* 0x0001100001987983 */ /* 0x000f280000100a00 */
[----:B------:R0:W4:Y:S04]  /*a8e0*/  LDG.E.U16 R240, desc[UR14][R194.64] ;  /* 0x0000000ec2f07981 */ /* 0x000128000c1e1500 */
[----:B------:R-:W1:Y:S04]  /*a8f0*/  LDL.64 R192, [R1+0x130] ;  /* 0x0001300001c07983 */ /* 0x000e680000100a00 */
[----:B------:R-:W0:Y:S01]  /*a900*/  LDL.64 R194, [R1+0x140] ;  /* 0x0001400001c27983 */ /* 0x000e220000100a00 */
[----:B---3--:R-:W-:-:S05]  /*a910*/  IMAD.WIDE R190, R0, 0x2, R190 ;  /* 0x0000000200be7825 */ /* 0x008fca00078e02be */
[----:B------:R-:W3:Y:S04]  /*a920*/  LDG.E.U16 R248, desc[UR14][R190.64] ;  /* 0x0000000ebef87981 */ /* 0x000ee8000c1e1500 */
[----:B------:R-:W3:Y:S01]  /*a930*/  LDL.64 R190, [R1+0x120] ;  /* 0x0001200001be7983 */ /* 0x000ee20000100a00 */
[----:B------:R-:W-:Y:S02]  /*a940*/  WARPGROUP.DEPBAR.LE gsb0, 0x0 ;  /* 0x00008000000079c5 */ /* 0x000fe40000010000 */
[----:B-1----:R-:W-:-:S04]  /*a950*/  IMAD.WIDE R192, R0, 0x2, R192 ;  /* 0x0000000200c07825 */ /* 0x002fc800078e02c0 */
[----:B0-----:R-:W-:-:S05]  /*a960*/  IMAD.WIDE R194, R0, 0x2, R194 ;  /* 0x0000000200c27825 */ /* 0x001fca00078e02c2 */
[----:B------:R2:W3:Y:S02]  /*a970*/  LDG.E.U16 R246, desc[UR14][R194.64] ;  /* 0x0000000ec2f67981 */ /* 0x0004e4000c1e1500 */
[C---:B--2---:R-:W-:Y:S02]  /*a980*/  IMAD.WIDE R194, R0.reuse, 0x2, R250 ;  /* 0x0000000200c27825 */ /* 0x044fe400078e02fa */
[----:B------:R0:W2:Y:S04]  /*a990*/  LDG.E.U16 R250, desc[UR14][R192.64] ;  /* 0x0000000ec0fa7981 */ /* 0x0000a8000c1e1500 */
[----:B------:R4:W2:Y:S04]  /*a9a0*/  LDG.E.U16 R252, desc[UR14][R194.64] ;  /* 0x0000000ec2fc7981 */ /* 0x0008a8000c1e1500 */
[----:B------:R-:W2:Y:S01]  /*a9b0*/  LDL.LU R251, [R1+0x2c] ;  /* 0x00002c0001fb7983 */ /* 0x000ea20000300800 */
[----:B0-----:R-:W-:-:S04]  /*a9c0*/  IMAD.WIDE R192, R0, 0x2, R154 ;  /* 0x0000000200c07825 */ /* 0x001fc800078e029a */
[C---:B----4-:R-:W-:Y:S02]  /*a9d0*/  IMAD.WIDE R194, R0.reuse, 0x2, R152 ;  /* 0x0000000200c27825 */ /* 0x050fe400078e0298 */
[----:B------:R-:W4:Y:S04]  /*a9e0*/  LDG.E.U16 R192, desc[UR14][R192.64] ;  /* 0x0000000ec0c07981 */ /* 0x000f28000c1e1500 */
[----:B------:R-:W4:Y:S01]  /*a9f0*/  LDG.E.U16 R194, desc[UR14][R194.64] ;  /* 0x0000000ec2c27981 */ /* 0x000f22000c1e1500 */
[----:B---3--:R-:W-:-:S06]  /*aa00*/  IMAD.WIDE R190, R0, 0x2, R190 ;  /* 0x0000000200be7825 */ /* 0x008fcc00078e02be */
[----:B------:R0:W3:Y:S01]  /*aa10*/  LDG.E.U16 R190, desc[UR14][R190.64] ;  /* 0x0000000ebebe7981 */ /* 0x0000e2000c1e1500 */
[----:B------:R-:W-:Y:S01]  /*aa20*/  BAR.SYNC.DEFER_BLOCKING 0x0 ;  /* 0x0000000000007b1d */ /* 0x000fe20000010000 */
[----:B0-----:R-:W-:-:S05]  /*aa30*/  FMUL R191, R25, UR6 ;  /* 0x0000000619bf7c20 */ /* 0x001fca0008400000 */
[----:B------:R0:W-:Y:S02]  /*aa40*/  STS.U16 [R2+UR12+0x1800], R159 ;  /* 0x0018009f02007988 */ /* 0x0001e4000800040c */
[----:B0-----:R-:W-:-:S05]  /*aa50*/  FMUL R159, R24, UR6 ;  /* 0x00000006189f7c20 */ /* 0x001fca0008400000 */
[----:B------:R-:W-:Y:S01]  /*aa60*/  FMNMX R159, R159, R191, !PT ;  /* 0x000000bf9f9f7209 */ /* 0x000fe20007800000 */
[----:B------:R-:W-:-:S05]  /*aa70*/  FMUL R191, R28, UR6 ;  /* 0x000000061cbf7c20 */ /* 0x000fca0008400000 */
        /* <DEDUP_REMOVED lines=13> */
[----:B------:R-:W-:Y:S01]  /*ab50*/  FMUL R191, R41, UR6 ;  /* 0x0000000629bf7c20 */ /* 0x000fe20008400000 */
[----:B------:R0:W-:Y:S04]  /*ab60*/  STS.U16 [R2+UR12+0x2c00], R169 ;  /* 0x002c00a902007988 */ /* 0x0001e8000800040c */
[----:B------:R-:W-:Y:S01]  /*ab70*/  FMNMX R159, R191, R159, !PT ;  /* 0x0000009fbf9f7209 */ /* 0x000fe20007800000 */
[----:B------:R-:W-:Y:S01]  /*ab80*/  FMUL R191, R44, UR6 ;  /* 0x000000062cbf7c20 */ /* 0x000fe20008400000 */
[----:B------:R1:W-:Y:S04]  /*ab90*/  STS.U16 [R2+UR12+0x3000], R196 ;  /* 0x003000c402007988 */ /* 0x0003e8000800040c */
[----:B0-----:R-:W4:Y:S04]  /*aba0*/  LDL.LU R169, [R1] ;  /* 0x0000000001a97983 */ /* 0x001f280000300800 */
[----:B------:R0:W-:Y:S04]  /*abb0*/  STS.U16 [R2+UR12+0x3400], R211 ;  /* 0x003400d302007988 */ /* 0x0001e8000800040c */
[----:B-1----:R-:W3:Y:S01]  /*abc0*/  LDL.LU R196, [R1+0x30] ;  /* 0x0000300001c47983 */ /* 0x002ee20000300800 */
[----:B------:R-:W-:Y:S01]  /*abd0*/  FMNMX R159, R191, R159, !PT ;  /* 0x0000009fbf9f7209 */ /* 0x000fe20007800000 */
[----:B------:R-:W-:-:S02]  /*abe0*/  FMUL R191, R45, UR6 ;  /* 0x000000062dbf7c20 */ /* 0x000fc40008400000 */
[----:B0-----:R-:W4:Y:S03]  /*abf0*/  LDL.LU R211, [R1+0x4] ;  /* 0x0000040001d37983 */ /* 0x001f260000300800 */
        /* <DEDUP_REMOVED lines=40> */
[----:B------:R-:W-:Y:S04]  /*ae80*/  STS.U16 [R2+UR12+0x1c00], R4 ;  /* 0x001c000402007988 */ /* 0x000fe8000800040c */
[----:B------:R-:W-:Y:S01]  /*ae90*/  FMNMX R159, R191, R159, !PT ;  /* 0x0000009fbf9f7209 */ /* 0x000fe20007800000 */
[----:B------:R0:W-:Y:S04]  /*aea0*/  STS.U16 [R2+UR12+0x2400], R16 ;  /* 0x0024001002007988 */ /* 0x0001e8000800040c */
[----:B------:R-:W1:Y:S04]  /*aeb0*/  SHFL.BFLY PT, R4, R159, 0x2, 0x1f ;  /* 0x0c401f009f047f89 */ /* 0x000e6800000e0000 */
[----:B------:R2:W-:Y:S01]  /*aec0*/  STS.U16 [R2+UR12+0x2800], R18 ;  /* 0x0028001202007988 */ /* 0x0005e2000800040c */
[----:B0-----:R-:W-:Y:S01]  /*aed0*/  FMUL R16, R26, UR6 ;  /* 0x000000061a107c20 */ /* 0x001fe20008400000 */
[----:B--2---:R-:W-:-:S05]  /*aee0*/  FMUL R18, R27, UR6 ;  /* 0x000000061b127c20 */ /* 0x004fca0008400000 */
[----:B------:R-:W-:Y:S01]  /*aef0*/  FMNMX R16, R16, R18, !PT ;  /* 0x0000001210107209 */ /* 0x000fe20007800000 */
[----:B------:R-:W-:-:S05]  /*af00*/  FMUL R18, R30, UR6 ;  /* 0x000000061e127c20 */ /* 0x000fca0008400000 */
[----:B------:R-:W-:Y:S01]  /*af10*/  FMNMX R16, R18, R16, !PT ;  /* 0x0000001012107209 */ /* 0x000fe20007800000 */
[----:B------:R-:W-:Y:S01]  /*af20*/  FMUL R18, R31, UR6 ;  /* 0x000000061f127c20 */ /* 0x000fe20008400000 */
[----:B-1----:R-:W-:-:S04]  /*af30*/  FMNMX R4, R159, R4, !PT ;  /* 0x000000049f047209 */ /* 0x002fc80007800000 */
[----:B------:R-:W-:Y:S01]  /*af40*/  FMNMX R16, R18, R16, !PT ;  /* 0x0000001012107209 */ /* 0x000fe20007800000 */
[----:B------:R-:W-:Y:S01]  /*af50*/  FMUL R18, R34, UR6 ;  /* 0x0000000622127c20 */ /* 0x000fe20008400000 */
[----:B------:R-:W-:-:S04]  /*af60*/  FMUL R159, R35, UR6 ;  /* 0x00000006239f7c20 */ /* 0x000fc80008400000 */
[----:B------:R-:W-:Y:S02]  /*af70*/  FMNMX R18, R18, R16, !PT ;  /* 0x0000001012127209 */ /* 0x000fe40007800000 */
[----:B------:R-:W0:Y:S02]  /*af80*/  SHFL.BFLY PT, R16, R4, 0x1, 0x1f ;  /* 0x0c201f0004107f89 */ /* 0x000e2400000e0000 */
[----:B------:R-:W-:Y:S01]  /*af90*/  FMNMX R18, R159, R18, !PT ;  /* 0x000000129f127209 */ /* 0x000fe20007800000 */
[----:B------:R-:W-:-:S05]  /*afa0*/  FMUL R159, R38, UR6 ;  /* 0x00000006269f7c20 */ /* 0x000fca0008400000 */
[----:B------:R-:W-:Y:S01]  /*afb0*/  FMNMX R18, R159, R18, !PT ;  /* 0x000000129f127209 */ /* 0x000fe20007800000 */
[----:B------:R-:W-:-:S05]  /*afc0*/  FMUL R159, R39, UR6 ;  /* 0x00000006279f7c20 */ /* 0x000fca0008400000 */
[----:B------:R-:W-:Y:S01]  /*afd0*/  FMNMX R18, R159, R18, !PT ;  /* 0x000000129f127209 */ /* 0x000fe20007800000 */
[----:B------:R-:W-:-:S05]  /*afe0*/  FMUL R159, R42, UR6 ;  /* 0x000000062a9f7c20 */ /* 0x000fca0008400000 */
[----:B------:R-:W-:Y:S02]  /*aff0*/  FMNMX R18, R159, R18, !PT ;  /* 0x000000129f127209 */ /* 0x000fe40007800000 */
[----:B0-----:R-:W-:Y:S01]  /*b000*/  FMNMX R4, R4, R16, !PT ;  /* 0x0000001004047209 */ /* 0x001fe20007800000 */
        /* <DEDUP_REMOVED lines=23> */
[----:B------:R-:W-:-:S04]  /*b180*/  FMNMX R4, R4, R251, !PT ;  /* 0x000000fb04047209 */ /* 0x000fc80007800000 */
[----:B------:R-:W-:Y:S01]  /*b190*/  FMNMX R16, R18, R16, !PT ;  /* 0x0000001012107209 */ /* 0x000fe20007800000 */
[----:B------:R-:W-:Y:S01]  /*b1a0*/  FMUL R18, R67, UR6 ;  /* 0x0000000643127c20 */ /* 0x000fe20008400000 */
[----:B------:R-:W-:-:S04]  /*b1b0*/  FFMA R24, R24, UR6, -R4 ;  /* 0x0000000618187c23 */ /* 0x000fc80008000804 */
[----:B------:R-:W-:Y:S01]  /*b1c0*/  FMNMX R16, R18, R16, !PT ;  /* 0x0000001012107209 */ /* 0x000fe20007800000 */
[----:B------:R-:W-:Y:S01]  /*b1d0*/  FMUL R18, R70, UR6 ;  /* 0x0000000646127c20 */ /* 0x000fe20008400000 */
[----:B------:R-:W-:Y:S01]  /*b1e0*/  FMUL R24, R24, 1.4426950216293334961 ;  /* 0x3fb8aa3b18187820 */ /* 0x000fe20000400000 */
[----:B------:R-:W-:-:S03]  /*b1f0*/  FFMA R25, R25, UR6, -R4 ;  /* 0x0000000619197c23 */ /* 0x000fc60008000804 */
[----:B------:R-:W-:Y:S01]  /*b200*/  FMNMX R16, R18, R16, !PT ;  /* 0x0000001012107209 */ /* 0x000fe20007800000 */
[----:B------:R-:W-:Y:S01]  /*b210*/  FMUL R18, R71, UR6 ;  /* 0x0000000647127c20 */ /* 0x000fe20008400000 */
[----:B------:R0:W-:Y:S01]  /*b220*/  STS.U16 [R2+UR12+0x400], R3 ;  /* 0x0004000302007988 */ /* 0x0001e2000800040c */
[----:B------:R-:W-:Y:S01]  /*b230*/  FMUL R25, R25, 1.4426950216293334961 ;  /* 0x3fb8aa3b19197820 */ /* 0x000fe20000400000 */
[--C-:B------:R-:W-:Y:S02]  /*b240*/  FFMA R28, R28, UR6, -R4.reuse ;  /* 0x000000061c1c7c23 */ /* 0x100fe40008000804 */
[----:B------:R-:W-:Y:S01]  /*b250*/  FMNMX R18, R18, R16, !PT ;  /* 0x0000001012127209 */ /* 0x000fe20007800000 */
[----:B------:R1:W-:Y:S01]  /*b260*/  MUFU.EX2 R155, R25 ;  /* 0x00000019009b7308 */ /* 0x0003e20000000800 */
[----:B------:R-:W-:Y:S01]  /*b270*/  FMUL R28, R28, 1.4426950216293334961 ;  /* 0x3fb8aa3b1c1c7820 */ /* 0x000fe20000400000 */
[----:B------:R-:W-:-:S06]  /*b280*/  FFMA R29, R29, UR6, -R4 ;  /* 0x000000061d1d7c23 */ /* 0x000fcc0008000804 */
[----:B0-----:R0:W2:Y:S01]  /*b290*/  MUFU.EX2 R3, R24 ;  /* 0x0000001800037308 */ /* 0x0010a20000000800 */
[----:B-1----:R-:W-:Y:S01]  /*b2a0*/  FMUL R25, R75, UR6 ;  /* 0x000000064b197c20 */ /* 0x002fe20008400000 */
[----:B------:R-:W-:Y:S01]  /*b2b0*/  FMUL R29, R29, 1.4426950216293334961 ;  /* 0x3fb8aa3b1d1d7820 */ /* 0x000fe20000400000 */
[----:B0-----:R-:W-:-:S05]  /*b2c0*/  FMUL R24, R74, UR6 ;  /* 0x000000064a187c20 */ /* 0x001fca0008400000 */
[----:B------:R0:W-:Y:S01]  /*b2d0*/  MUFU.EX2 R152, R28 ;  /* 0x0000001c00987308 */ /* 0x0001e20000000800 */
[----:B------:R-:W-:Y:S01]  /*b2e0*/  FFMA R32, R32, UR6, -R4 ;  /* 0x0000000620207c23 */ /* 0x000fe20008000804 */
[----:B------:R-:W-:-:S03]  /*b2f0*/  FMNMX R24, R24, R18, !PT ;  /* 0x0000001218187209 */ /* 0x000fc60007800000 */
[----:B------:R-:W-:Y:S01]  /*b300*/  FMUL R32, R32, 1.4426950216293334961 ;  /* 0x3fb8aa3b20207820 */ /* 0x000fe20000400000 */
[----:B------:R-:W-:Y:S01]  /*b310*/  FMNMX R25, R25, R24, !PT ;  /* 0x0000001819197209 */ /* 0x000fe20007800000 */
[----:B0-----:R-:W-:Y:S01]  /*b320*/  FMUL R28, R78, UR6 ;  /* 0x000000064e1c7c20 */ /* 0x001fe20008400000 */
[----:B------:R0:W-:Y:S01]  /*b330*/  MUFU.EX2 R153, R29 ;  /* 0x0000001d00997308 */ /* 0x0001e20000000800 */
[----:B------:R1:W-:Y:S03]  /*b340*/  STS.U16 [R2+UR12], R5 ;  /* 0x0000000502007988 */ /* 0x0003e6000800040c */
[----:B------:R-:W-:Y:S01]  /*b350*/  FMNMX R28, R28, R25, !PT ;  /* 0x000000191c1c7209 */ /* 0x000fe20007800000 */
[----:B0-----:R-:W-:-:S03]  /*b360*/  FMUL R29, R79, UR6 ;  /* 0x000000064f1d7c20 */ /* 0x001fc60008400000 */
[----:B-1----:R0:W-:Y:S01]  /*b370*/  MUFU.EX2 R5, R32 ;  /* 0x0000002000057308 */ /* 0x0021e20000000800 */
[----:B------:R-:W-:Y:S01]  /*b380*/  FFMA R60, R60, UR6, -R4 ;  /* 0x000000063c3c7c23 */ /* 0x000fe20008000804 */
[----:B------:R-:W-:Y:S02]  /*b390*/  FMNMX R29, R29, R28, !PT ;  /* 0x0000001c1d1d7209 */ /* 0x000fe40007800000 */
[----:B------:R-:W-:Y:S01]  /*b3a0*/  LOP3.LUT R154, R2, 0x10, RZ, 0x3c, !PT ;  /* 0x00000010029a7812 */ /* 0x000fe200078e3cff */
[----:B0-----:R-:W-:Y:S01]  /*b3b0*/  FMUL R32, R82, UR6 ;  /* 0x0000000652207c20 */ /* 0x001fe20008400000 */
[----:B------:R-:W-:Y:S04]  /*b3c0*/  STS.U16 [R2+UR12+0x800], R249 ;  /* 0x000800f902007988 */ /* 0x000fe8000800040c */
[----:B------:R-:W-:Y:S01]  /*b3d0*/  FMNMX R32, R32, R29, !PT ;  /* 0x0000001d20207209 */ /* 0x000fe20007800000 */
[----:B------:R-:W-:Y:S01]  /*b3e0*/  FMUL R29, R60, 1.4426950216293334961 ;  /* 0x3fb8aa3b3c1d7820 */ /* 0x000fe20000400000 */
[----:B------:R-:W-:Y:S01]  /*b3f0*/  STS.U16 [R2+UR12+0xc00], R233 ;  /* 0x000c00e902007988 */ /* 0x000fe2000800040c */
[----:B------:R-:W-:-:S03]  /*b400*/  FADD R60, -R4, R251 ;  /* 0x000000fb043c7221 */ /* 0x000fc60000000100 */
[----:B------:R-:W-:Y:S04]  /*b410*/  STS.U16 [R2+UR12+0x1000], R217 ;  /* 0x001000d902007988 */ /* 0x000fe8000800040c */
[----:B------:R-:W-:Y:S04]  /*b420*/  STS.U16 [R2+UR12+0x1400], R201 ;  /* 0x001400c902007988 */ /* 0x000fe8000800040c */
[----:B------:R-:W-:Y:S04]  /*b430*/  STS.U16 [R2+UR12+0x2000], R160 ;  /* 0x002000a002007988 */ /* 0x000fe8000800040c */
[----:B------:R0:W-:Y:S04]  /*b440*/  STS.U16 [R2+UR12+0x3800], R228 ;  /* 0x003800e402007988 */ /* 0x0001e8000800040c */
[----:B------:R-:W-:Y:S04]  /*b450*/  STS.U16 [R2+UR12+0x3c00], R244 ;  /* 0x003c00f402007988 */ /* 0x000fe8000800040c */
[----:B----4-:R-:W-:Y:S04]  /*b460*/  STS.U16 [R154+UR12+0x80], R211 ;  /* 0x000080d39a007988 */ /* 0x010fe8000800040c */
[----:B------:R-:W4:Y:S04]  /*b470*/  LDL.LU R251, [R1+0x554] ;  /* 0x0005540001fb7983 */ /* 0x000f280000300800 */
[----:B------:R1:W-:Y:S04]  /*b480*/  STS.U16 [R154+UR12+0x480], R169 ;  /* 0x000480a99a007988 */ /* 0x0003e8000800040c */
[----:B0-----:R-:W3:Y:S04]  /*b490*/  LDL.LU R228, [R1+0x28] ;  /* 0x0000280001e47983 */ /* 0x001ee80000300800 */
[----:B-1----:R-:W2:Y:S04]  /*b4a0*/  LDL.LU R169, [R1+0x14] ;  /* 0x0000140001a97983 */ /* 0x002ea80000300800 */
[----:B------:R0:W-:Y:S04]  /*b4b0*/  STS.U16 [R154+UR12+0x880], R247 ;  /* 0x000880f79a007988 */ /* 0x0001e8000800040c */
[----:B------:R-:W4:Y:S04]  /*b4c0*/  LDL.LU R244, [R1+0x24] ;  /* 0x0000240001f47983 */ /* 0x000f280000300800 */
[----:B------:R-:W4:Y:S01]  /*b4d0*/  LDL.LU R211, [R1+0x10] ;  /* 0x0000100001d37983 */ /* 0x000f220000300800 */
[----:B0-----:R-:W-:-:S03]  /*b4e0*/  LOP3.LUT R247, R2, 0x10, RZ, 0x3c, !PT ;  /* 0x0000001002f77812 */ /* 0x001fc600078e3cff */
[----:B------:R-:W4:Y:S04]  /*b4f0*/  LDL.LU R154, [R1+0x550] ;  /* 0x00055000019a7983 */ /* 0x000f280000300800 */
[----:B------:R0:W-:Y:S02]  /*b500*/  STS.U16 [R247+UR12+0xc80], R231 ;  /* 0x000c80e7f7007988 */ /* 0x0001e4000800040c */
[----:B0-----:R-:W-:-:S05]  /*b510*/  LOP3.LUT R231, R2, 0x10, RZ, 0x3c, !PT ;  /* 0x0000001002e77812 */ /* 0x001fca00078e3cff */
        /* <DEDUP_REMOVED lines=13> */
[----:B---3--:R0:W-:Y:S04]  /*b5f0*/  STS.U16 [R247+UR12+0x100], R228 ;  /* 0x000100e4f7007988 */ /* 0x0081e8000800040c */
[----:B--2---:R1:W-:Y:S04]  /*b600*/  STS.U16 [R247+UR12+0x500], R169 ;  /* 0x000500a9f7007988 */ /* 0x0043e8000800040c */
[----:B0-----:R-:W2:Y:S04]  /*b610*/  LDL.LU R228, [R1+0x20] ;  /* 0x0000200001e47983 */ /* 0x001ea80000300800 */
[----:B-1----:R-:W3:Y:S04]  /*b620*/  LDL.LU R169, [R1+0xc] ;  /* 0x00000c0001a97983 */ /* 0x002ee80000300800 */
        /* <DEDUP_REMOVED lines=10> */
[----:B------:R-:W-:Y:S01]  /*b6d0*/  STS.U16 [R247+UR12+0x2d00], R20 ;  /* 0x002d0014f7007988 */ /* 0x000fe2000800040c */
[--C-:B------:R-:W-:Y:S01]  /*b6e0*/  FFMA R33, R33, UR6, -R4.reuse ;  /* 0x0000000621217c23 */ /* 0x100fe20008000804 */
[--C-:B------:R-:W-:Y:S01]  /*b6f0*/  FFMA R36, R36, UR6, -R4.reuse ;  /* 0x0000000624247c23 */ /* 0x100fe20008000804 */
[--C-:B------:R-:W-:Y:S01]  /*b700*/  FFMA R45, R45, UR6, -R4.reuse ;  /* 0x000000062d2d7c23 */ /* 0x100fe20008000804 */
[----:B------:R-:W-:Y:S01]  /*b710*/  STS.U16 [R247+UR12+0x3100], R200 ;  /* 0x003100c8f7007988 */ /* 0x000fe2000800040c */
[--C-:B------:R-:W-:Y:S01]  /*b720*/  FFMA R48, R48, UR6, -R4.reuse ;  /* 0x0000000630307c23 */ /* 0x100fe20008000804 */
[--C-:B------:R-:W-:Y:S01]  /*b730*/  FFMA R53, R53, UR6, -R4.reuse ;  /* 0x0000000635357c23 */ /* 0x100fe20008000804 */
[--C-:B------:R-:W-:Y:S01]  /*b740*/  FFMA R57, R57, UR6, -R4.reuse ;  /* 0x0000000639397c23 */ /* 0x100fe20008000804 */
[----:B------:R-:W-:Y:S01]  /*b750*/  STS.U16 [R247+UR12+0x3500], R216 ;  /* 0x003500d8f7007988 */ /* 0x000fe2000800040c */
[--C-:B------:R-:W-:Y:S01]  /*b760*/  FFMA R61, R61, UR6, -R4.reuse ;  /* 0x000000063d3d7c23 */ /* 0x100fe20008000804 */
[----:B------:R-:W-:Y:S01]  /*b770*/  FMUL R60, R60, 1.4426950216293334961 ;  /* 0x3fb8aa3b3c3c7820 */ /* 0x000fe20000400000 */
[--C-:B------:R-:W-:Y:S01]  /*b780*/  FFMA R37, R37, UR6, -R4.reuse ;  /* 0x0000000625257c23 */ /* 0x100fe20008000804 */
        /* <DEDUP_REMOVED lines=8> */
[----:B----4-:R0:W-:Y:S01]  /*b810*/  STS.U16 [R231+UR12+0x180], R244 ;  /* 0x000180f4e7007988 */ /* 0x0101e2000800040c */
[--C-:B------:R-:W-:Y:S01]  /*b820*/  FFMA R64, R64, UR6, -R4.reuse ;  /* 0x0000000640407c23 */ /* 0x100fe20008000804 */
[--C-:B------:R-:W-:Y:S01]  /*b830*/  FFMA R65, R65, UR6, -R4.reuse ;  /* 0x0000000641417c23 */ /* 0x100fe20008000804 */
[--C-:B------:R-:W-:Y:S01]  /*b840*/  FFMA R69, R69, UR6, -R4.reuse ;  /* 0x0000000645457c23 */ /* 0x100fe20008000804 */
[----:B------:R1:W-:Y:S01]  /*b850*/  STS.U16 [R231+UR12+0x580], R211 ;  /* 0x000580d3e7007988 */ /* 0x0003e2000800040c */
[--C-:B------:R-:W-:Y:S01]  /*b860*/  FFMA R72, R72, UR6, -R4.reuse ;  /* 0x0000000648487c23 */ /* 0x100fe20008000804 */
[--C-:B------:R-:W-:Y:S01]  /*b870*/  FFMA R73, R73, UR6, -R4.reuse ;  /* 0x0000000649497c23 */ /* 0x100fe20008000804 */
[--C-:B------:R-:W-:Y:S01]  /*b880*/  FFMA R76, R76, UR6, -R4.reuse ;  /* 0x000000064c4c7c23 */ /* 0x100fe20008000804 */
[----:B------:R-:W-:Y:S01]  /*b890*/  STS.U16 [R231+UR12+0x980], R243 ;  /* 0x000980f3e7007988 */ /* 0x000fe2000800040c */
[--C-:B------:R-:W-:Y:S01]  /*b8a0*/  FFMA R80, R80, UR6, -R4.reuse ;  /* 0x0000000650507c23 */ /* 0x100fe20008000804 */
[--C-:B------:R-:W-:Y:S01]  /*b8b0*/  FFMA R81, R81, UR6, -R4.reuse ;  /* 0x0000000651517c23 */ /* 0x100fe20008000804 */
[--C-:B------:R-:W-:Y:S01]  /*b8c0*/  FFMA R84, R84, UR6, -R4.reuse ;  /* 0x0000000654547c23 */ /* 0x100fe20008000804 */
[----:B0-----:R-:W4:Y:S01]  /*b8d0*/  LDL.LU R244, [R1+0x1c] ;  /* 0x00001c0001f47983 */ /* 0x001f220000300800 */
[----:B------:R-:W-:Y:S01]  /*b8e0*/  FFMA R85, R85, UR6, -R4 ;  /* 0x0000000655557c23 */ /* 0x000fe20008000804 */
[----:B------:R-:W-:Y:S01]  /*b8f0*/  MUFU.EX2 R29, R29 ;  /* 0x0000001d001d7308 */ /* 0x000fe20000000800 */
[----:B------:R-:W-:Y:S01]  /*b900*/  FADD R161, R3, R155 ;  /* 0x0000009b03a17221 */ /* 0x000fe20000000000 */
[----:B-1----:R-:W4:Y:S01]  /*b910*/  LDL.LU R211, [R1+0x8] ;  /* 0x0000080001d37983 */ /* 0x002f220000300800 */
[----:B------:R-:W0:Y:S03]  /*b920*/  LDC R163, c[0x0][0x280] ;  /* 0x0000a000ffa37b82 */ /* 0x000e260000000800 */
        /* <DEDUP_REMOVED lines=15> */
[----:B---3--:R1:W-:Y:S04]  /*ba20*/  STS.U16 [R247+UR12+0x600], R169 ;  /* 0x000600a9f7007988 */ /* 0x0083e8000800040c */
[----:B-1----:R-:W2:Y:S04]  /*ba30*/  LDL.LU R169, [R1+0x18] ;  /* 0x0000180001a97983 */ /* 0x002ea80000300800 */
        /* <DEDUP_REMOVED lines=15> */
[----:B----4-:R-:W-:Y:S04]  /*bb30*/  STS.U16 [R228+UR12+0x280], R244 ;  /* 0x000280f4e4007988 */ /* 0x010fe8000800040c */
[----:B------:R1:W-:Y:S04]  /*bb40*/  STS.U16 [R228+UR12+0x680], R211 ;  /* 0x000680d3e4007988 */ /* 0x0003e8000800040c */
[----:B------:R-:W-:Y:S04]  /*bb50*/  STS.U16 [R228+UR12+0xa80], R239 ;  /* 0x000a80efe4007988 */ /* 0x000fe8000800040c */
[----:B------:R-:W-:Y:S04]  /*bb60*/  STS.U16 [R228+UR12+0xe80], R223 ;  /* 0x000e80dfe4007988 */ /* 0x000fe8000800040c */
[----:B------:R-:W-:Y:S04]  /*bb70*/  STS.U16 [R228+UR12+0x1280], R207 ;  /* 0x001280cfe4007988 */ /* 0x000fe8000800040c */
[----:B------:R-:W-:Y:S04]  /*bb80*/  STS.U16 [R228+UR12+0x1680], R10 ;  /* 0x0016800ae4007988 */ /* 0x000fe8000800040c */
[----:B------:R-:W-:Y:S04]  /*bb90*/  STS.U16 [R228+UR12+0x1a80], R174 ;  /* 0x001a80aee4007988 */ /* 0x000fe8000800040c */
[----:B------:R-:W-:Y:S01]  /*bba0*/  STS.U16 [R228+UR12+0x1e80], R7 ;  /* 0x001e8007e4007988 */ /* 0x000fe2000800040c */
[----:B-1----:R-:W-:-:S03]  /*bbb0*/  LOP3.LUT R211, R2, 0x60, RZ, 0x3c, !PT ;  /* 0x0000006002d37812 */ /* 0x002fc600078e3cff */
        /* <DEDUP_REMOVED lines=9> */
[----:B------:R1:W-:Y:S04]  /*bc50*/  STS.U16 [R211+UR12+0x700], R154 ;  /* 0x0007009ad3007988 */ /* 0x0003e8000800040c */
[----:B-1----:R-:W2:Y:S01]  /*bc60*/  LDL.LU R154, [R1+0x54c] ;  /* 0x00054c00019a7983 */ /* 0x002ea20000300800 */
[----:B------:R-:W-:Y:S01]  /*bc70*/  FMUL R33, R33, 1.4426950216293334961 ;  /* 0x3fb8aa3b21217820 */ /* 0x000fe20000400000 */
[----:B------:R-:W-:-:S03]  /*bc80*/  FMUL R36, R36, 1.4426950216293334961 ;  /* 0x3fb8aa3b24247820 */ /* 0x000fc60000400000 */
[----:B------:R1:W-:Y:S01]  /*bc90*/  MUFU.EX2 R249, R33 ;  /* 0x0000002100f97308 */ /* 0x0003e20000000800 */
[----:B------:R-:W-:Y:S01]  /*bca0*/  FMUL R45, R45, 1.4426950216293334961 ;  /* 0x3fb8aa3b2d2d7820 */ /* 0x000fe20000400000 */
[----:B-1----:R-:W-:-:S06]  /*bcb0*/  FMUL R33, R83, UR6 ;  /* 0x0000000653217c20 */ /* 0x002fcc0008400000 */
[----:B------:R1:W-:Y:S01]  /*bcc0*/  MUFU.EX2 R233, R36 ;  /* 0x0000002400e97308 */ /* 0x0003e20000000800 */
[----:B------:R-:W-:Y:S01]  /*bcd0*/  FMNMX R33, R33, R32, !PT ;  /* 0x0000002021217209 */ /* 0x000fe20007800000 */
[----:B-1----:R-:W-:-:S06]  /*bce0*/  FMUL R36, R86, UR6 ;  /* 0x0000000656247c20 */ /* 0x002fcc0008400000 */
[----:B------:R1:W-:Y:S01]  /*bcf0*/  MUFU.EX2 R191, R45 ;  /* 0x0000002d00bf7308 */ /* 0x0003e20000000800 */
[----:B------:R-:W-:Y:S01]  /*bd00*/  FMUL R48, R48, 1.4426950216293334961 ;  /* 0x3fb8aa3b30307820 */ /* 0x000fe20000400000 */
[----:B------:R-:W-:Y:S01]  /*bd10*/  FMNMX R36, R36, R33, !PT ;  /* 0x0000002124247209 */ /* 0x000fe20007800000 */
[----:B-1----:R-:W-:-:S05]  /*bd20*/  FMUL R45, R87, UR6 ;  /* 0x00000006572d7c20 */ /* 0x002fca0008400000 */
[----:B------:R1:W-:Y:S01]  /*bd30*/  MUFU.EX2 R160, R48 ;  /* 0x0000003000a07308 */ /* 0x0003e20000000800 */
[----:B------:R-:W-:-:S05]  /*bd40*/  FMNMX R45, R45, R36, !PT ;  /* 0x000000242d2d7209 */ /* 0x000fca0007800000 */
[----:B-1----:R-:W1:Y:S01]  /*bd50*/  SHFL.BFLY PT, R48, R45, 0x2, 0x1f ;  /* 0x0c401f002d307f89 */ /* 0x002e6200000e0000 */
[----:B------:R-:W-:Y:S01]  /*bd60*/  FMUL R24, R53, 1.4426950216293334961 ;  /* 0x3fb8aa3b35187820 */ /* 0x000fe20000400000 */
[----:B------:R-:W-:Y:S02]  /*bd70*/  FMUL R28, R57, 1.4426950216293334961 ;  /* 0x3fb8aa3b391c7820 */ /* 0x000fe40000400000 */
[----:B------:R-:W-:Y:S01]  /*bd80*/  STS.U16 [R211+UR12+0xb00], R237 ;  /* 0x000b00edd3007988 */ /* 0x000fe2000800040c */
[----:B-1----:R-:W-:-:S05]  /*bd90*/  FMNMX R53, R45, R48, !PT ;  /* 0x000000302d357209 */ /* 0x002fca0007800000 */
[----:B------:R-:W1:Y:S04]  /*bda0*/  SHFL.BFLY PT, R57, R53, 0x1, 0x1f ;  /* 0x0c201f0035397f89 */ /* 0x000e6800000e0000 */
[----:B------:R-:W-:Y:S04]  /*bdb0*/  STS.U16 [R211+UR12+0xf00], R221 ;  /* 0x000f00ddd3007988 */ /* 0x000fe8000800040c */
[----:B------:R-:W-:Y:S04]  /*bdc0*/  STS.U16 [R211+UR12+0x1300], R205 ;  /* 0x001300cdd3007988 */ /* 0x000fe8000800040c */
[----:B------:R-:W-:Y:S04]  /*bdd0*/  STS.U16 [R211+UR12+0x1700], R187 ;  /* 0x001700bbd3007988 */ /* 0x000fe8000800040c */
[----:B------:R-:W-:Y:S04]  /*bde0*/  STS.U16 [R211+UR12+0x1b00], R183 ;  /* 0x001b00b7d3007988 */ /* 0x000fe8000800040c */
[----:B------:R-:W-:Y:S01]  /*bdf0*/  STS.U16 [R211+UR12+0x1f00], R185 ;  /* 0x001f00b9d3007988 */ /* 0x000fe2000800040c */
[----:B------:R-:W-:-:S03]  /*be00*/  LOP3.LUT R169, R2, 0x70, RZ, 0x3c, !PT ;  /* 0x0000007002a97812 */ /* 0x000fc600078e3cff */
[----:B------:R-:W-:Y:S04]  /*be10*/  STS.U16 [R211+UR12+0x2300], R184 ;  /* 0x002300b8d3007988 */ /* 0x000fe8000800040c */
[----:B------:R3:W-:Y:S01]  /*be20*/  STS.U16 [R211+UR12+0x2700], R11 ;  /* 0x0027000bd3007988 */ /* 0x0007e2000800040c */
[----:B-1----:R-:W-:-:S03]  /*be30*/  FMNMX R53, R53, R57, !PT ;  /* 0x0000003935357209 */ /* 0x002fc60007800000 */
[----:B------:R-:W-:Y:S04]  /*be40*/  STS.U16 [R211+UR12+0x2b00], R182 ;  /* 0x002b00b6d3007988 */ /* 0x000fe8000800040c */
[----:B------:R-:W-:Y:S04]  /*be50*/  STS.U16 [R211+UR12+0x2f00], R181 ;  /* 0x002f00b5d3007988 */ /* 0x000fe8000800040c */
[----:B------:R-:W-:Y:S04]  /*be60*/  STS.U16 [R211+UR12+0x3300], R208 ;  /* 0x003300d0d3007988 */ /* 0x000fe8000800040c */
[----:B------:R-:W-:Y:S01]  /*be70*/  STS.U16 [R211+UR12+0x3700], R224 ;  /* 0x003700e0d3007988 */ /* 0x000fe2000800040c */
[----:B------:R-:W-:-:S03]  /*be80*/  FMNMX R53, R53, R196, !PT ;  /* 0x000000c435357209 */ /* 0x000fc60007800000 */
[----:B------:R-:W-:Y:S04]  /*be90*/  STS.U16 [R211+UR12+0x3b00], R240 ;  /* 0x003b00f0d3007988 */ /* 0x000fe8000800040c */
[----:B------:R-:W-:Y:S01]  /*bea0*/  STS.U16 [R211+UR12+0x3f00], R192 ;  /* 0x003f00c0d3007988 */ /* 0x000fe2000800040c */
[----:B------:R-:W-:Y:S01]  /*beb0*/  FMUL R32, R61, 1.4426950216293334961 ;  /* 0x3fb8aa3b3d207820 */ /* 0x000fe20000400000 */
[--C-:B------:R-:W-:Y:S02]  /*bec0*/  FFMA R61, R26, UR6, -R53.reuse ;  /* 0x000000061a3d7c23 */ /* 0x100fe40008000835 */
[----:B------:R1:W4:Y:S02]  /*bed0*/  MUFU.EX2 R26, R60 ;  /* 0x0000003c001a7308 */ /* 0x0003240000000800 */
[----:B------:R-:W-:Y:S01]  /*bee0*/  FMUL R61, R61, 1.4426950216293334961 ;  /* 0x3fb8aa3b3d3d7820 */ /* 0x000fe20000400000 */
[----:B-1----:R-:W-:-:S05]  /*bef0*/  FFMA R60, R27, UR6, -R53 ;  /* 0x000000061b3c7c23 */ /* 0x002fca0008000835 */
[----:B------:R1:W-:Y:S01]  /*bf00*/  MUFU.EX2 R27, R61 ;  /* 0x0000003d001b7308 */ /* 0x0003e20000000800 */
[----:B------:R-:W-:Y:S01]  /*bf10*/  FMUL R60, R60, 1.4426950216293334961 ;  /* 0x3fb8aa3b3c3c7820 */ /* 0x000fe20000400000 */
[----:B-1----:R-:W-:-:S06]  /*bf20*/  FFMA R61, R30, UR6, -R53 ;  /* 0x000000061e3d7c23 */ /* 0x002fcc0008000835 */
[----:B------:R1:W-:Y:S01]  /*bf30*/  MUFU.EX2 R30, R60 ;  /* 0x0000003c001e7308 */ /* 0x0003e20000000800 */
[----:B------:R-:W-:Y:S01]  /*bf40*/  FMUL R61, R61, 1.4426950216293334961 ;  /* 0x3fb8aa3b3d3d7820 */ /* 0x000fe20000400000 */
[----:B-1----:R-:W-:-:S06]  /*bf50*/  FFMA R60, R31, UR6, -R53 ;  /* 0x000000061f3c7c23 */ /* 0x002fcc0008000835 */
[----:B------:R1:W-:Y:S01]  /*bf60*/  MUFU.EX2 R31, R61 ;  /* 0x0000003d001f7308 */ /* 0x0003e20000000800 */
[----:B------:R-:W-:Y:S01]  /*bf70*/  FMUL R60, R60, 1.4426950216293334961 ;  /* 0x3fb8aa3b3c3c7820 */ /* 0x000fe20000400000 */
[----:B------:R-:W-:Y:S01]  /*bf80*/  FMUL R37, R37, 1.4426950216293334961 ;  /* 0x3fb8aa3b25257820 */ /* 0x000fe20000400000 */
[--C-:B------:R-:W-:Y:S01]  /*bf90*/  FFMA R38, R38, UR6, -R53.reuse ;  /* 0x0000000626267c23 */ /* 0x100fe20008000835 */
[----:B-1----:R-:W-:-:S04]  /*bfa0*/  FFMA R61, R34, UR6, -R53 ;  /* 0x00000006223d7c23 */ /* 0x002fc80008000835 */
[----:B------:R1:W-:Y:S01]  /*bfb0*/  MUFU.EX2 R34, R60 ;  /* 0x0000003c00227308 */ /* 0x0003e20000000800 */
[--C-:B------:R-:W-:Y:S01]  /*bfc0*/  FFMA R39, R39, UR6, -R53.reuse ;  /* 0x0000000627277c23 */ /* 0x100fe20008000835 */
[--C-:B------:R-:W-:Y:S01]  /*bfd0*/  FFMA R42, R42, UR6, -R53.reuse ;  /* 0x000000062a2a7c23 */ /* 0x100fe20008000835 */
[--C-:B------:R-:W-:Y:S01]  /*bfe0*/  FFMA R43, R43, UR6, -R53.reuse ;  /* 0x000000062b2b7c23 */ /* 0x100fe20008000835 */
[--C-:B------:R-:W-:Y:S01]  /*bff0*/  FFMA R46, R46, UR6, -R53.reuse ;  /* 0x000000062e2e7c23 */ /* 0x100fe20008000835 */
[--C-:B------:R-:W-:Y:S01]  /*c000*/  FFMA R47, R47, UR6, -R53.reuse ;  /* 0x000000062f2f7c23 */ /* 0x100fe20008000835 */
[--C-:B-1----:R-:W-:Y:S01]  /*c010*/  FFMA R60, R35, UR6, -R53.reuse ;  /* 0x00000006233c7c23 */ /* 0x102fe20008000835 */
[--C-:B------:R-:W-:Y:S01]  /*c020*/  FFMA R50, R50, UR6, -R53.reuse ;  /* 0x0000000632327c23 */ /* 0x100fe20008000835 */
[--C-:B------:R-:W-:Y:S01]  /*c030*/  FFMA R51, R51, UR6, -R53.reuse ;  /* 0x0000000633337c23 */ /* 0x100fe20008000835 */
[--C-:B------:R-:W-:Y:S01]  /*c040*/  FFMA R54, R54, UR6, -R53.reuse ;  /* 0x0000000636367c23 */ /* 0x100fe20008000835 */
[----:B------:R-:W-:Y:S01]  /*c050*/  FMUL R17, R60, 1.4426950216293334961 ;  /* 0x3fb8aa3b3c117820 */ /* 0x000fe20000400000 */
[----:B------:R-:W-:Y:S01]  /*c060*/  FADD R60, -R53, R196 ;  /* 0x000000c4353c7221 */ /* 0x000fe20000000100 */
[----:B------:R1:W-:Y:S01]  /*c070*/  MUFU.EX2 R217, R37 ;  /* 0x0000002500d97308 */ /* 0x0003e20000000800 */
[----:B------:R-:W-:Y:S01]  /*c080*/  FMUL R40, R40, 1.4426950216293334961 ;  /* 0x3fb8aa3b28287820 */ /* 0x000fe20000400000 */
[----:B------:R-:W-:Y:S01]  /*c090*/  FMUL R41, R41, 1.4426950216293334961 ;  /* 0x3fb8aa3b29297820 */ /* 0x000fe20000400000 */
[----:B------:R-:W-:Y:S01]  /*c0a0*/  FMUL R44, R44, 1.4426950216293334961 ;  /* 0x3fb8aa3b2c2c7820 */ /* 0x000fe20000400000 */
[--C-:B------:R-:W-:Y:S01]  /*c0b0*/  FFMA R55, R55, UR6, -R53.reuse ;  /* 0x0000000637377c23 */ /* 0x100fe20008000835 */
[--C-:B------:R-:W-:Y:S01]  /*c0c0*/  FFMA R58, R58, UR6, -R53.reuse ;  /* 0x000000063a3a7c23 */ /* 0x100fe20008000835 */
[--C-:B------:R-:W-:Y:S01]  /*c0d0*/  FFMA R59, R59, UR6, -R53.reuse ;  /* 0x000000063b3b7c23 */ /* 0x100fe20008000835 */
[--C-:B------:R-:W-:Y:S01]  /*c0e0*/  FFMA R48, R77, UR6, -R4.reuse ;  /* 0x000000064d307c23 */ /* 0x100fe20008000804 */
[----:B------:R-:W-:Y:S01]  /*c0f0*/  FMUL R19, R38, 1.4426950216293334961 ;  /* 0x3fb8aa3b26137820 */ /* 0x000fe20000400000 */
[----:B-1----:R-:W-:Y:S01]  /*c100*/  FFMA R37, R68, UR6, -R4 ;  /* 0x0000000644257c23 */ /* 0x002fe20008000804 */
[----:B------:R-:W-:Y:S01]  /*c110*/  FMUL R21, R39, 1.4426950216293334961 ;  /* 0x3fb8aa3b27157820 */ /* 0x000fe20000400000 */
[----:B------:R-:W-:Y:S01]  /*c120*/  FMUL R23, R42, 1.4426950216293334961 ;  /* 0x3fb8aa3b2a177820 */ /* 0x000fe20000400000 */
[--C-:B------:R-:W-:Y:S01]  /*c130*/  FFMA R63, R63, UR6, -R53.reuse ;  /* 0x000000063f3f7c23 */ /* 0x100fe20008000835 */
        /* <DEDUP_REMOVED lines=9> */
[----:B------:R-:W-:Y:S01]  /*c1d0*/  FMUL R38, R43, 1.4426950216293334961 ;  /* 0x3fb8aa3b2b267820 */ /* 0x000fe20000400000 */
[----:B------:R-:W-:Y:S01]  /*c1e0*/  FMUL R39, R46, 1.4426950216293334961 ;  /* 0x3fb8aa3b2e277820 */ /* 0x000fe20000400000 */
[----:B------:R-:W-:Y:S01]  /*c1f0*/  FMUL R42, R47, 1.4426950216293334961 ;  /* 0x3fb8aa3b2f2a7820 */ /* 0x000fe20000400000 */
[----:B------:R-:W-:Y:S01]  /*c200*/  FMUL R43, R50, 1.4426950216293334961 ;  /* 0x3fb8aa3b322b7820 */ /* 0x000fe20000400000 */
[----:B------:R-:W-:Y:S01]  /*c210*/  FMUL R46, R51, 1.4426950216293334961 ;  /* 0x3fb8aa3b332e7820 */ /* 0x000fe20000400000 */
[--C-:B------:R-:W-:Y:S01]  /*c220*/  FFMA R62, R62, UR6, -R53.reuse ;  /* 0x000000063e3e7c23 */ /* 0x100fe20008000835 */
[----:B------:R-:W-:Y:S01]  /*c230*/  FMUL R47, R54, 1.4426950216293334961 ;  /* 0x3fb8aa3b362f7820 */ /* 0x000fe20000400000 */
[--C-:B------:R-:W-:Y:S01]  /*c240*/  FFMA R66, R66, UR6, -R53.reuse ;  /* 0x0000000642427c23 */ /* 0x100fe20008000835 */
[--C-:B------:R-:W-:Y:S01]  /*c250*/  FFMA R71, R71, UR6, -R53.reuse ;  /* 0x0000000647477c23 */ /* 0x100fe20008000835 */
[----:B------:R-:W-:Y:S01]  /*c260*/  FFMA R75, R75, UR6, -R53 ;  /* 0x000000064b4b7c23 */ /* 0x000fe20008000835 */
[----:B------:R1:W-:Y:S01]  /*c270*/  MUFU.EX2 R201, R40 ;  /* 0x0000002800c97308 */ /* 0x0003e20000000800 */
[----:B------:R-:W-:Y:S01]  /*c280*/  FMUL R16, R49, 1.4426950216293334961 ;  /* 0x3fb8aa3b31107820 */ /* 0x000fe20000400000 */
[----:B------:R-:W-:Y:S01]  /*c290*/  FMUL R18, R52, 1.4426950216293334961 ;  /* 0x3fb8aa3b34127820 */ /* 0x000fe20000400000 */
[----:B------:R-:W-:Y:S01]  /*c2a0*/  FMUL R25, R56, 1.4426950216293334961 ;  /* 0x3fb8aa3b38197820 */ /* 0x000fe20000400000 */
[----:B------:R-:W-:Y:S01]  /*c2b0*/  FMUL R50, R55, 1.4426950216293334961 ;  /* 0x3fb8aa3b37327820 */ /* 0x000fe20000400000 */
[----:B------:R-:W-:Y:S01]  /*c2c0*/  FMUL R51, R58, 1.4426950216293334961 ;  /* 0x3fb8aa3b3a337820 */ /* 0x000fe20000400000 */
[----:B------:R-:W-:Y:S01]  /*c2d0*/  FMUL R54, R59, 1.4426950216293334961 ;  /* 0x3fb8aa3b3b367820 */ /* 0x000fe20000400000 */
[----:B------:R-:W-:Y:S01]  /*c2e0*/  FMUL R33, R64, 1.4426950216293334961 ;  /* 0x3fb8aa3b40217820 */ /* 0x000fe20000400000 */
[----:B------:R0:W-:Y:S01]  /*c2f0*/  MUFU.EX2 R195, R41 ;  /* 0x0000002900c37308 */ /* 0x0001e20000000800 */
[----:B------:R-:W-:Y:S01]  /*c300*/  FMUL R36, R65, 1.4426950216293334961 ;  /* 0x3fb8aa3b41247820 */ /* 0x000fe20000400000 */
[----:B------:R-:W-:Y:S01]  /*c310*/  FMUL R37, R37, 1.4426950216293334961 ;  /* 0x3fb8aa3b25257820 */ /* 0x000fe20000400000 */
[----:B-1----:R-:W-:Y:S01]  /*c320*/  FMUL R40, R69, 1.4426950216293334961 ;  /* 0x3fb8aa3b45287820 */ /* 0x002fe20000400000 */
[----:B------:R-:W-:Y:S01]  /*c330*/  FMUL R45, R76, 1.4426950216293334961 ;  /* 0x3fb8aa3b4c2d7820 */ /* 0x000fe20000400000 */
[----:B------:R-:W-:Y:S01]  /*c340*/  FMUL R48, R48, 1.4426950216293334961 ;  /* 0x3fb8aa3b30307820 */ /* 0x000fe20000400000 */
[----:B------:R-:W-:Y:S01]  /*c350*/  FMUL R49, R80, 1.4426950216293334961 ;  /* 0x3fb8aa3b50317820 */ /* 0x000fe20000400000 */
[----:B------:R-:W-:Y:S01]  /*c360*/  FMUL R52, R81, 1.4426950216293334961 ;  /* 0x3fb8aa3b51347820 */ /* 0x000fe20000400000 */
[----:B------:R1:W-:Y:S01]  /*c370*/  MUFU.EX2 R193, R44 ;  /* 0x0000002c00c17308 */ /* 0x0003e20000000800 */
[----:B0-----:R-:W-:Y:S01]  /*c380*/  FMUL R41, R72, 1.4426950216293334961 ;  /* 0x3fb8aa3b48297820 */ /* 0x001fe20000400000 */
[----:B------:R-:W-:Y:S01]  /*c390*/  FMUL R56, R84, 1.4426950216293334961 ;  /* 0x3fb8aa3b54387820 */ /* 0x000fe20000400000 */
[----:B------:R-:W-:Y:S01]  /*c3a0*/  FMUL R57, R85, 1.4426950216293334961 ;  /* 0x3fb8aa3b55397820 */ /* 0x000fe20000400000 */
[----:B------:R-:W-:Y:S01]  /*c3b0*/  FMUL R55, R63, 1.4426950216293334961 ;  /* 0x3fb8aa3b3f377820 */ /* 0x000fe20000400000 */
[----:B------:R-:W-:Y:S01]  /*c3c0*/  FMUL R13, R67, 1.4426950216293334961 ;  /* 0x3fb8aa3b430d7820 */ /* 0x000fe20000400000 */
[----:B------:R-:W-:Y:S01]  /*c3d0*/  FMUL R22, R70, 1.4426950216293334961 ;  /* 0x3fb8aa3b46167820 */ /* 0x000fe20000400000 */
[----:B------:R-:W-:Y:S01]  /*c3e0*/  FMUL R58, R74, 1.4426950216293334961 ;  /* 0x3fb8aa3b4a3a7820 */ /* 0x000fe20000400000 */
[----:B------:R-:W-:Y:S01]  /*c3f0*/  FMUL R6, R78, 1.4426950216293334961 ;  /* 0x3fb8aa3b4e067820 */ /* 0x000fe20000400000 */
[----:B-1----:R-:W-:Y:S01]  /*c400*/  FMUL R44, R73, 1.4426950216293334961 ;  /* 0x3fb8aa3b492c7820 */ /* 0x002fe20000400000 */
[----:B------:R-:W-:Y:S01]  /*c410*/  FMUL R7, R79, 1.4426950216293334961 ;  /* 0x3fb8aa3b4f077820 */ /* 0x000fe20000400000 */
[----:B------:R-:W-:Y:S01]  /*c420*/  FMUL R12, R82, 1.4426950216293334961 ;  /* 0x3fb8aa3b520c7820 */ /* 0x000fe20000400000 */
[----:B---3--:R-:W-:Y:S01]  /*c430*/  FMUL R11, R83, 1.4426950216293334961 ;  /* 0x3fb8aa3b530b7820 */ /* 0x008fe20000400000 */
[----:B------:R-:W-:Y:S01]  /*c440*/  FMUL R59, R86, 1.4426950216293334961 ;  /* 0x3fb8aa3b563b7820 */ /* 0x000fe20000400000 */
[----:B------:R-:W-:Y:S01]  /*c450*/  FMUL R61, R61, 1.4426950216293334961 ;  /* 0x3fb8aa3b3d3d7820 */ /* 0x000fe20000400000 */
[----:B------:R-:W-:Y:S01]  /*c460*/  FMUL R62, R62, 1.4426950216293334961 ;  /* 0x3fb8aa3b3e3e7820 */ /* 0x000fe20000400000 */
[----:B------:R-:W-:Y:S01]  /*c470*/  FMUL R66, R66, 1.4426950216293334961 ;  /* 0x3fb8aa3b42427820 */ /* 0x000fe20000400000 */
[----:B------:R-:W-:Y:S01]  /*c480*/  FMUL R71, R71, 1.4426950216293334961 ;  /* 0x3fb8aa3b47477820 */ /* 0x000fe20000400000 */
[----:B------:R-:W-:Y:S01]  /*c490*/  FMUL R75, R75, 1.4426950216293334961 ;  /* 0x3fb8aa3b4b4b7820 */ /* 0x000fe20000400000 */
[----:B------:R-:W-:Y:S01]  /*c4a0*/  MUFU.EX2 R16, R16 ;  /* 0x0000001000107308 */ /* 0x000fe20000000800 */
[----:B--2---:R-:W-:Y:S04]  /*c4b0*/  STS.U16 [R169+UR12+0x380], R154 ;  /* 0x0003809aa9007988 */ /* 0x004fe8000800040c */
        /* <DEDUP_REMOVED lines=14> */
[----:B------:R-:W-:Y:S01]  /*c5a0*/  STS.U16 [R169+UR12+0x3f80], R194 ;  /* 0x003f80c2a9007988 */ /* 0x000fe2000800040c */
[----:B------:R1:W-:Y:S06]  /*c5b0*/  MEMBAR.ALL.CTA ;  /* 0x0000000000007992 */ /* 0x0003ec0000008000 */
[----:B-1----:R-:W1:Y:S01]  /*c5c0*/  FENCE.VIEW.ASYNC.S ;  /* 0x00000000000073c6 */ /* 0x002e620000000000 */
[----:B0-----:R-:W-:Y:S01]  /*c5d0*/  FMUL R15, R60, 1.4426950216293334961 ;  /* 0x3fb8aa3b3c0f7820 */ /* 0x001fe20000400000 */
[----:B------:R-:W-:Y:S01]  /*c5e0*/  FMUL R14, R87, 1.4426950216293334961 ;  /* 0x3fb8aa3b570e7820 */ /* 0x000fe20000400000 */
[----:B------:R-:W-:Y:S08]  /*c5f0*/  MUFU.EX2 R18, R18 ;  /* 0x0000001200127308 */ /* 0x000ff00000000800 */
        /* <DEDUP_REMOVED lines=42> */
[----:B------:R-:W-:Y:S01]  /*c8a0*/  MUFU.EX2 R59, R59 ;  /* 0x0000003b003b7308 */ /* 0x000fe20000000800 */
[-C--:B----4-:R-:W-:Y:S01]  /*c8b0*/  FMUL R88, R88, R26.reuse ;  /* 0x0000001a58587220 */ /* 0x090fe20000400000 */
[-C--:B------:R-:W-:Y:S01]  /*c8c0*/  FMUL R89, R89, R26.reuse ;  /* 0x0000001a59597220 */ /* 0x080fe20000400000 */
[-C--:B------:R-:W-:Y:S01]  /*c8d0*/  FMUL R92, R92, R26.reuse ;  /* 0x0000001a5c5c7220 */ /* 0x080fe20000400000 */
[-C--:B------:R-:W-:Y:S01]  /*c8e0*/  FMUL R93, R93, R26.reuse ;  /* 0x0000001a5d5d7220 */ /* 0x080fe20000400000 */
[-C--:B------:R-:W-:Y:S01]  /*c8f0*/  FMUL R96, R96, R26.reuse ;  /* 0x0000001a60607220 */ /* 0x080fe20000400000 */
[-C--:B------:R-:W-:Y:S01]  /*c900*/  FMUL R97, R97, R26.reuse ;  /* 0x0000001a61617220 */ /* 0x080fe20000400000 */
[-C--:B------:R-:W-:Y:S01]  /*c910*/  FMUL R100, R100, R26.reuse ;  /* 0x0000001a64647220 */ /* 0x080fe20000400000 */
[----:B------:R-:W0:Y:S01]  /*c920*/  MUFU.EX2 R15, R15 ;  /* 0x0000000f000f7308 */ /* 0x000e220000000800 */
[-C--:B------:R-:W-:Y:S01]  /*c930*/  FMUL R101, R101, R26.reuse ;  /* 0x0000001a65657220 */ /* 0x080fe20000400000 */
[-C--:B------:R-:W-:Y:S01]  /*c940*/  FMUL R104, R104, R26.reuse ;  /* 0x0000001a68687220 */ /* 0x080fe20000400000 */
[-C--:B------:R-:W-:Y:S01]  /*c950*/  FMUL R105, R105, R26.reuse ;  /* 0x0000001a69697220 */ /* 0x080fe20000400000 */
[-C--:B------:R-:W-:Y:S01]  /*c960*/  FMUL R108, R108, R26.reuse ;  /* 0x0000001a6c6c7220 */ /* 0x080fe20000400000 */
[-C--:B------:R-:W-:Y:S01]  /*c970*/  FMUL R109, R109, R26.reuse ;  /* 0x0000001a6d6d7220 */ /* 0x080fe20000400000 */
[-C--:B------:R-:W-:Y:S01]  /*c980*/  FMUL R112, R112, R26.reuse ;  /* 0x0000001a70707220 */ /* 0x080fe20000400000 */
[-C--:B------:R-:W-:Y:S01]  /*c990*/  FMUL R113, R113, R26.reuse ;  /* 0x0000001a71717220 */ /* 0x080fe20000400000 */
[----:B------:R-:W2:Y:S01]  /*c9a0*/  MUFU.EX2 R14, R14 ;  /* 0x0000000e000e7308 */ /* 0x000ea20000000800 */
[-C--:B------:R-:W-:Y:S01]  /*c9b0*/  FMUL R116, R116, R26.reuse ;  /* 0x0000001a74747220 */ /* 0x080fe20000400000 */
        /* <DEDUP_REMOVED lines=16> */
[-C--:B0-----:R-:W-:Y:S01]  /*cac0*/  FMUL R90, R90, R15.reuse ;  /* 0x0000000f5a5a7220 */ /* 0x081fe20000400000 */
        /* <DEDUP_REMOVED lines=30> */
[----:B------:R-:W-:Y:S01]  /*ccb0*/  FMUL R149, R149, R26 ;  /* 0x0000001a95957220 */ /* 0x000fe20000400000 */
[----:B------:R-:W-:Y:S01]  /*ccc0*/  FMUL R151, R151, R15 ;  /* 0x0000000f97977220 */ /* 0x000fe20000400000 */
[----:B------:R-:W-:Y:S01]  /*ccd0*/  F2FP.F16.F32.PACK_AB R60, R155, R3 ;  /* 0x000000039b3c723e */ /* 0x000fe200000000ff */
[----:B------:R-:W-:Y:S01]  /*cce0*/  FADD R161, R152, R161 ;  /* 0x000000a198a17221 */ /* 0x000fe20000000000 */
[----:B------:R-:W-:Y:S01]  /*ccf0*/  F2FP.F16.F32.PACK_AB R62, R153, R152 ;  /* 0x00000098993e723e */ /* 0x000fe200000000ff */
[----:B------:R0:W5:Y:S01]  /*cd00*/  LDL.LU R154, [R1+0x548] ;  /* 0x00054800019a7983 */ /* 0x0001620000300800 */
[----:B------:R-:W-:-:S02]  /*cd10*/  F2FP.F16.F32.PACK_AB R64, R249, R5 ;  /* 0x00000005f940723e */ /* 0x000fc400000000ff */
[----:B------:R-:W-:Y:S02]  /*cd20*/  F2FP.F16.F32.PACK_AB R61, R30, R27 ;  /* 0x0000001b1e3d723e */ /* 0x000fe400000000ff */
[----:B------:R-:W-:Y:S02]  /*cd30*/  F2FP.F16.F32.PACK_AB R63, R34, R31 ;  /* 0x0000001f223f723e */ /* 0x000fe400000000ff */
[----:B------:R-:W-:Y:S02]  /*cd40*/  F2FP.F16.F32.PACK_AB R65, R17, R35 ;  /* 0x000000231141723e */ /* 0x000fe400000000ff */
[----:B------:R-:W-:Y:S02]  /*cd50*/  F2FP.F16.F32.PACK_AB R66, R217, R233 ;  /* 0x000000e9d942723e */ /* 0x000fe400000000ff */
[----:B------:R-:W-:Y:S02]  /*cd60*/  F2FP.F16.F32.PACK_AB R67, R21, R19 ;  /* 0x000000131543723e */ /* 0x000fe400000000ff */
        /* <DEDUP_REMOVED lines=23> */
[----:B--2---:R-:W-:Y:S01]  /*cee0*/  F2FP.F16.F32.PACK_AB R159, R14, R59 ;  /* 0x0000003b0e9f723e */ /* 0x004fe200000000ff */
[----:B-1----:R-:W-:Y:S01]  /*cef0*/  BAR.SYNC.DEFER_BLOCKING 0x0 ;  /* 0x0000000000007b1d */ /* 0x002fe20000010000 */
[----:B------:R-:W-:-:S05]  /*cf00*/  FADD R161, R153, R161 ;  /* 0x000000a199a17221 */ /* 0x000fca0000000000 */
[----:B------:R0:W5:Y:S01]  /*cf10*/  LDL.LU R155, [R1+0x544] ;  /* 0x00054400019b7983 */ /* 0x0001620000300800 */
[----:B------:R-:W-:-:S03]  /*cf20*/  WARPGROUP.ARRIVE ;  /* 0x00000000000079c5 */ /* 0x000fc60000000000 */
[----:B------:R-:W2:Y:S01]  /*cf30*/  LDL.LU R3, [R1+0x540] ;  /* 0x0005400001037983 */ /* 0x000ea20000300800 */
[----:B------:R-:W-:-:S03]  /*cf40*/  FADD R161, R5, R161 ;  /* 0x000000a105a17221 */ /* 0x000fc60000000000 */
[----:B------:R0:W5:Y:S01]  /*cf50*/  LDL.LU R152, [R1+0x53c] ;  /* 0x00053c0001987983 */ /* 0x0001620000300800 */
[----:B------:R-:W-:Y:S03]  /*cf60*/  HGMMA.64x128x16.F32 R88, R60, gdesc[UR16], R88 ;  /* 0x01e000103c587df0 */ /* 0x000fe60008700858 */
[----:B------:R0:W5:Y:S04]  /*cf70*/  LDL.LU R153, [R1+0x538] ;  /* 0x0005380001997983 */ /* 0x0001680000300800 */
[----:B------:R-:W2:Y:S04]  /*cf80*/  LDL.LU R5, [R1+0x534] ;  /* 0x0005340001057983 */ /* 0x000ea80000300800 */
[----:B------:R-:W3:Y:S04]  /*cf90*/  LDL.LU R165, [R1+0x10c] ;  /* 0x00010c0001a57983 */ /* 0x000ee80000300800 */
[----:B------:R-:W4:Y:S04]  /*cfa0*/  LDL.LU R164, [R1+0x108] ;  /* 0x0001080001a47983 */ /* 0x000f280000300800 */
[----:B------:R-:W2:Y:S01]  /*cfb0*/  LDL R162, [R1+0x514] ;  /* 0x0005140001a27983 */ /* 0x000ea20000100800 */
[----:B------:R-:W-:-:S12]  /*cfc0*/  HGMMA.64x128x16.F32 R88, R64, gdesc[UR8], R88 ;  /* 0x01e0000840587df0 */ /* 0x000fd80008700858 */
[----:B------:R-:W-:-:S12]  /*cfd0*/  HGMMA.64x128x16.F32 R88, R68, gdesc[UR40], R88 ;  /* 0x01e0002844587df0 */ /* 0x000fd80008700858 */
[----:B------:R-:W-:-:S12]  /*cfe0*/  HGMMA.64x128x16.F32 R88, R72, gdesc[UR36], R88 ;  /* 0x01e0002448587df0 */ /* 0x000fd80008700858 */
[----:B------:R-:W-:Y:S01]  /*cff0*/  HGMMA.64x128x16.F32 R88, R76, gdesc[UR32], R88 ;  /* 0x01e000204c587df0 */ /* 0x000fe20008700858 */
[----:B------:R-:W-:-:S04]  /*d000*/  FADD R27, R27, R30 ;  /* 0x0000001e1b1b7221 */ /* 0x000fc80000000000 */
[----:B------:R-:W-:-:S07]  /*d010*/  FADD R27, R31, R27 ;  /* 0x0000001b1f1b7221 */ /* 0x000fce0000000000 */
[----:B------:R-:W-:Y:S01]  /*d020*/  HGMMA.64x128x16.F32 R88, R80, gdesc[UR28], R88 ;  /* 0x01e0001c50587df0 */ /* 0x000fe20008700858 */
[----:B------:R-:W-:Y:S01]  /*d030*/  FADD R27, R34, R27 ;  /* 0x0000001b221b7221 */ /* 0x000fe20000000000 */
[----:B------:R-:W-:-:S03]  /*d040*/  FADD R161, R249, R161 ;  /* 0x000000a1f9a17221 */ /* 0x000fc60000000000 */
        /* <DEDUP_REMOVED lines=23> */
[----:B------:R-:W-:Y:S03]  /*d1c0*/  HGMMA.64x128x16.F32 R88, R84, gdesc[UR24], R88 ;  /* 0x01e0001854587df0 */ /* 0x000fe60008700858 */
        /* <DEDUP_REMOVED lines=30> */
[----:B------:R-:W-:Y:S02]  /*d3b0*/  FADD R27, R14, R27 ;  /* 0x0000001b0e1b7221 */ /* 0x000fe40000000000 */
[----:B------:R-:W1:Y:S04]  /*d3c0*/  SHFL.BFLY PT, R7, R161, 0x2, 0x1f ;  /* 0x0c401f00a1077f89 */ /* 0x000e6800000e0000 */
[----:B------:R-:W0:Y:S01]  /*d3d0*/  SHFL.BFLY PT, R6, R27, 0x2, 0x1f ;  /* 0x0c401f001b067f89 */ /* 0x000e2200000e0000 */
[----:B------:R-:W-:Y:S01]  /*d3e0*/  HGMMA.64x128x16.F32 R88, R156, gdesc[UR20], R88, gsb0 ;  /* 0x01e000149c587df0 */ /* 0x000fe20008000858 */
[----:B-1----:R-:W-:Y:S01]  /*d3f0*/  FADD R7, R161, R7 ;  /* 0x00000007a1077221 */ /* 0x002fe20000000000 */
[----:B0-----:R-:W-:-:S04]  /*d400*/  FADD R6, R27, R6 ;  /* 0x000000061b067221 */ /* 0x001fc80000000000 */
[----:B------:R-:W0:Y:S04]  /*d410*/  SHFL.BFLY PT, R9, R7, 0x1, 0x1f ;  /* 0x0c201f0007097f89 */ /* 0x000e2800000e0000 */
[----:B------:R-:W1:Y:S01]  /*d420*/  SHFL.BFLY PT, R8, R6, 0x1, 0x1f ;  /* 0x0c201f0006087f89 */ /* 0x000e6200000e0000 */
[----:B------:R-:W-:Y:S01]  /*d430*/  UIADD3 UR4, UR4, 0x80, URZ ;  /* 0x0000008004047890 */ /* 0x000fe2000fffe03f */
[----:B0-----:R-:W-:Y:S01]  /*d440*/  FADD R9, R7, R9 ;  /* 0x0000000907097221 */ /* 0x001fe20000000000 */
[----:B-1----:R-:W-:-:S03]  /*d450*/  FADD R8, R6, R8 ;  /* 0x0000000806087221 */ /* 0x002fc60000000000 */
[----:B---3--:R-:W-:Y:S01]  /*d460*/  FFMA R165, R26, R165, R9 ;  /* 0x000000a51aa57223 */ /* 0x008fe20000000009 */
[----:B----4-:R-:W-:-:S04]  /*d470*/  FFMA R164, R15, R164, R8 ;  /* 0x000000a40fa47223 */ /* 0x010fc80000000008 */
[----:B------:R0:W-:Y:S04]  /*d480*/  STL [R1+0x10c], R165 ;  /* 0x00010ca501007387 */ /* 0x0001e80000100800 */
[----:B------:R0:W-:Y:S04]  /*d490*/  STL [R1+0x108], R164 ;  /* 0x000108a401007387 */ /* 0x0001e80000100800 */
[----:B------:R0:W-:Y:S04]  /*d4a0*/  STL [R1+0x2c], R4 ;  /* 0x00002c0401007387 */ /* 0x0001e80000100800 */
[----:B------:R0:W-:Y:S01]  /*d4b0*/  STL [R1+0x30], R53 ;  /* 0x0000303501007387 */ /* 0x0001e20000100800 */
[----:B------:R-:W-:Y:S01]  /*d4c0*/  ISETP.LE.AND P0, PT, R163, UR4, PT ;  /* 0x00000004a3007c0c */ /* 0x000fe2000bf03270 */
[----:B--2---:R-:W-:Y:S01]  /*d4d0*/  IMAD R0, R162, 0x80, R0 ;  /* 0x00000080a2007824 */ /* 0x004fe200078e0200 */
[----:B------:R-:W-:-:S02]  /*d4e0*/  LEA R3, R5, R3, 0x7 ;  /* 0x0000000305037211 */ /* 0x000fc400078e38ff */
[----:B------:R-:W-:Y:S01]  /*d4f0*/  MOV R6, R53 ;  /* 0x0000003500067202 */ /* 0x000fe20000000f00 */
[----:B------:R-:W-:-:S08]  /*d500*/  WARPGROUP.DEPBAR.LE gsb0, 0x0 ;  /* 0x00008000000079c5 */ /* 0x000fd00000010000 */
[----:B0-----:R-:W-:Y:S05]  /*d510*/  @!P0 BRA `(.L_x_1) ;  /* 0xffffff8000b88947 */ /* 0x001fea000383ffff */
.L_x_0:
[----:B------:R-:W2:Y:S01]  /*d520*/  LDL.LU R7, [R1+0x108] ;  /* 0x0001080001077983 */ /* 0x000ea20000300800 */
[----:B------:R-:W0:Y:S01]  /*d530*/  S2R R0, SR_TID.X ;  /* 0x0000000000007919 */ /* 0x000e220000002100 */
[----:B------:R-:W-:Y:S01]  /*d540*/  FMUL R9, R126, 0.25 ;  /* 0x3e8000007e097820 */ /* 0x000fe20000400000 */
[----:B------:R-:W-:Y:S01]  /*d550*/  FMUL R10, R123, 0.25 ;  /* 0x3e8000007b0a7820 */ /* 0x000fe20000400000 */
[----:B------:R-:W-:Y:S01]  /*d560*/  FMUL R3, R150, 0.25 ;  /* 0x3e80000096037820 */ /* 0x000fe20000400000 */
[----:B------:R-:W3:Y:S01]  /*d570*/  LDL.LU R8, [R1+0x10c] ;  /* 0x00010c0001087983 */ /* 0x000ee20000300800 */
[----:B------:R-:W-:Y:S01]  /*d580*/  FMUL R2, R151, 0.25 ;  /* 0x3e80000097027820 */ /* 0x000fe20000400000 */
[----:B------:R-:W-:Y:S01]  /*d590*/  FMUL R40, R147, 0.25 ;  /* 0x3e80000093287820 */ /* 0x000fe20000400000 */
[----:B------:R-:W-:Y:S01]  /*d5a0*/  FMUL R45, R146, 0.25 ;  /* 0x3e800000922d7820 */ /* 0x000fe20000400000 */
[----:B------:R-:W-:Y:S01]  /*d5b0*/  FMUL R36, R143, 0.25 ;  /* 0x3e8000008f247820 */ /* 0x000fe20000400000 */
[----:B------:R-:W-:Y:S01]  /*d5c0*/  FMUL R37, R142, 0.25 ;  /* 0x3e8000008e257820 */ /* 0x000fe20000400000 */
[----:B------:R-:W-:Y:S01]  /*d5d0*/  FMUL R44, R131, 0.25 ;  /* 0x3e800000832c7820 */ /* 0x000fe20000400000 */
[----:B------:R-:W1:Y:S01]  /*d5e0*/  S2R R170, SR_TID.X ;  /* 0x0000000000aa7919 */ /* 0x000e620000002100 */
[----:B------:R-:W-:-:S02]  /*d5f0*/  ULDC.64 UR4, c[0x0][0x270] ;  /* 0x00009c0000047ab9 */ /* 0x000fc40000000a00 */
[----:B------:R-:W-:Y:S01]  /*d600*/  UIMAD UR4, UR7, UR4, URZ ;  /* 0x00000004070472a4 */ /* 0x000fe2000f8e023f */
[----:B------:R-:W4:Y:S01]  /*d610*/  S2R R168, SR_CTAID.X ;  /* 0x0000000000a87919 */ /* 0x000f220000002500 */
[C---:B0-----:R-:W-:Y:S02]  /*d620*/  LOP3.LUT R5, R0.reuse, 0x40, RZ, 0xc0, !PT ;  /* 0x0000004000057812 */ /* 0x041fe400078ec0ff */
[----:B------:R-:W-:Y:S01]  /*d630*/  LOP3.LUT R26, R0, 0x8, RZ, 0xc0, !PT ;  /* 0x00000008001a7812 */ /* 0x000fe200078ec0ff */
[----:B------:R-:W-:Y:S01]  /*d640*/  BAR.SYNC.DEFER_BLOCKING 0x0 ;  /* 0x0000000000007b1d */ /* 0x000fe20000010000 */
[----:B------:R-:W-:Y:S01]  /*d650*/  ISETP.NE.U32.AND P0, PT, R5, RZ, PT ;  /* 0x000000ff0500720c */ /* 0x000fe20003f05070 */
[----:B------:R-:W-:Y:S01]  /*d660*/  FMUL R5, R134, 0.25 ;  /* 0x3e80000086057820 */ /* 0x000fe20000400000 */
[----:B-1----:R-:W-:-:S04]  /*d670*/  LOP3.LUT R170, R170, 0x3f, RZ, 0xc0, !PT ;  /* 0x0000003faaaa7812 */ /* 0x002fc800078ec0ff */
[----:B----4-:R-:W-:Y:S02]  /*d680*/  LEA R168, R168, R170, 0x6 ;  /* 0x000000aaa8a87211 */ /* 0x010fe400078e30ff */
[C---:B--2---:R-:W-:Y:S02]  /*d690*/  FSETP.GT.AND P1, PT, |R7|.reuse, 8.50705917302346158658e+37, PT ;  /* 0x7e8000000700780b */ /* 0x044fe40003f24200 */
[----:B------:R-:W-:Y:S02]  /*d6a0*/  FSETP.GEU.AND P5, PT, |R7|, 1.175494350822287508e-38, PT ;  /* 0x008000000700780b */ /* 0x000fe40003fae200 */
[----:B------:R-:W-:Y:S01]  /*d6b0*/  FSEL R30, R5, R134, P1 ;  /* 0x00000086051e7208 */ /* 0x000fe20000800000 */
[----:B------:R-:W-:Y:S01]  /*d6c0*/  FMUL R5, R130, 0.25 ;  /* 0x3e80000082057820 */ /* 0x000fe20000400000 */
[----:B------:R-:W-:Y:S01]  /*d6d0*/  FSEL R126, R9, R126, P1 ;  /* 0x0000007e097e7208 */ /* 0x000fe20000800000 */
[----:B------:R-:W-:Y:S01]  /*d6e0*/  FMUL R9, R118, 0.25 ;  /* 0x3e80000076097820 */ /* 0x000fe20000400000 */
[----:B---3--:R-:W-:Y:S01]  /*d6f0*/  MOV R11, R8 ;  /* 0x00000008000b7202 */ /* 0x008fe20000000f00 */
[----:B------:R-:W-:Y:S01]  /*d700*/  FMUL R8, R139, 0.25 ;  /* 0x3e8000008b087820 */ /* 0x000fe20000400000 */
[----:B------:R-:W-:Y:S01]  /*d710*/  FSEL R130, R5, R130, P1 ;  /* 0x0000008205827208 */ /* 0x000fe20000800000 */
        /* <DEDUP_REMOVED lines=17> */
[----:B------:R-:W-:Y:S01]  /*d830*/  MOV R66, R11 ;  /* 0x0000000b00427202 */ /* 0x000fe20000000f00 */
[----:B------:R-:W-:Y:S01]  /*d840*/  @!P5 FMUL R139, R139, 16777216 ;  /* 0x4b8000008b8bd820 */ /* 0x000fe20000400000 */
[----:B------:R-:W-:Y:S01]  /*d850*/  FSEL R110, R9, R110, P1 ;  /* 0x0000006e096e7208 */ /* 0x000fe20000800000 */
[----:B------:R-:W-:Y:S01]  /*d860*/  FMUL R9, R102, 0.25 ;  /* 0x3e80000066097820 */ /* 0x000fe20000400000 */
[----:B------:R-:W-:Y:S01]  /*d870*/  FSEL R18, R8, R119, P1 ;  /* 0x0000007708127208 */ /* 0x000fe20000800000 */
[----:B------:R-:W-:Y:S01]  /*d880*/  FMUL R8, R111, 0.25 ;  /* 0x3e8000006f087820 */ /* 0x000fe20000400000 */
[----:B------:R-:W-:Y:S01]  /*d890*/  FSETP.GT.AND P2, PT, |R66|, 8.50705917302346158658e+37, PT ;  /* 0x7e8000004200780b */ /* 0x000fe20003f44200 */
[----:B------:R-:W-:Y:S01]  /*d8a0*/  @!P5 FMUL R14, R14, 16777216 ;  /* 0x4b8000000e0ed820 */ /* 0x000fe20000400000 */
        /* <DEDUP_REMOVED lines=30> */
[----:B-----5:R-:W-:Y:S01]  /*da90*/  FSEL R153, R5, R144, P2 ;  /* 0x0000009005997208 */ /* 0x020fe20001000000 */
        /* <DEDUP_REMOVED lines=44> */
[C---:B------:R-:W-:Y:S01]  /*dd60*/  FMUL R8, R7.reuse, 8388608 ;  /* 0x4b00000007087820 */ /* 0x040fe20000400000 */
[----:B------:R-:W-:Y:S01]  /*dd70*/  FSETP.GEU.AND P4, PT, R7, 1.175494350822287508e-38, PT ;  /* 0x008000000700780b */ /* 0x000fe20003f8e000 */
[----:B------:R-:W-:Y:S01]  /*dd80*/  @!P5 FMUL R18, R18, 16777216 ;  /* 0x4b8000001212d820 */ /* 0x000fe20000400000 */
[----:B------:R-:W-:Y:S01]  /*dd90*/  FSEL R161, R9, R100, P2 ;  /* 0x0000006409a17208 */ /* 0x000fe20001000000 */
[----:B------:R-:W-:Y:S01]  /*dda0*/  FMUL R9, R92, 0.25 ;  /* 0x3e8000005c097820 */ /* 0x000fe20000400000 */
[----:B------:R-:W-:Y:S01]  /*ddb0*/  FSEL R97, R10, R97, P2 ;  /* 0x000000610a617208 */ /* 0x000fe20001000000 */
[----:B------:R-:W-:Y:S01]  /*ddc0*/  @!P5 FMUL R22, R22, 16777216 ;  /* 0x4b8000001616d820 */ /* 0x000fe20000400000 */
[----:B------:R-:W-:Y:S01]  /*ddd0*/  FSEL R167, R5, R96, P2 ;  /* 0x0000006005a77208 */ /* 0x000fe20001000000 */
[----:B------:R-:W-:Y:S01]  /*dde0*/  FMUL R5, R88, 0.25 ;  /* 0x3e80000058057820 */ /* 0x000fe20000400000 */
[----:B------:R-:W-:Y:S01]  /*ddf0*/  LOP3.LUT R10, R0, 0x7, RZ, 0xc0, !PT ;  /* 0x00000007000a7812 */ /* 0x000fe200078ec0ff */
[----:B------:R-:W-:Y:S01]  /*de00*/  @!P5 FMUL R31, R31, 16777216 ;  /* 0x4b8000001f1fd820 */ /* 0x000fe20000400000 */
[----:B------:R-:W-:Y:S01]  /*de10*/  FSEL R181, R8, R7, !P4 ;  /* 0x0000000708b57208 */ /* 0x000fe20006000000 */
[----:B------:R-:W-:Y:S01]  /*de20*/  @P1 FMUL R7, R7, 0.25 ;  /* 0x3e80000007071820 */ /* 0x000fe20000400000 */
[----:B------:R-:W-:Y:S01]  /*de30*/  LEA R11, R10, UR12, 0x4 ;  /* 0x0000000c0a0b7c11 */ /* 0x000fe2000f8e20ff */
[----:B------:R-:W-:Y:S01]  /*de40*/  @!P5 FMUL R30, R30, 16777216 ;  /* 0x4b8000001e1ed820 */ /* 0x000fe20000400000 */
[----:B------:R-:W-:Y:S01]  /*de50*/  FSEL R171, R9, R92, P2 ;  /* 0x0000005c09ab7208 */ /* 0x000fe20001000000 */
[----:B------:R-:W-:Y:S01]  /*de60*/  @!P5 FMUL R7, R7, 16777216 ;  /* 0x4b8000000707d820 */ /* 0x000fe20000400000 */
[----:B------:R-:W-:Y:S01]  /*de70*/  SHF.L.U32 R9, R0, 0x2, RZ ;  /* 0x0000000200097819 */ /* 0x000fe200000006ff */
[----:B------:R-:W-:Y:S01]  /*de80*/  IMAD R10, R10, -0x8, R11 ;  /* 0xfffffff80a0a7824 */ /* 0x000fe200078e020b */
[----:B------:R-:W-:Y:S01]  /*de90*/  FSEL R179, R5, R88, P2 ;  /* 0x0000005805b37208 */ /* 0x000fe20001000000 */
[C---:B------:R-:W-:Y:S01]  /*dea0*/  FMUL R5, R66.reuse, 8388608 ;  /* 0x4b00000042057820 */ /* 0x040fe20000400000 */
[----:B------:R-:W-:Y:S01]  /*deb0*/  FSETP.GEU.AND P3, PT, R66, 1.175494350822287508e-38, PT ;  /* 0x008000004200780b */ /* 0x000fe20003f6e000 */
[----:B------:R-:W0:Y:S01]  /*dec0*/  MUFU.RCP R7, R7 ;  /* 0x0000000700077308 */ /* 0x000e220000001000 */
[----:B------:R-:W-:Y:S01]  /*ded0*/  LOP3.LUT R9, R9, 0xc0, RZ, 0xc0, !PT ;  /* 0x000000c009097812 */ /* 0x000fe200078ec0ff */
[----:B------:R-:W-:Y:S01]  /*dee0*/  VIADD R8, R181, 0xc0cafb0d ;  /* 0xc0cafb0db5087836 */ /* 0x000fe20000000000 */
[----:B------:R-:W-:Y:S01]  /*def0*/  FSEL R82, R5, R66, !P3 ;  /* 0x0000004205527208 */ /* 0x000fe20005800000 */
[----:B------:R-:W-:Y:S01]  /*df00*/  @!P5 FMUL R130, R130, 16777216 ;  /* 0x4b8000008282d820 */ /* 0x000fe20000400000 */
[----:B------:R-:W-:Y:S01]  /*df10*/  IADD3 R33, R9, R10, RZ ;  /* 0x0000000a09217210 */ /* 0x000fe20007ffe0ff */
[----:B------:R-:W-:Y:S01]  /*df20*/  @!P5 FMUL R126, R126, 16777216 ;  /* 0x4b8000007e7ed820 */ /* 0x000fe20000400000 */
[----:B------:R-:W-:Y:S01]  /*df30*/  SHF.L.U32 R9, R0, 0x3, RZ ;  /* 0x0000000300097819 */ /* 0x000fe200000006ff */
[----:B------:R-:W-:Y:S01]  /*df40*/  @!P5 FMUL R16, R16, 16777216 ;  /* 0x4b8000001010d820 */ /* 0x000fe20000400000 */
[----:B------:R-:W-:Y:S01]  /*df50*/  IADD3 R5, R82, -0x3f3504f3, RZ ;  /* 0xc0cafb0d52057810 */ /* 0x000fe20007ffe0ff */
[----:B------:R-:W-:Y:S01]  /*df60*/  @!P5 FMUL R122, R122, 16777216 ;  /* 0x4b8000007a7ad820 */ /* 0x000fe20000400000 */
[----:B------:R-:W-:Y:S01]  /*df70*/  FSEL R38, R3, R150, P1 ;  /* 0x0000009603267208 */ /* 0x000fe20000800000 */
[----:B------:R-:W-:Y:S01]  /*df80*/  FMUL R3, R138, 0.25 ;  /* 0x3e8000008a037820 */ /* 0x000fe20000400000 */
[----:B------:R-:W-:Y:S01]  /*df90*/  LOP3.LUT R48, R9, 0x380, RZ, 0xc0, !PT ;  /* 0x0000038009307812 */ /* 0x000fe200078ec0ff */
[----:B------:R-:W-:Y:S01]  /*dfa0*/  @!P5 FMUL R118, R118, 16777216 ;  /* 0x4b8000007676d820 */ /* 0x000fe20000400000 */
[----:B------:R-:W-:Y:S01]  /*dfb0*/  LOP3.LUT R9, R5, 0xff800000, RZ, 0xc0, !PT ;  /* 0xff80000005097812 */ /* 0x000fe200078ec0ff */
[----:B------:R-:W-:Y:S01]  /*dfc0*/  @!P5 FMUL R38, R38, 16777216 ;  /* 0x4b8000002626d820 */ /* 0x000fe20000400000 */
[----:B------:R-:W-:Y:S01]  /*dfd0*/  LOP3.LUT R12, R8, 0xff800000, RZ, 0xc0, !PT ;  /* 0xff800000080c7812 */ /* 0x000fe200078ec0ff */
[----:B------:R-:W-:Y:S01]  /*dfe0*/  @!P5 FMUL R20, R20, 16777216 ;  /* 0x4b8000001414d820 */ /* 0x000fe20000400000 */
[----:B------:R-:W-:Y:S01]  /*dff0*/  LEA R29, R26, R11, 0x7 ;  /* 0x0000000b1a1d7211 */ /* 0x000fe200078e38ff */
[----:B------:R-:W-:Y:S01]  /*e000*/  @!P5 FMUL R114, R114, 16777216 ;  /* 0x4b8000007272d820 */ /* 0x000fe20000400000 */
[----:B------:R-:W-:Y:S01]  /*e010*/  FSEL R39, R2, R151, P1 ;  /* 0x0000009702277208 */ /* 0x000fe20000800000 */
        /* <DEDUP_REMOVED lines=13> */
[----:B------:R-:W-:Y:S01]  /*e0f0*/  FSEL R8, RZ, -23, P3 ;  /* 0xc1b80000ff087808 */ /* 0x000fe20001800000 */
[----:B------:R-:W-:Y:S01]  /*e100*/  @!P5 FMUL R42, R42, 16777216 ;  /* 0x4b8000002a2ad820 */ /* 0x000fe20000400000 */
[----:B------:R-:W-:Y:S01]  /*e110*/  I2FP.F32.S32 R11, R9 ;  /* 0x00000009000b7245 */ /* 0x000fe20000201400 */
[----:B------:R-:W-:Y:S01]  /*e120*/  @!P5 FMUL R44, R44, 16777216 ;  /* 0x4b8000002c2cd820 */ /* 0x000fe20000400000 */
[----:B------:R-:W-:Y:S01]  /*e130*/  FSETP.GEU.AND P3, PT, |R66|, 1.175494350822287508e-38, PT ;  /* 0x008000004200780b */ /* 0x000fe20003f6e200 */
[----:B------:R-:W-:Y:S01]  /*e140*/  @!P5 FMUL R106, R106, 16777216 ;  /* 0x4b8000006a6ad820 */ /* 0x000fe20000400000 */
[----:B------:R-:W-:Y:S01]  /*e150*/  I2FP.F32.S32 R13, R12 ;  /* 0x0000000c000d7245 */ /* 0x000fe20000201400 */
[----:B------:R-:W-:-:S02]  /*e160*/  IMAD.IADD R12, R181, 0x1, -R12 ;  /* 0x00000001b50c7824 */ /* 0x000fc400078e0a0c */
[----:B------:R-:W-:Y:S01]  /*e170*/  FFMA.FTZ R64, R11, 1.1920928955078125e-07, R8 ;  /* 0x340000000b407823 */ /* 0x000fe20000010008 */
[----:B------:R-:W-:Y:S01]  /*e180*/  @!P5 FMUL R28, R28, 16777216 ;  /* 0x4b8000001c1cd820 */ /* 0x000fe20000400000 */
[----:B------:R-:W-:Y:S01]  /*e190*/  @!P5 FMUL R32, R32, 16777216 ;  /* 0x4b8000002020d820 */ /* 0x000fe20000400000 */
[----:B------:R-:W-:Y:S01]  /*e1a0*/  @!P5 FMUL R46, R46, 16777216 ;  /* 0x4b8000002e2ed820 */ /* 0x000fe20000400000 */
[----:B------:R-:W-:Y:S01]  /*e1b0*/  @!P5 FMUL R50, R50, 16777216 ;  /* 0x4b8000003232d820 */ /* 0x000fe20000400000 */
[----:B------:R-:W-:Y:S01]  /*e1c0*/  @!P5 FMUL R52, R52, 16777216 ;  /* 0x4b8000003434d820 */ /* 0x000fe20000400000 */
[----:B------:R-:W-:Y:S01]  /*e1d0*/  @!P5 FMUL R54, R54, 16777216 ;  /* 0x4b8000003636d820 */ /* 0x000fe20000400000 */
[----:B------:R-:W-:Y:S01]  /*e1e0*/  @!P5 FMUL R56, R56, 16777216 ;  /* 0x4b8000003838d820 */ /* 0x000fe20000400000 */
[----:B------:R-:W-:Y:S01]  /*e1f0*/  @!P5 FMUL R60, R60, 16777216 ;  /* 0x4b8000003c3cd820 */ /* 0x000fe20000400000 */
[----:B------:R-:W-:Y:S01]  /*e200*/  IADD3 R9, R82, -R9, RZ ;  /* 0x8000000952097210 */ /* 0x000fe20007ffe0ff */
[C---:B0-----:R-:W-:Y:S01]  /*e210*/  FMUL R35, R7.reuse, R14 ;  /* 0x0000000e07237220 */ /* 0x041fe20000400000 */
[----:B------:R-:W-:Y:S01]  /*e220*/  MOV R11, 0x3dc6b27f ;  /* 0x3dc6b27f000b7802 */ /* 0x000fe20000000f00 */
[----:B------:R-:W-:Y:S01]  /*e230*/  FADD R14, R12, -1 ;  /* 0xbf8000000c0e7421 */ /* 0x000fe20000000000 */
[----:B------:R-:W-:Y:S01]  /*e240*/  LEA.HI R5, R26, R33, RZ, 0x1f ;  /* 0x000000211a057211 */ /* 0x000fe200078ff8ff */
[C---:B------:R-:W-:Y:S01]  /*e250*/  FMUL R62, R7.reuse, R18 ;  /* 0x00000012073e7220 */ /* 0x040fe20000400000 */
        /* <DEDUP_REMOVED lines=29> */
[----:B------:R-:W-:Y:S01]  /*e430*/  FMUL R175, R7, R60 ;  /* 0x0000003c07af7220 */ /* 0x000fe20000400000 */
[----:B------:R-:W-:Y:S01]  /*e440*/  @P2 FMUL R66, R66, 0.25 ;  /* 0x3e80000042422820 */ /* 0x000fe20000400000 */
[----:B------:R-:W-:Y:S01]  /*e450*/  FADD R7, R9, -1 ;  /* 0xbf80000009077421 */ /* 0x000fe20000000000 */
[-C--:B------:R-:W-:Y:S01]  /*e460*/  FFMA.FTZ R9, R14, R11.reuse, -0.16845393180847167969 ;  /* 0xbe2c7f300e097423 */ /* 0x080fe2000001000b */
[----:B------:R-:W-:Y:S01]  /*e470*/  FSEL R10, RZ, -23, P4 ;  /* 0xc1b80000ff0a7808 */ /* 0x000fe20002000000 */
[----:B------:R-:W-:Y:S01]  /*e480*/  @!P3 FMUL R66, R66, 16777216 ;  /* 0x4b8000004242b820 */ /* 0x000fe20000400000 */
[----:B------:R-:W-:Y:S01]  /*e490*/  FFMA.FTZ R8, R7, R11, -0.16845393180847167969 ;  /* 0xbe2c7f3007087423 */ /* 0x000fe2000001000b */
[C---:B------:R-:W-:Y:S01]  /*e4a0*/  FFMA.FTZ R9, R14.reuse, R9, 0.1716887056827545166 ;  /* 0x3e2fcf2a0e097423 */ /* 0x040fe20000010009 */
[----:B------:R-:W-:Y:S01]  /*e4b0*/  @!P3 FMUL R149, R149, 16777216 ;  /* 0x4b8000009595b820 */ /* 0x000fe20000400000 */
[----:B------:R-:W-:Y:S01]  /*e4c0*/  FFMA.FTZ R13, R13, 1.1920928955078125e-07, R10 ;  /* 0x340000000d0d7823 */ /* 0x000fe2000001000a */
[----:B------:R-:W-:Y:S01]  /*e4d0*/  FFMA.FTZ R8, R7, R8, 0.1716887056827545166 ;  /* 0x3e2fcf2a07087423 */ /* 0x000fe20000010008 */
[----:B------:R-:W0:Y:S01]  /*e4e0*/  MUFU.RCP R10, R66 ;  /* 0x00000042000a7308 */ /* 0x000e220000001000 */
[C---:B------:R-:W-:Y:S01]  /*e4f0*/  FFMA.FTZ R9, R14.reuse, R9, -0.17900948226451873779 ;  /* 0xbe374e430e097423 */ /* 0x040fe20000010009 */
[----:B------:R-:W-:Y:S01]  /*e500*/  @!P3 FMUL R145, R145, 16777216 ;  /* 0x4b8000009191b820 */ /* 0x000fe20000400000 */
[----:B------:R-:W-:Y:S01]  /*e510*/  FFMA.FTZ R8, R7, R8, -0.17900948226451873779 ;  /* 0xbe374e4307087423 */ /* 0x000fe20000010008 */
[----:B------:R-:W-:Y:S01]  /*e520*/  @!P3 FMUL R17, R17, 16777216 ;  /* 0x4b8000001111b820 */ /* 0x000fe20000400000 */
[C---:B------:R-:W-:Y:S01]  /*e530*/  FFMA.FTZ R9, R14.reuse, R9, 0.20512372255325317383 ;  /* 0x3e520bf40e097423 */ /* 0x040fe20000010009 */
[----:B------:R-:W-:Y:S01]  /*e540*/  @!P3 FMUL R21, R21, 16777216 ;  /* 0x4b8000001515b820 */ /* 0x000fe20000400000 */
[----:B------:R-:W-:Y:S01]  /*e550*/  FFMA.FTZ R8, R7, R8, 0.20512372255325317383 ;  /* 0x3e520bf407087423 */ /* 0x000fe20000010008 */
[----:B------:R-:W-:Y:S01]  /*e560*/  @!P3 FMUL R23, R23, 16777216 ;  /* 0x4b8000001717b820 */ /* 0x000fe20000400000 */
[C---:B------:R-:W-:Y:S01]  /*e570*/  FFMA.FTZ R9, R14.reuse, R9, -0.24046532809734344482 ;  /* 0xbe763c8b0e097423 */ /* 0x040fe20000010009 */
[----:B------:R-:W-:Y:S01]  /*e580*/  @!P3 FMUL R25, R25, 16777216 ;  /* 0x4b8000001919b820 */ /* 0x000fe20000400000 */
[----:B------:R-:W-:Y:S01]  /*e590*/  FFMA.FTZ R8, R7, R8, -0.24046532809734344482 ;  /* 0xbe763c8b07087423 */ /* 0x000fe20000010008 */
[----:B------:R-:W-:Y:S01]  /*e5a0*/  @!P3 FMUL R27, R27, 16777216 ;  /* 0x4b8000001b1bb820 */ /* 0x000fe20000400000 */
[----:B------:R-:W-:Y:S01]  /*e5b0*/  FFMA.FTZ R9, R14, R9, 0.28857114911079406738 ;  /* 0x3e93bf990e097423 */ /* 0x000fe20000010009 */
        /* <DEDUP_REMOVED lines=25> */
[----:B0-----:R-:W-:Y:S01]  /*e750*/  FMUL R46, R10, R149 ;  /* 0x000000950a2e7220 */ /* 0x001fe20000400000 */
[C---:B------:R-:W-:Y:S01]  /*e760*/  FFMA.FTZ R8, R7.reuse, R8, 0.28857114911079406738 ;  /* 0x3e93bf9907087423 */ /* 0x040fe20000010008 */
[----:B------:R-:W-:Y:S01]  /*e770*/  FFMA.FTZ R11, R14, R9, -0.36067417263984680176 ;  /* 0xbeb8aa490e0b7423 */ /* 0x000fe20000010009 */
[----:B------:R-:W-:Y:S01]  /*e780*/  FMUL R149, R10, R145 ;  /* 0x000000910a957220 */ /* 0x000fe20000400000 */
[----:B------:R-:W-:Y:S01]  /*e790*/  IADD3 R48, R48, R29, RZ ;  /* 0x0000001d30307210 */ /* 0x000fe20007ffe0ff */
        /* <DEDUP_REMOVED lines=30> */
[C---:B------:R-:W-:Y:S01]  /*e980*/  FFMA.FTZ R10, R7.reuse, R8, -0.36067417263984680176 ;  /* 0xbeb8aa49070a7423 */ /* 0x040fe20000010008 */
[----:B------:R-:W-:Y:S01]  /*e990*/  FFMA.FTZ R11, R14, R11, 0.48089820146560668945 ;  /* 0x3ef6384a0e0b7423 */ /* 0x000fe2000001000b */
[----:B------:R-:W-:Y:S01]  /*e9a0*/  LOP3.LUT R65, R0, 0x7f, RZ, 0xc0, !PT ;  /* 0x0000007f00417812 */ /* 0x000fe200078ec0ff */
[----:B------:R-:W0:Y:S01]  /*e9b0*/  LDC R2, c[0x0][0x278] ;  /* 0x00009e00ff027b82 */ /* 0x000e220000000800 */
[----:B------:R-:W-:Y:S01]  /*e9c0*/  FFMA.FTZ R10, R7, R10, 0.48089820146560668945 ;  /* 0x3ef6384a070a7423 */ /* 0x000fe2000001000a */
[----:B------:R-:W-:Y:S01]  /*e9d0*/  FFMA.FTZ R11, R14, R11, -0.72134751081466674805 ;  /* 0xbf38aa3b0e0b7423 */ /* 0x000fe2000001000b */
[----:B------:R-:W-:-:S02]  /*e9e0*/  F2FP.F16.F32.PACK_AB R9, R169, R12 ;  /* 0x0000000ca909723e */ /* 0x000fc400000000ff */
[----:B------:R-:W-:Y:S01]  /*e9f0*/  FFMA.FTZ R12, R7, R10, -0.72134751081466674805 ;  /* 0xbf38aa3b070c7423 */ /* 0x000fe2000001000a */
[----:B------:R-:W-:Y:S01]  /*ea00*/  FMUL R15, R14, R11 ;  /* 0x0000000b0e0f7220 */ /* 0x000fe20000400000 */
[----:B------:R-:W-:Y:S02]  /*ea10*/  F2FP.F16.F32.PACK_AB R8, R171, R80 ;  /* 0x00000050ab08723e */ /* 0x000fe400000000ff */
[----:B------:R-:W-:Y:S01]  /*ea20*/  F2FP.F16.F32.PACK_AB R10, R78, R175 ;  /* 0x000000af4e0a723e */ /* 0x000fe200000000ff */
[----:B------:R-:W-:Y:S01]  /*ea30*/  FMUL R12, R7, R12 ;  /* 0x0000000c070c7220 */ /* 0x000fe20000400000 */
[----:B------:R-:W-:Y:S01]  /*ea40*/  F2FP.F16.F32.PACK_AB R11, R76, R173 ;  /* 0x000000ad4c0b723e */ /* 0x000fe200000000ff */
[----:B------:R-:W-:Y:S01]  /*ea50*/  FMUL R15, R14, R15 ;  /* 0x0000000f0e0f7220 */ /* 0x000fe20000400000 */
[----:B------:R-:W-:Y:S01]  /*ea60*/  LEA R65, R65, UR12, 0x4 ;  /* 0x0000000c41417c11 */ /* 0x000fe2000f8e20ff */
[----:B------:R-:W-:Y:S01]  /*ea70*/  FMUL R12, R7, R12 ;  /* 0x0000000c070c7220 */ /* 0x000fe20000400000 */
[----:B------:R-:W-:Y:S01]  /*ea80*/  F2FP.F16.F32.PACK_AB R16, R16, R167 ;  /* 0x000000a71010723e */ /* 0x000fe200000000ff */
[----:B------:R-:W-:Y:S01]  /*ea90*/  STSM.16.M88.4 [R48], R8 ;  /* 0x0000000830007844 */ /* 0x000fe20000000200 */
[----:B------:R-:W-:Y:S01]  /*eaa0*/  F2FP.F16.F32.PACK_AB R17, R17, R74 ;  /* 0x0000004a1111723e */ /* 0x000fe200000000ff */
[----:B------:R-:W-:Y:S01]  /*eab0*/  FFMA.FTZ R7, R7, 1.4426950216293334961, R12 ;  /* 0x3fb8aa3b07077823 */ /* 0x000fe2000001000c */
[----:B------:R-:W-:Y:S01]  /*eac0*/  F2FP.F16.F32.PACK_AB R18, R18, R165 ;  /* 0x000000a51212723e */ /* 0x000fe200000000ff */
[----:B------:R-:W-:Y:S01]  /*ead0*/  BAR.SYNC.DEFER_BLOCKING 0x0 ;  /* 0x0000000000007b1d */ /* 0x000fe20000010000 */
[----:B------:R-:W-:Y:S01]  /*eae0*/  F2FP.F16.F32.PACK_AB R19, R72, R163 ;  /* 0x000000a34813723e */ /* 0x000fe200000000ff */
[----:B------:R-:W-:Y:S01]  /*eaf0*/  FFMA.FTZ R14, R14, 1.4426950216293334961, R15 ;  /* 0x3fb8aa3b0e0e7823 */ /* 0x000fe2000001000f */
[----:B------:R-:W-:Y:S01]  /*eb00*/  SHF.R.U32.HI R3, RZ, 0x6, R0 ;  /* 0x00000006ff037819 */ /* 0x000fe20000011600 */
[----:B------:R-:W-:Y:S01]  /*eb10*/  FADD R64, R64, R7 ;  /* 0x0000000740407221 */ /* 0x000fe20000000000 */
[----:B------:R-:W-:Y:S01]  /*eb20*/  ISETP.GE.U32.AND P1, PT, R82, 0x7f800000, PT ;  /* 0x7f8000005200780c */ /* 0x000fe20003f26070 */
[----:B------:R-:W-:Y:S01]  /*eb30*/  FADD R7, R13, R14 ;  /* 0x0000000e0d077221 */ /* 0x000fe20000000000 */
[----:B------:R-:W-:-:S02]  /*eb40*/  SGXT.U32 R3, R3, 0x1 ;  /* 0x000000010303781a */ /* 0x000fc40000000000 */
[----:B------:R-:W-:Y:S02]  /*eb50*/  ISETP.GE.U32.AND P3, PT, R181, 0x7f800000, PT ;  /* 0x7f800000b500780c */ /* 0x000fe40003f66070 */
[----:B------:R-:W-:Y:S01]  /*eb60*/  F2FP.F16.F32.PACK_AB R20, R20, R23 ;  /* 0x000000171414723e */ /* 0x000fe200000000ff */
[----:B0-----:R-:W-:Y:S01]  /*eb70*/  IMAD R3, R3, R2, RZ ;  /* 0x0000000203037224 */ /* 0x001fe200078e02ff */
[----:B------:R-:W-:Y:S02]  /*eb80*/  F2FP.F16.F32.PACK_AB R21, R21, R70 ;  /* 0x000000461515723e */ /* 0x000fe400000000ff */
[----:B------:R-:W-:Y:S01]  /*eb90*/  F2FP.F16.F32.PACK_AB R22, R22, R159 ;  /* 0x0000009f1616723e */ /* 0x000fe200000000ff */
[----:B------:R-:W-:Y:S01]  /*eba0*/  IMAD R43, R2, 0x2, R3 ;  /* 0x00000002022b7824 */ /* 0x000fe200078e0203 */
[----:B------:R-:W-:Y:S01]  /*ebb0*/  F2FP.F16.F32.PACK_AB R23, R68, R157 ;  /* 0x0000009d4417723e */ /* 0x000fe200000000ff */
[----:B------:R-:W-:Y:S01]  /*ebc0*/  @P1 IMAD.MOV.U32 R12, RZ, RZ, 0x7f800000 ;  /* 0x7f800000ff0c1424 */ /* 0x000fe200078e00ff */
[----:B------:R-:W-:-:S02]  /*ebd0*/  F2FP.F16.F32.PACK_AB R24, R24, R27 ;  /* 0x0000001b1818723e */ /* 0x000fc400000000ff */
[----:B------:R-:W-:Y:S01]  /*ebe0*/  LEA R41, R2, R43, 0x1 ;  /* 0x0000002b02297211 */ /* 0x000fe200078e08ff */
[----:B------:R-:W-:Y:S01]  /*ebf0*/  @P1 FFMA.FTZ R64, R82, R12, +INF ;  /* 0x7f80000052401423 */ /* 0x000fe2000001000c */
[----:B------:R-:W-:Y:S01]  /*ec00*/  @P3 MOV R14, 0x7f800000 ;  /* 0x7f800000000e3802 */ /* 0x000fe20000000f00 */
[----:B------:R-:W0:Y:S01]  /*ec10*/  LDS.128 R8, [R65] ;  /* 0x0000000041087984 */ /* 0x000e220000000c00 */
[C---:B------:R-:W-:Y:S02]  /*ec20*/  LEA R119, R2.reuse, R41, 0x1 ;  /* 0x0000002902777211 */ /* 0x040fe400078e08ff */
[----:B------:R-:W-:Y:S01]  /*ec30*/  F2FP.F16.F32.PACK_AB R25, R25, R66 ;  /* 0x000000421919723e */ /* 0x000fe200000000ff */
[----:B------:R-:W-:Y:S01]  /*ec40*/  BAR.SYNC.DEFER_BLOCKING 0x0 ;  /* 0x0000000000007b1d */ /* 0x000fe20000010000 */
[----:B------:R-:W-:Y:S01]  /*ec50*/  @P3 FFMA.FTZ R7, R181, R14, +INF ;  /* 0x7f800000b5073423 */ /* 0x000fe2000001000e */
[----:B------:R-:W-:Y:S02]  /*ec60*/  LEA R47, R2, R119, 0x1 ;  /* 0x00000077022f7211 */ /* 0x000fe400078e08ff */
[----:B------:R-:W-:-:S02]  /*ec70*/  F2FP.F16.F32.PACK_AB R26, R26, R155 ;  /* 0x0000009b1a1a723e */ /* 0x000fc400000000ff */
[----:B------:R-:W-:Y:S01]  /*ec80*/  F2FP.F16.F32.PACK_AB R27, R62, R147 ;  /* 0x000000933e1b723e */ /* 0x000fe200000000ff */
[----:B------:R-:W-:Y:S01]  /*ec90*/  IMAD R111, R2, 0x2, R47 ;  /* 0x00000002026f7824 */ /* 0x000fe200078e022f */
[----:B------:R-:W-:Y:S01]  /*eca0*/  F2FP.F16.F32.PACK_AB R32, R32, R131 ;  /* 0x000000832020723e */ /* 0x000fe200000000ff */
[----:B------:R-:W1:Y:S01]  /*ecb0*/  LDC.64 R154, c[0x0][0x228] ;  /* 0x00008a00ff9a7b82 */ /* 0x000e620000000a00 */
[----:B------:R-:W-:Y:S02]  /*ecc0*/  F2FP.F16.F32.PACK_AB R33, R33, R60 ;  /* 0x0000003c2121723e */ /* 0x000fe400000000ff */
[----:B------:R-:W-:Y:S02]  /*ecd0*/  LEA R107, R2, R111, 0x1 ;  /* 0x0000006f026b7211 */ /* 0x000fe400078e08ff */
[----:B------:R-:W-:Y:S02]  /*ece0*/  F2FP.F16.F32.PACK_AB R34, R34, R123 ;  /* 0x0000007b2222723e */ /* 0x000fe400000000ff */
[----:B------:R-:W-:-:S02]  /*ecf0*/  LEA R49, R2, R107, 0x1 ;  /* 0x0000006b02317211 */ /* 0x000fc400078e08ff */
[----:B------:R-:W-:Y:S02]  /*ed00*/  F2FP.F16.F32.PACK_AB R35, R35, R58 ;  /* 0x0000003a2323723e */ /* 0x000fe400000000ff */
[----:B------:R-:W-:Y:S02]  /*ed10*/  LEA R51, R2, R49, 0x1 ;  /* 0x0000003102337211 */ /* 0x000fe400078e08ff */
[----:B------:R-:W-:Y:S01]  /*ed20*/  F2FP.F16.F32.PACK_AB R28, R28, R143 ;  /* 0x0000008f1c1c723e */ /* 0x000fe200000000ff */
[----:B------:R-:W-:Y:S02]  /*ed30*/  STSM.16.M88.4 [R48], R16 ;  /* 0x0000001030007844 */ /* 0x000fe40000000200 */
[----:B------:R-:W-:Y:S01]  /*ed40*/  IMAD R53, R2, 0x2, R51 ;  /* 0x0000000202357824 */ /* 0x000fe200078e0233 */
[----:B------:R-:W-:Y:S01]  /*ed50*/  F2FP.F16.F32.PACK_AB R29, R29, R56 ;  /* 0x000000381d1d723e */ /* 0x000fe200000000ff */
[----:B------:R-:W-:Y:S01]  /*ed60*/  BAR.SYNC.DEFER_BLOCKING 0x0 ;  /* 0x0000000000007b1d */ /* 0x000fe20000010000 */
[----:B------:R-:W-:-:S02]  /*ed70*/  F2FP.F16.F32.PACK_AB R30, R30, R141 ;  /* 0x0000008d1e1e723e */ /* 0x000fc400000000ff */
[----:B------:R-:W-:Y:S02]  /*ed80*/  LEA R55, R2, R53, 0x1 ;  /* 0x0000003502377211 */ /* 0x000fe400078e08ff */
[----:B------:R-:W-:Y:S01]  /*ed90*/  F2FP.F16.F32.PACK_AB R31, R31, R44 ;  /* 0x0000002c1f1f723e */ /* 0x000fe200000000ff */
[----:B------:R-:W-:Y:S01]  /*eda0*/  IMAD R44, R168, UR5, RZ ;  /* 0x00000005a82c7c24 */ /* 0x000fe2000f8e02ff */
[----:B------:R-:W-:Y:S01]  /*edb0*/  LEA R57, R2, R55, 0x1 ;  /* 0x0000003702397211 */ /* 0x000fe200078e08ff */
[----:B------:R-:W-:Y:S01]  /*edc0*/  USHF.L.U32 UR5, UR4, 0x1, URZ ;  /* 0x0000000104057899 */ /* 0x000fe2000800063f */
[----:B------:R-:W-:Y:S02]  /*edd0*/  F2FP.F16.F32.PACK_AB R38, R38, R45 ;  /* 0x0000002d2626723e */ /* 0x000fe400000000ff */
[----:B------:R-:W-:Y:S01]  /*ede0*/  F2FP.F16.F32.PACK_AB R39, R39, R40 ;  /* 0x000000282727723e */ /* 0x000fe200000000ff */
[----:B------:R-:W-:Y:S01]  /*edf0*/  IMAD R59, R2, 0x2, R57 ;  /* 0x00000002023b7824 */ /* 0x000fe200078e0239 */
[----:B------:R-:W-:-:S02]  /*ee00*/  FSETP.NEU.AND P2, PT, R82, RZ, PT ;  /* 0x000000ff5200720b */ /* 0x000fc40003f4d000 */
[----:B------:R-:W-:Y:S02]  /*ee10*/  FSETP.NEU.AND P1, PT, R181, RZ, PT ;  /* 0x000000ffb500720b */ /* 0x000fe40003f2d000 */
[C---:B------:R-:W-:Y:S02]  /*ee20*/  LEA R61, R2.reuse, R59, 0x1 ;  /* 0x0000003b023d7211 */ /* 0x040fe400078e08ff */
[----:B------:R-:W-:Y:S02]  /*ee30*/  FSEL R7, R7, -INF , P1 ;  /* 0xff80000007077808 */ /* 0x000fe40000800000 */
[----:B------:R-:W-:Y:S02]  /*ee40*/  LEA R63, R2, R61, 0x1 ;  /* 0x0000003d023f7211 */ /* 0x000fe400078e08ff */
[----:B------:R-:W-:Y:S01]  /*ee50*/  SHF.L.U32 R0, R0, 0x1, RZ ;  /* 0x0000000100007819 */ /* 0x000fe200000006ff */
[----:B------:R-:W2:Y:S01]  /*ee60*/  LDS.128 R12, [R65] ;  /* 0x00000000410c7984 */ /* 0x000ea20000000c00 */
[C---:B------:R-:W-:Y:S01]  /*ee70*/  LEA R67, R2.reuse, R63, 0x1 ;  /* 0x0000003f02437211 */ /* 0x040fe200078e08ff */
[----:B------:R-:W-:Y:S04]  /*ee80*/  BAR.SYNC.DEFER_BLOCKING 0x0 ;  /* 0x0000000000007b1d */ /* 0x000fe80000010000 */
[----:B------:R-:W-:-:S05]  /*ee90*/  IMAD R69, R2, 0x2, R67 ;  /* 0x0000000202457824 */ /* 0x000fca00078e0243 */
[----:B------:R-:W-:-:S04]  /*eea0*/  LEA R71, R2, R69, 0x1 ;  /* 0x0000004502477211 */ /* 0x000fc800078e08ff */
[----:B------:R-:W-:-:S04]  /*eeb0*/  LEA R73, R2, R71, 0x1 ;  /* 0x0000004702497211 */ /* 0x000fc800078e08ff */
[----:B------:R-:W-:-:S05]  /*eec0*/  LEA R75, R2, R73, 0x1 ;  /* 0x00000049024b7211 */ /* 0x000fca00078e08ff */
[C---:B------:R-:W-:Y:S01]  /*eed0*/  IMAD R77, R2.reuse, 0x2, R75 ;  /* 0x00000002024d7824 */ /* 0x040fe200078e024b */
[----:B------:R-:W-:Y:S04]  /*eee0*/  STSM.16.M88.4 [R48], R20 ;  /* 0x0000001430007844 */ /* 0x000fe80000000200 */
[C---:B------:R-:W-:Y:S01]  /*eef0*/  LEA R79, R2.reuse, R77, 0x1 ;  /* 0x0000004d024f7211 */ /* 0x040fe200078e08ff */
[----:B------:R-:W-:Y:S03]  /*ef00*/  BAR.SYNC.DEFER_BLOCKING 0x0 ;  /* 0x0000000000007b1d */ /* 0x000fe60000010000 */
[----:B------:R-:W-:-:S04]  /*ef10*/  LEA R81, R2, R79, 0x1 ;  /* 0x0000004f02517211 */ /* 0x000fc800078e08ff */
[----:B------:R-:W-:-:S05]  /*ef20*/  LEA R83, R2, R81, 0x1 ;  /* 0x0000005102537211 */ /* 0x000fca00078e08ff */
[----:B------:R-:W-:-:S05]  /*ef30*/  IMAD R85, R2, 0x2, R83 ;  /* 0x0000000202557824 */ /* 0x000fca00078e0253 */
[----:B------:R-:W-:-:S04]  /*ef40*/  LEA R102, R2, R85, 0x1 ;  /* 0x0000005502667211 */ /* 0x000fc800078e08ff */
[----:B------:R-:W-:-:S04]  /*ef50*/  LEA R99, R2, R102, 0x1 ;  /* 0x0000006602637211 */ /* 0x000fc800078e08ff */
[C---:B------:R-:W-:Y:S01]  /*ef60*/  LEA R98, R2.reuse, R99, 0x1 ;  /* 0x0000006302627211 */ /* 0x040fe200078e08ff */
[----:B------:R-:W3:Y:S01]  /*ef70*/  LDS.128 R16, [R65] ;  /* 0x0000000041107984 */ /* 0x000ee20000000c00 */
[----:B------:R-:W-:Y:S03]  /*ef80*/  BAR.SYNC.DEFER_BLOCKING 0x0 ;  /* 0x0000000000007b1d */ /* 0x000fe60000010000 */
[----:B------:R-:W-:-:S05]  /*ef90*/  IMAD R95, R2, 0x2, R98 ;  /* 0x00000002025f7824 */ /* 0x000fca00078e0262 */
[----:B------:R-:W-:-:S04]  /*efa0*/  LEA R94, R2, R95, 0x1 ;  /* 0x0000005f025e7211 */ /* 0x000fc800078e08ff */
[----:B------:R-:W-:-:S05]  /*efb0*/  LEA R93, R2, R94, 0x1 ;  /* 0x0000005e025d7211 */ /* 0x000fca00078e08ff */
[----:B------:R-:W-:-:S05]  /*efc0*/  IMAD R92, R2, 0x2, R93 ;  /* 0x00000002025c7824 */ /* 0x000fca00078e025d */
[C---:B------:R-:W-:Y:S01]  /*efd0*/  LEA R91, R2.reuse, R92, 0x1 ;  /* 0x0000005c025b7211 */ /* 0x040fe200078e08ff */
[----:B------:R-:W-:Y:S04]  /*efe0*/  STSM.16.M88.4 [R48], R24 ;  /* 0x0000001830007844 */ /* 0x000fe80000000200 */
[C---:B------:R-:W-:Y:S01]  /*eff0*/  IMAD R90, R2.reuse, 0x2, R91 ;  /* 0x00000002025a7824 */ /* 0x040fe200078e025b */
[----:B------:R-:W-:Y:S04]  /*f000*/  BAR.SYNC.DEFER_BLOCKING 0x0 ;  /* 0x0000000000007b1d */ /* 0x000fe80000010000 */
[----:B------:R-:W-:-:S04]  /*f010*/  LEA R89, R2, R90, 0x1 ;  /* 0x0000005a02597211 */ /* 0x000fc800078e08ff */
[----:B------:R-:W-:-:S04]  /*f020*/  LEA R88, R2, R89, 0x1 ;  /* 0x0000005902587211 */ /* 0x000fc800078e08ff */
[----:B------:R-:W-:-:S05]  /*f030*/  LEA R87, R2, R88, 0x1 ;  /* 0x0000005802577211 */ /* 0x000fca00078e08ff */
[----:B------:R-:W-:-:S05]  /*f040*/  IMAD R86, R2, 0x2, R87 ;  /* 0x0000000202567824 */ /* 0x000fca00078e0257 */
[C---:B------:R-:W-:Y:S01]  /*f050*/  LEA R96, R2.reuse, R86, 0x1 ;  /* 0x0000005602607211 */ /* 0x040fe200078e08ff */
[----:B------:R-:W-:Y:S03]  /*f060*/  LDS.128 R20, [R65] ;  /* 0x0000000041147984 */ /* 0x000fe60000000c00 */
        /* <DEDUP_REMOVED lines=8> */
[----:B------:R4:W-:Y:S03]  /*f0f0*/  STSM.16.M88.4 [R48], R32 ;  /* 0x0000002030007844 */ /* 0x0009e60000000200 */
[C---:B------:R-:W-:Y:S01]  /*f100*/  LEA R137, R2.reuse, R135, 0x1 ;  /* 0x0000008702897211 */ /* 0x040fe200078e08ff */
[----:B------:R-:W-:Y:S03]  /*f110*/  BAR.SYNC.DEFER_BLOCKING 0x0 ;  /* 0x0000000000007b1d */ /* 0x000fe60000010000 */
[----:B------:R-:W-:-:S05]  /*f120*/  LEA R133, R2, R137, 0x1 ;  /* 0x0000008902857211 */ /* 0x000fca00078e08ff */
[----:B------:R-:W-:Y:S01]  /*f130*/  IMAD R125, R2, 0x2, R133 ;  /* 0x00000002027d7824 */ /* 0x000fe200078e0285 */
[----:B----4-:R-:W-:-:S04]  /*f140*/  F2FP.F16.F32.PACK_AB R32, R54, R145 ;  /* 0x000000913620723e */ /* 0x010fc800000000ff */
[----:B------:R-:W-:Y:S02]  /*f150*/  LEA R115, R2, R125, 0x1 ;  /* 0x0000007d02737211 */ /* 0x000fe400078e08ff */
[----:B------:R-:W-:Y:S02]  /*f160*/  F2FP.F16.F32.PACK_AB R33, R52, R151 ;  /* 0x000000973421723e */ /* 0x000fe400000000ff */
[C---:B------:R-:W-:Y:S02]  /*f170*/  LEA R127, R2.reuse, R115, 0x1 ;  /* 0x00000073027f7211 */ /* 0x040fe400078e08ff */
[----:B------:R-:W-:Y:S02]  /*f180*/  F2FP.F16.F32.PACK_AB R34, R37, R42 ;  /* 0x0000002a2522723e */ /* 0x000fe400000000ff */
[----:B------:R-:W-:Y:S01]  /*f190*/  LEA R117, R2, R127, 0x1 ;  /* 0x0000007f02757211 */ /* 0x000fe200078e08ff */
[----:B------:R-:W4:Y:S01]  /*f1a0*/  LDS.128 R24, [R65] ;  /* 0x0000000041187984 */ /* 0x000f220000000c00 */
[----:B------:R-:W-:-:S03]  /*f1b0*/  F2FP.F16.F32.PACK_AB R35, R36, R139 ;  /* 0x0000008b2423723e */ /* 0x000fc600000000ff */
[----:B------:R-:W-:Y:S01]  /*f1c0*/  IMAD R129, R2, 0x2, R117 ;  /* 0x0000000202817824 */ /* 0x000fe200078e0275 */
[----:B------:R-:W-:Y:S01]  /*f1d0*/  BAR.SYNC.DEFER_BLOCKING 0x0 ;  /* 0x0000000000007b1d */ /* 0x000fe20000010000 */
[C---:B------:R-:W-:Y:S01]  /*f1e0*/  SHF.L.U32 R37, R44.reuse, 0x1, RZ ;  /* 0x000000012c257819 */ /* 0x040fe200000006ff */
[----:B------:R-:W-:Y:S01]  /*f1f0*/  IMAD.HI R44, R44, 0x2, RZ ;  /* 0x000000022c2c7827 */ /* 0x000fe200078e02ff */
[----:B------:R-:W-:Y:S02]  /*f200*/  F2FP.F16.F32.PACK_AB R36, R50, R153 ;  /* 0x000000993224723e */ /* 0x000fe400000000ff */
[C---:B------:R-:W-:Y:S02]  /*f210*/  LEA R121, R2.reuse, R129, 0x1 ;  /* 0x0000008102797211 */ /* 0x040fe400078e08ff */
[----:B-1----:R-:W-:Y:S01]  /*f220*/  IADD3 R136, P3, P4, R37, UR5, R154 ;  /* 0x0000000525887c10 */ /* 0x002fe2000fc7e09a */
[----:B------:R-:W-:Y:S01]  /*f230*/  UIMAD.WIDE UR4, UR4, 0x2, URZ ;  /* 0x00000002040478a5 */ /* 0x000fe2000f8e023f */
[----:B------:R-:W-:-:S02]  /*f240*/  LEA R131, R2, R121, 0x1 ;  /* 0x0000007902837211 */ /* 0x000fc400078e08ff */
[----:B------:R-:W-:Y:S02]  /*f250*/  F2FP.F16.F32.PACK_AB R37, R46, R149 ;  /* 0x000000952e25723e */ /* 0x000fe400000000ff */
[----:B------:R-:W-:Y:S02]  /*f260*/  LEA R123, R2, R131, 0x1 ;  /* 0x00000083027b7211 */ /* 0x000fe400078e08ff */
[----:B------:R-:W-:Y:S01]  /*f270*/  IADD3.X R166, R44, UR5, R155, P3, P4 ;  /* 0x000000052ca67c10 */ /* 0x000fe20009fe849b */
[----:B------:R-:W-:Y:S01]  /*f280*/  ULDC UR4, c[0x0][0x27c] ;  /* 0x00009f0000047ab9 */ /* 0x000fe20000000800 */
[-C--:B------:R-:W-:Y:S01]  /*f290*/  LEA R44, P5, R3, R136.reuse, 0x1 ;  /* 0x00000088032c7211 */ /* 0x080fe200078a08ff */
[----:B------:R-:W-:Y:S01]  /*f2a0*/  IMAD R143, R2, 0x2, R123 ;  /* 0x00000002028f7824 */ /* 0x000fe200078e027b */
[-C--:B------:R-:W-:Y:S01]  /*f2b0*/  LEA R42, P6, R43, R136.reuse, 0x1 ;  /* 0x000000882b2a7211 */ /* 0x080fe200078c08ff */
[----:B------:R-:W-:Y:S01]  /*f2c0*/  UIMAD UR4, UR7, UR4, URZ ;  /* 0x00000004070472a4 */ /* 0x000fe2000f8e023f */
[----:B------:R-:W-:-:S02]  /*f2d0*/  LEA R40, P3, R41, R136, 0x1 ;  /* 0x0000008829287211 */ /* 0x000fc400078608ff */
[C---:B------:R-:W-:Y:S01]  /*f2e0*/  LEA R141, R2.reuse, R143, 0x1 ;  /* 0x0000008f028d7211 */ /* 0x040fe200078e08ff */
[----:B------:R-:W-:Y:S01]  /*f2f0*/  STSM.16.M88.4 [R48], R28 ;  /* 0x0000001c30007844 */ /* 0x000fe20000000200 */
[----:B------:R-:W-:Y:S01]  /*f300*/  LEA.HI.X.SX32 R45, R3, R166, 0x1, P5 ;  /* 0x000000a6032d7211 */ /* 0x000fe200028f0eff */
[----:B------:R-:W-:Y:S01]  /*f310*/  USHF.L.U32 UR7, UR4, 0x2, URZ ;  /* 0x0000000204077899 */ /* 0x000fe2000800063f */
[C---:B------:R-:W-:Y:S01]  /*f320*/  LEA R147, R2.reuse, R141, 0x1 ;  /* 0x0000008d02937211 */ /* 0x040fe200078e08ff */
[----:B------:R-:W-:Y:S01]  /*f330*/  BAR.SYNC.DEFER_BLOCKING 0x0 ;  /* 0x0000000000007b1d */ /* 0x000fe20000010000 */
[----:B------:R-:W-:Y:S01]  /*f340*/  LEA R46, P5, R47, R136, 0x1 ;  /* 0x000000882f2e7211 */ /* 0x000fe200078a08ff */
[----:B------:R-:W-:Y:S01]  /*f350*/  UIMAD.WIDE UR4, UR4, 0x4, URZ ;  /* 0x00000004040478a5 */ /* 0x000fe2000f8e023f */
[-C--:B------:R-:W-:Y:S01]  /*f360*/  LEA.HI.X.SX32 R43, R43, R166.reuse, 0x1, P6 ;  /* 0x000000a62b2b7211 */ /* 0x080fe200030f0eff */
[----:B------:R-:W-:Y:S01]  /*f370*/  IMAD R145, R2, 0x2, R147 ;  /* 0x0000000202917824 */ /* 0x000fe200078e0293 */
[----:B------:R-:W-:-:S02]  /*f380*/  LEA.HI.X.SX32 R41, R41, R166, 0x1, P3 ;  /* 0x000000a629297211 */ /* 0x000fc400018f0eff */
[----:B------:R-:W-:Y:S02]  /*f390*/  LEA.HI.X.SX32 R47, R47, R166, 0x1, P5 ;  /* 0x000000a62f2f7211 */ /* 0x000fe400028f0eff */
[C---:B------:R-:W-:Y:S02]  /*f3a0*/  LEA R151, R2.reuse, R145, 0x1 ;  /* 0x0000009102977211 */ /* 0x040fe400078e08ff */
[C---:B------:R-:W-:Y:S02]  /*f3b0*/  LEA R50, P5, R51.reuse, R136, 0x1 ;  /* 0x0000008833327211 */ /* 0x040fe400078a08ff */
[C---:B------:R-:W-:Y:S02]  /*f3c0*/  LEA R163, R2.reuse, R151, 0x1 ;  /* 0x0000009702a37211 */ /* 0x040fe400078e08ff */
[----:B------:R-:W-:Y:S02]  /*f3d0*/  LEA.HI.X.SX32 R51, R51, R166, 0x1, P5 ;  /* 0x000000a633337211 */ /* 0x000fe400028f0eff */
[----:B------:R-:W-:Y:S01]  /*f3e0*/  LEA R58, P5, R59, R136, 0x1 ;  /* 0x000000883b3a7211 */ /* 0x000fe200078a08ff */
[----:B------:R-:W-:-:S03]  /*f3f0*/  IMAD R165, R2, 0x2, R163 ;  /* 0x0000000202a57824 */ /* 0x000fc600078e02a3 */
[----:B------:R-:W-:Y:S02]  /*f400*/  LEA.HI.X.SX32 R59, R59, R166, 0x1, P5 ;  /* 0x000000a63b3b7211 */ /* 0x000fe400028f0eff */
[----:B------:R-:W-:Y:S01]  /*f410*/  LEA R164, R2, R165, 0x1 ;  /* 0x000000a502a47211 */ /* 0x000fe200078e08ff */
[----:B------:R-:W1:Y:S01]  /*f420*/  LDS.128 R28, [R65] ;  /* 0x00000000411c7984 */ /* 0x000e620000000c00 */
[----:B------:R-:W-:Y:S01]  /*f430*/  BAR.SYNC.DEFER_BLOCKING 0x0 ;  /* 0x0000000000007b1d */ /* 0x000fe20000010000 */
[-C--:B------:R-:W-:Y:S02]  /*f440*/  LEA R2, P4, R119, R136.reuse, 0x1 ;  /* 0x0000008877027211 */ /* 0x080fe400078808ff */
[----:B------:R-:W-:Y:S02]  /*f450*/  LEA R68, P5, R69, R136, 0x1 ;  /* 0x0000008845447211 */ /* 0x000fe400078a08ff */
[-C--:B------:R-:W-:Y:S02]  /*f460*/  LEA.HI.X.SX32 R3, R119, R166.reuse, 0x1, P4 ;  /* 0x000000a677037211 */ /* 0x080fe400020f0eff */
[----:B------:R-:W-:-:S02]  /*f470*/  LEA.HI.X.SX32 R69, R69, R166, 0x1, P5 ;  /* 0x000000a645457211 */ /* 0x000fc400028f0eff */
[----:B------:R-:W-:-:S04]  /*f480*/  LEA R76, P5, R77, R136, 0x1 ;  /* 0x000000884d4c7211 */ /* 0x000fc800078a08ff */
[----:B------:R-:W-:Y:S02]  /*f490*/  LEA.HI.X.SX32 R77, R77, R166, 0x1, P5 ;  /* 0x000000a64d4d7211 */ /* 0x000fe400028f0eff */
[----:B------:R-:W-:-:S04]  /*f4a0*/  LEA R84, P5, R85, R136, 0x1 ;  /* 0x0000008855547211 */ /* 0x000fc800078a08ff */
[----:B------:R-:W-:Y:S02]  /*f4b0*/  LEA.HI.X.SX32 R85, R85, R166, 0x1, P5 ;  /* 0x000000a655557211 */ /* 0x000fe400028f0eff */
[C---:B------:R-:W-:Y:S01]  /*f4c0*/  LEA R138, P5, R95.reuse, R136, 0x1 ;  /* 0x000000885f8a7211 */ /* 0x040fe200078a08ff */
[----:B------:R-:W-:Y:S03]  /*f4d0*/  STSM.16.M88.4 [R48], R32 ;  /* 0x0000002030007844 */ /* 0x000fe60000000200 */
[----:B------:R-:W-:Y:S01]  /*f4e0*/  LEA.HI.X.SX32 R139, R95, R166, 0x1, P5 ;  /* 0x000000a65f8b7211 */ /* 0x000fe200028f0eff */
[----:B------:R-:W-:Y:S01]  /*f4f0*/  BAR.SYNC.DEFER_BLOCKING 0x0 ;  /* 0x0000000000007b1d */ /* 0x000fe20000010000 */
[----:B------:R-:W-:-:S04]  /*f500*/  LEA R154, P5, R91, R136, 0x1 ;  /* 0x000000885b9a7211 */ /* 0x000fc800078a08ff */
[----:B------:R-:W-:Y:S02]  /*f510*/  LEA.HI.X.SX32 R155, R91, R166, 0x1, P5 ;  /* 0x000000a65b9b7211 */ /* 0x000fe400028f0eff */
[----:B------:R-:W-:-:S04]  /*f520*/  LEA R158, P5, R87, R136, 0x1 ;  /* 0x00000088579e7211 */ /* 0x000fc800078a08ff */
[----:B------:R-:W-:Y:S02]  /*f530*/  LEA.HI.X.SX32 R159, R87, R166, 0x1, P5 ;  /* 0x000000a6579f7211 */ /* 0x000fe400028f0eff */
[----:B------:R-:W-:-:S04]  /*f540*/  LEA R100, P5, R101, R136, 0x1 ;  /* 0x0000008865647211 */ /* 0x000fc800078a08ff */
[----:B------:R-:W-:Y:S02]  /*f550*/  LEA.HI.X.SX32 R101, R101, R166, 0x1, P5 ;  /* 0x000000a665657211 */ /* 0x000fe400028f0eff */
[-C--:B------:R-:W-:Y:S01]  /*f560*/  LEA R104, P5, R113, R136.reuse, 0x1 ;  /* 0x0000008871687211 */ /* 0x080fe200078a08ff */
[----:B------:R-:W1:Y:S01]  /*f570*/  LDS.128 R32, [R65] ;  /* 0x0000000041207984 */ /* 0x000e620000000c00 */
[----:B------:R-:W-:Y:S06]  /*f580*/  BAR.SYNC.DEFER_BLOCKING 0x0 ;  /* 0x0000000000007b1d */ /* 0x000fec0000010000 */
[----:B------:R0:W-:Y:S02]  /*f590*/  STSM.16.M88.4 [R48], R36 ;  /* 0x0000002430007844 */ /* 0x0001e40000000200 */
[----:B------:R-:W-:Y:S01]  /*f5a0*/  BAR.SYNC.DEFER_BLOCKING 0x0 ;  /* 0x0000000000007b1d */ /* 0x000fe20000010000 */
[----:B0-----:R-:W-:-:S02]  /*f5b0*/  LEA R36, P6, R111, R136, 0x1 ;  /* 0x000000886f247211 */ /* 0x001fc400078c08ff */
[-C--:B------:R-:W-:Y:S02]  /*f5c0*/  LEA R38, P3, R107, R136.reuse, 0x1 ;  /* 0x000000886b267211 */ /* 0x080fe400078608ff */
[----:B------:R-:W-:Y:S02]  /*f5d0*/  LEA R48, P4, R49, R136, 0x1 ;  /* 0x0000008831307211 */ /* 0x000fe400078808ff */
[-C--:B------:R-:W-:Y:S02]  /*f5e0*/  LEA.HI.X.SX32 R37, R111, R166.reuse, 0x1, P6 ;  /* 0x000000a66f257211 */ /* 0x080fe400030f0eff */
[----:B------:R-:W-:Y:S02]  /*f5f0*/  LEA.HI.X.SX32 R39, R107, R166, 0x1, P3 ;  /* 0x000000a66b277211 */ /* 0x000fe400018f0eff */
[-C--:B------:R-:W-:Y:S02]  /*f600*/  LEA R52, P6, R53, R136.reuse, 0x1 ;  /* 0x0000008835347211 */ /* 0x080fe400078c08ff */
[----:B------:R-:W-:Y:S01]  /*f610*/  LEA R54, P3, R55, R136, 0x1 ;  /* 0x0000008837367211 */ /* 0x000fe200078608ff */
[----:B------:R-:W-:Y:S01]  /*f620*/  STG.E.U16 desc[UR14][R44.64], R8 ;  /* 0x000000082c007986 */ /* 0x000fe2000c10150e */
[----:B------:R-:W-:-:S02]  /*f630*/  LEA.HI.X.SX32 R49, R49, R166, 0x1, P4 ;  /* 0x000000a631317211 */ /* 0x000fc400020f0eff */
[----:B------:R-:W-:Y:S01]  /*f640*/  LEA R56, P4, R57, R136, 0x1 ;  /* 0x0000008839387211 */ /* 0x000fe200078808ff */
[----:B------:R-:W-:Y:S01]  /*f650*/  STG.E.U16 desc[UR14][R42.64], R9 ;  /* 0x000000092a007986 */ /* 0x000fe2000c10150e */
[-C--:B------:R-:W-:Y:S02]  /*f660*/  LEA.HI.X.SX32 R53, R53, R166.reuse, 0x1, P6 ;  /* 0x000000a635357211 */ /* 0x080fe400030f0eff */
[----:B------:R-:W-:Y:S01]  /*f670*/  LEA.HI.X.SX32 R55, R55, R166, 0x1, P3 ;  /* 0x000000a637377211 */ /* 0x000fe200018f0eff */
[----:B------:R0:W-:Y:S01]  /*f680*/  STG.E.U16 desc[UR14][R40.64], R10 ;  /* 0x0000000a28007986 */ /* 0x0001e2000c10150e */
[-C--:B------:R-:W-:Y:S02]  /*f690*/  LEA R60, P6, R61, R136.reuse, 0x1 ;  /* 0x000000883d3c7211 */ /* 0x080fe400078c08ff */
[----:B------:R-:W-:Y:S01]  /*f6a0*/  LEA R62, P3, R63, R136, 0x1 ;  /* 0x000000883f3e7211 */ /* 0x000fe200078608ff */
[----:B------:R2:W-:Y:S01]  /*f6b0*/  STG.E.U16 desc[UR14][R2.64], R11 ;  /* 0x0000000b02007986 */ /* 0x0005e2000c10150e */
[----:B------:R-:W-:-:S02]  /*f6c0*/  LEA.HI.X.SX32 R57, R57, R166, 0x1, P4 ;  /* 0x000000a639397211 */ /* 0x000fc400020f0eff */
[----:B------:R-:W-:Y:S02]  /*f6d0*/  LEA R66, P4, R67, R136, 0x1 ;  /* 0x0000008843427211 */ /* 0x000fe400078808ff */
[-C--:B------:R-:W-:Y:S02]  /*f6e0*/  LEA.HI.X.SX32 R61, R61, R166.reuse, 0x1, P6 ;  /* 0x000000a63d3d7211 */ /* 0x080fe400030f0eff */
[----:B------:R-:W-:Y:S02]  /*f6f0*/  LEA.HI.X.SX32 R63, R63, R166, 0x1, P3 ;  /* 0x000000a63f3f7211 */ /* 0x000fe400018f0eff */
[-C--:B------:R-:W-:Y:S02]  /*f700*/  LEA R70, P6, R71, R136.reuse, 0x1 ;  /* 0x0000008847467211 */ /* 0x080fe400078c08ff */
[----:B------:R-:W-:Y:S02]  /*f710*/  LEA R72, P3, R73, R136, 0x1 ;  /* 0x0000008849487211 */ /* 0x000fe400078608ff */
        /* <DEDUP_REMOVED lines=45> */
[-C--:B------:R-:W-:Y:S02]  /*f9f0*/  LEA.HI.X.SX32 R109, R135, R166.reuse, 0x1, P6 ;  /* 0x000000a6876d7211 */ /* 0x080fe400030f0eff */
[----:B------:R-:W-:Y:S02]  /*fa00*/  LEA.HI.X.SX32 R113, R137, R166, 0x1, P3 ;  /* 0x000000a689717211 */ /* 0x000fe400018f0eff */
[-C--:B------:R-:W-:Y:S02]  /*fa10*/  LEA R124, P5, R125, R136.reuse, 0x1 ;  /* 0x000000887d7c7211 */ /* 0x080fe400078a08ff */
[----:B------:R-:W-:-:S02]  /*fa20*/  LEA R114, P6, R115, R136, 0x1 ;  /* 0x0000008873727211 */ /* 0x000fc400078c08ff */
[----:B------:R-:W-:Y:S02]  /*fa30*/  LEA R126, P3, R127, R136, 0x1 ;  /* 0x000000887f7e7211 */ /* 0x000fe400078608ff */
[----:B------:R-:W-:Y:S02]  /*fa40*/  LEA.HI.X.SX32 R133, R133, R166, 0x1, P4 ;  /* 0x000000a685857211 */ /* 0x000fe400020f0eff */
[----:B------:R-:W-:Y:S02]  /*fa50*/  LEA R116, P4, R117, R136, 0x1 ;  /* 0x0000008875747211 */ /* 0x000fe400078808ff */
[-C--:B------:R-:W-:Y:S02]  /*fa60*/  LEA.HI.X.SX32 R125, R125, R166.reuse, 0x1, P5 ;  /* 0x000000a67d7d7211 */ /* 0x080fe400028f0eff */
[-C--:B------:R-:W-:Y:S02]  /*fa70*/  LEA.HI.X.SX32 R115, R115, R166.reuse, 0x1, P6 ;  /* 0x000000a673737211 */ /* 0x080fe400030f0eff */
[----:B------:R-:W-:-:S02]  /*fa80*/  LEA.HI.X.SX32 R127, R127, R166, 0x1, P3 ;  /* 0x000000a67f7f7211 */ /* 0x000fc400018f0eff */
[-C--:B------:R-:W-:Y:S02]  /*fa90*/  LEA R128, P5, R129, R136.reuse, 0x1 ;  /* 0x0000008881807211 */ /* 0x080fe400078a08ff */
[-C--:B------:R-:W-:Y:S02]  /*faa0*/  LEA R120, P6, R121, R136.reuse, 0x1 ;  /* 0x0000008879787211 */ /* 0x080fe400078c08ff */
[----:B------:R-:W-:Y:S02]  /*fab0*/  LEA R130, P3, R131, R136, 0x1 ;  /* 0x0000008883827211 */ /* 0x000fe400078608ff */
[----:B------:R-:W-:Y:S02]  /*fac0*/  LEA.HI.X.SX32 R117, R117, R166, 0x1, P4 ;  /* 0x000000a675757211 */ /* 0x000fe400020f0eff */
[----:B------:R-:W-:Y:S02]  /*fad0*/  LEA R122, P4, R123, R136, 0x1 ;  /* 0x000000887b7a7211 */ /* 0x000fe400078808ff */
[----:B------:R-:W-:-:S02]  /*fae0*/  LEA.HI.X.SX32 R129, R129, R166, 0x1, P5 ;  /* 0x000000a681817211 */ /* 0x000fc400028f0eff */
[-C--:B------:R-:W-:Y:S02]  /*faf0*/  LEA.HI.X.SX32 R121, R121, R166.reuse, 0x1, P6 ;  /* 0x000000a679797211 */ /* 0x080fe400030f0eff */
[----:B------:R-:W-:Y:S02]  /*fb00*/  LEA.HI.X.SX32 R131, R131, R166, 0x1, P3 ;  /* 0x000000a683837211 */ /* 0x000fe400018f0eff */
[-C--:B------:R-:W-:Y:S02]  /*fb10*/  LEA R134, P5, R143, R136.reuse, 0x1 ;  /* 0x000000888f867211 */ /* 0x080fe400078a08ff */
        /* <DEDUP_REMOVED lines=12> */
[----:B0-----:R-:W-:Y:S02]  /*fbe0*/  PRMT R41, R8, 0x7632, R41 ;  /* 0x0000763208297816 */ /* 0x001fe40000000029 */
[----:B------:R-:W-:Y:S02]  /*fbf0*/  PRMT R43, R9, 0x7632, R43 ;  /* 0x00007632092b7816 */ /* 0x000fe4000000002b */
[----:B------:R-:W-:Y:S01]  /*fc00*/  LEA.HI.X.SX32 R137, R164, R166, 0x1, P4 ;  /* 0x000000a6a4897211 */ /* 0x000fe200020f0eff */
[----:B------:R0:W-:Y:S01]  /*fc10*/  STG.E.U16 desc[UR14][R46.64], R41 ;  /* 0x000000292e007986 */ /* 0x0001e2000c10150e */
[----:B------:R-:W-:-:S02]  /*fc20*/  PRMT R45, R10, 0x7632, R45 ;  /* 0x000076320a2d7816 */ /* 0x000fc4000000002d */
[----:B------:R-:W-:Y:S01]  /*fc30*/  PRMT R164, R11, 0x7632, R164 ;  /* 0x000076320ba47816 */ /* 0x000fe200000000a4 */
[----:B------:R-:W-:Y:S01]  /*fc40*/  STG.E.U16 desc[UR14][R36.64], R43 ;  /* 0x0000002b24007986 */ /* 0x000fe2000c10150e */
[----:B--2---:R-:W-:Y:S02]  /*fc50*/  PRMT R3, R12, 0x7632, R3 ;  /* 0x000076320c037816 */ /* 0x004fe40000000003 */
[----:B------:R-:W-:Y:S01]  /*fc60*/  PRMT R8, R13, 0x7632, R8 ;  /* 0x000076320d087816 */ /* 0x000fe20000000008 */
[----:B------:R2:W-:Y:S01]  /*fc70*/  STG.E.U16 desc[UR14][R38.64], R45 ;  /* 0x0000002d26007986 */ /* 0x0005e2000c10150e */
[----:B------:R-:W-:Y:S02]  /*fc80*/  PRMT R9, R14, 0x7632, R9 ;  /* 0x000076320e097816 */ /* 0x000fe40000000009 */
[----:B------:R-:W-:Y:S01]  /*fc90*/  PRMT R2, R15, 0x7632, R2 ;  /* 0x000076320f027816 */ /* 0x000fe20000000002 */
[----:B------:R1:W-:Y:S01]  /*fca0*/  STG.E.U16 desc[UR14][R48.64], R164 ;  /* 0x000000a430007986 */ /* 0x0003e2000c10150e */
[----:B---3--:R-:W-:-:S02]  /*fcb0*/  PRMT R40, R18, 0x7632, R40 ;  /* 0x0000763212287816 */ /* 0x008fc40000000028 */
[----:B0-----:R-:W-:Y:S01]  /*fcc0*/  PRMT R41, R19, 0x7632, R41 ;  /* 0x0000763213297816 */ /* 0x001fe20000000029 */
[----:B------:R-:W-:Y:S01]  /*fcd0*/  STG.E.U16 desc[UR14][R50.64], R12 ;  /* 0x0000000c32007986 */ /* 0x000fe2000c10150e */
[----:B----4-:R-:W-:Y:S02]  /*fce0*/  PRMT R44, R27, 0x7632, R44 ;  /* 0x000076321b2c7816 */ /* 0x010fe4000000002c */
[----:B------:R-:W-:Y:S01]  /*fcf0*/  LEA.HI.X.SX32 R145, R151, R166, 0x1, P5 ;  /* 0x000000a697917211 */ /* 0x000fe200028f0eff */
[----:B------:R0:W-:Y:S01]  /*fd00*/  STG.E.U16 desc[UR14][R52.64], R13 ;  /* 0x0000000d34007986 */ /* 0x0001e2000c10150e */
[----:B--2---:R-:W-:Y:S02]  /*fd10*/  PRMT R38, R16, 0x7632, R38 ;  /* 0x0000763210267816 */ /* 0x004fe40000000026 */
[----:B------:R-:W-:Y:S01]  /*fd20*/  PRMT R39, R17, 0x7632, R39 ;  /* 0x0000763211277816 */ /* 0x000fe20000000027 */
[----:B------:R2:W-:Y:S01]  /*fd30*/  STG.E.U16 desc[UR14][R54.64], R14 ;  /* 0x0000000e36007986 */ /* 0x0005e2000c10150e */
[----:B-1----:R-:W-:-:S02]  /*fd40*/  PRMT R49, R23, 0x7632, R49 ;  /* 0x0000763217317816 */ /* 0x002fc40000000031 */
[----:B------:R-:W-:Y:S01]  /*fd50*/  PRMT R45, R25, 0x7632, R45 ;  /* 0x00007632192d7816 */ /* 0x000fe2000000002d */
[----:B------:R1:W-:Y:S01]  /*fd60*/  STG.E.U16 desc[UR14][R56.64], R15 ;  /* 0x0000000f38007986 */ /* 0x0003e2000c10150e */
[-C--:B------:R-:W-:Y:S02]  /*fd70*/  LEA.HI.X.SX32 R151, R163, R166.reuse, 0x1, P6 ;  /* 0x000000a6a3977211 */ /* 0x080fe400030f0eff */
[----:B------:R-:W-:Y:S01]  /*fd80*/  LEA.HI.X.SX32 R163, R165, R166, 0x1, P3 ;  /* 0x000000a6a5a37211 */ /* 0x000fe200018f0eff */
[----:B------:R3:W-:Y:S01]  /*fd90*/  STG.E.U16 desc[UR14][R58.64], R3 ;  /* 0x000000033a007986 */ /* 0x0007e2000c10150e */
[----:B0-----:R-:W-:Y:S01]  /*fda0*/  PRMT R52, R28, 0x7632, R52 ;  /* 0x000076321c347816 */ /* 0x001fe20000000034 */
[----:B------:R-:W0:Y:S02]  /*fdb0*/  LDC.64 R12, c[0x0][0x230] ;  /* 0x00008c00ff0c7b82 */ /* 0x000e240000000a00 */
[----:B------:R4:W-:Y:S01]  /*fdc0*/  STG.E.U16 desc[UR14][R60.64], R8 ;  /* 0x000000083c007986 */ /* 0x0009e2000c10150e */
[----:B--2---:R-:W-:-:S03]  /*fdd0*/  PRMT R54, R29, 0x7632, R54 ;  /* 0x000076321d367816 */ /* 0x004fc60000000036 */
[----:B------:R-:W-:Y:S01]  /*fde0*/  STG.E.U16 desc[UR14][R62.64], R9 ;  /* 0x000000093e007986 */ /* 0x000fe2000c10150e */
[----:B-1----:R-:W-:-:S03]  /*fdf0*/  PRMT R56, R30, 0x7632, R56 ;  /* 0x000076321e387816 */ /* 0x002fc60000000038 */
[----:B------:R1:W-:Y:S01]  /*fe00*/  STG.E.U16 desc[UR14][R66.64], R2 ;  /* 0x0000000242007986 */ /* 0x0003e2000c10150e */
[----:B---3--:R-:W-:-:S03]  /*fe10*/  PRMT R3, R22, 0x7632, R3 ;  /* 0x0000763216037816 */ /* 0x008fc60000000003 */
[----:B------:R2:W3:Y:S01]  /*fe20*/  LDS.128 R8, [R65] ;  /* 0x0000000041087984 */ /* 0x0004e20000000c00 */
[----:B----4-:R-:W-:Y:S02]  /*fe30*/  PRMT R60, R33, 0x7632, R60 ;  /* 0x00007632213c7816 */ /* 0x010fe4000000003c */
[----:B------:R-:W-:Y:S01]  /*fe40*/  PRMT R61, R35, 0x7632, R61 ;  /* 0x00007632233d7816 */ /* 0x000fe2000000003d */
[----:B------:R4:W-:Y:S04]  /*fe50*/  STG.E.U16 desc[UR14][R68.64], R16 ;  /* 0x0000001044007986 */ /* 0x0009e8000c10150e */
[----:B------:R-:W-:Y:S01]  /*fe60*/  STG.E.U16 desc[UR14][R70.64], R17 ;  /* 0x0000001146007986 */ /* 0x000fe2000c10150e */
[----:B-1----:R-:W-:Y:S02]  /*fe70*/  PRMT R2, R21, 0x7632, R2 ;  /* 0x0000763215027816 */ /* 0x002fe40000000002 */
[----:B------:R-:W-:Y:S01]  /*fe80*/  PRMT R66, R31, 0x7632, R66 ;  /* 0x000076321f427816 */ /* 0x000fe20000000042 */
[----:B------:R-:W-:Y:S01]  /*fe90*/  STG.E.U16 desc[UR14][R72.64], R18 ;  /* 0x0000001248007986 */ /* 0x000fe2000c10150e */
[----:B--2---:R-:W-:-:S03]  /*fea0*/  PRMT R65, R34, 0x7632, R65 ;  /* 0x0000763222417816 */ /* 0x004fc60000000041 */
[----:B------:R-:W-:Y:S01]  /*feb0*/  STG.E.U16 desc[UR14][R74.64], R19 ;  /* 0x000000134a007986 */ /* 0x000fe2000c10150e */
[----:B----4-:R-:W-:-:S03]  /*fec0*/  PRMT R69, R20, 0x7632, R69 ;  /* 0x0000763214457816 */ /* 0x010fc60000000045 */
[----:B------:R-:W-:Y:S04]  /*fed0*/  STG.E.U16 desc[UR14][R76.64], R38 ;  /* 0x000000264c007986 */ /* 0x000fe8000c10150e */
[----:B------:R1:W-:Y:S04]  /*fee0*/  STG.E.U16 desc[UR14][R78.64], R39 ;  /* 0x000000274e007986 */ /* 0x0003e8000c10150e */
[----:B------:R2:W-:Y:S04]  /*fef0*/  STG.E.U16 desc[UR14][R80.64], R40 ;  /* 0x0000002850007986 */ /* 0x0005e8000c10150e */
[----:B------:R-:W-:Y:S04]  /*ff00*/  STG.E.U16 desc[UR14][R82.64], R41 ;  /* 0x0000002952007986 */ /* 0x000fe8000c10150e */
[----:B------:R-:W-:Y:S01]  /*ff10*/  STG.E.U16 desc[UR14][R84.64], R20 ;  /* 0x0000001454007986 */ /* 0x000fe2000c10150e */
[----:B-1----:R-:W-:-:S03]  /*ff20*/  PRMT R79, R24, 0x7632, R79 ;  /* 0x00007632184f7816 */ /* 0x002fc6000000004f */
[----:B------:R-:W-:Y:S01]  /*ff30*/  STG.E.U16 desc[UR14][R106.64], R21 ;  /* 0x000000156a007986 */ /* 0x000fe2000c10150e */
[----:B--2---:R-:W-:Y:S02]  /*ff40*/  PRMT R80, R26, 0x7632, R80 ;  /* 0x000076321a507816 */ /* 0x004fe40000000050 */
[----:B---3--:R-:W-:Y:S01]  /*ff50*/  PRMT R72, R8, 0x7632, R72 ;  /* 0x0000763208487816 */ /* 0x008fe20000000048 */
[----:B------:R-:W-:Y:S01]  /*ff60*/  STG.E.U16 desc[UR14][R110.64], R22 ;  /* 0x000000166e007986 */ /* 0x000fe2000c10150e */
[----:B------:R-:W-:Y:S02]  /*ff70*/  PRMT R75, R9, 0x7632, R75 ;  /* 0x00007632094b7816 */ /* 0x000fe4000000004b */
[----:B------:R-:W-:Y:S01]  /*ff80*/  PRMT R81, R10, 0x7632, R81 ;  /* 0x000076320a517816 */ /* 0x000fe20000000051 */
[----:B------:R-:W-:Y:S01]  /*ff90*/  STG.E.U16 desc[UR14][R118.64], R23 ;  /* 0x0000001776007986 */ /* 0x000fe2000c10150e */
[----:B------:R-:W-:-:S03]  /*ffa0*/  PRMT R68, R11, 0x7632, R68 ;  /* 0x000076320b447816 */ /* 0x000fc60000000044 */
[----:B------:R-:W-:Y:S04]  /*ffb0*/  STG.E.U16 desc[UR14][R138.64], R69 ;  /* 0x000000458a007986 */ /* 0x000fe8000c10150e */
[----:B------:R1:W-:Y:S04]  /*ffc0*/  STG.E.U16 desc[UR14][R148.64], R2 ;  /* 0x0000000294007986 */ /* 0x0003e8000c10150e */
[----:B------:R2:W-:Y:S04]  /*ffd0*/  STG.E.U16 desc[UR14][R152.64], R3 ;  /* 0x0000000398007986 */ /* 0x0005e8000c10150e */
[----:B------:R-:W-:Y:S04]  /*ffe0*/  STG.E.U16 desc[UR14][R98.64], R49 ;  /* 0x0000003162007986 */ /* 0x000fe8000c10150e */
[----:B------:R-:W-:Y:S01]  /*fff0*/  STG.E.U16 desc[UR14][R154.64], R24 ;  /* 0x000000189a007986 */ /* 0x000fe2000c10150e */
[----:B-1----:R-:W-:-:S03]  /*10000*/  PRMT R2, R32, 0x7632, R2 ;  /* 0x0000763220027816 */ /* 0x002fc60000000002 */
[----:B------:R-:W-:Y:S01]  /*10010*/  STG.E.U16 desc[UR14][R94.64], R25 ;  /* 0x000000195e007986 */ /* 0x000fe2000c10150e */
[----:B--2---:R-:W-:-:S03]  /*10020*/  FSEL R3, R64, -INF , P2 ;  /* 0xff80000040037808 */ /* 0x004fc60001000000 */
[----:B------:R-:W-:Y:S04]  /*10030*/  STG.E.U16 desc[UR14][R156.64], R26 ;  /* 0x0000001a9c007986 */ /* 0x000fe8000c10150e */
        /* <DEDUP_REMOVED lines=21> */
[----:B------:R1:W-:Y:S04]  /*10190*/  STG.E.U16 desc[UR14][R134.64], R8 ;  /* 0x0000000886007986 */ /* 0x0003e8000c10150e */
[----:B------:R2:W-:Y:S04]  /*101a0*/  STG.E.U16 desc[UR14][R140.64], R9 ;  /* 0x000000098c007986 */ /* 0x0005e8000c10150e */
[----:B------:R3:W-:Y:S04]  /*101b0*/  STG.E.U16 desc[UR14][R146.64], R10 ;  /* 0x0000000a92007986 */ /* 0x0007e8000c10150e */
[----:B------:R3:W-:Y:S01]  /*101c0*/  STG.E.U16 desc[UR14][R142.64], R11 ;  /* 0x0000000b8e007986 */ /* 0x0007e2000c10150e */
[----:B-1----:R-:W-:Y:S01]  /*101d0*/  FFMA R8, R3, 0.69314718246459960938, R4 ;  /* 0x3f31721803087823 */ /* 0x002fe20000000004 */
[----:B------:R-:W-:Y:S01]  /*101e0*/  LOP3.LUT R4, R0, 0xf8, RZ, 0xc0, !PT ;  /* 0x000000f800047812 */ /* 0x000fe200078ec0ff */
[C---:B------:R-:W-:Y:S01]  /*101f0*/  IMAD.HI R0, R168.reuse, 0x4, RZ ;  /* 0x00000004a8007827 */ /* 0x040fe200078e02ff */
[----:B------:R3:W-:Y:S03]  /*10200*/  STG.E.U16 desc[UR14][R144.64], R72 ;  /* 0x0000004890007986 */ /* 0x0007e6000c10150e */
[----:B--2---:R-:W-:Y:S01]  /*10210*/  FFMA R9, R7, 0.69314718246459960938, R6 ;  /* 0x3f31721807097823 */ /* 0x004fe20000000006 */
[----:B------:R-:W-:Y:S01]  /*10220*/  SHF.L.U32 R3, R168, 0x2, RZ ;  /* 0x00000002a8037819 */ /* 0x000fe200000006ff */
[----:B------:R3:W-:Y:S03]  /*10230*/  STG.E.U16 desc[UR14][R150.64], R75 ;  /* 0x0000004b96007986 */ /* 0x0007e6000c10150e */
[----:B0-----:R-:W-:Y:S01]  /*10240*/  IADD3 R2, P1, P2, R3, UR7, R12 ;  /* 0x0000000703027c10 */ /* 0x001fe2000fa3e00c */
[----:B------:R3:W-:Y:S03]  /*10250*/  STG.E.U16 desc[UR14][R162.64], R81 ;  /* 0x00000051a2007986 */ /* 0x0007e6000c10150e */
[----:B------:R-:W-:Y:S01]  /*10260*/  IADD3.X R3, R0, UR5, R13, P1, P2 ;  /* 0x0000000500037c10 */ /* 0x000fe20008fe440d */
[----:B------:R3:W-:Y:S01]  /*10270*/  STG.E.U16 desc[UR14][R136.64], R68 ;  /* 0x0000004488007986 */ /* 0x0007e2000c10150e */
[----:B------:R-:W-:Y:S06]  /*10280*/  BAR.SYNC.DEFER_BLOCKING 0x0 ;  /* 0x0000000000007b1d */ /* 0x000fec0000010000 */
[----:B------:R3:W-:Y:S02]  /*10290*/  STS.64 [R4+UR12], R8 ;  /* 0x0000000804007988 */ /* 0x0007e40008000a0c */
[----:B------:R-:W-:Y:S06]  /*102a0*/  BAR.SYNC.DEFER_BLOCKING 0x0 ;  /* 0x0000000000007b1d */ /* 0x000fec0000010000 */
[----:B------:R-:W-:Y:S05]  /*102b0*/  @P0 EXIT ;  /* 0x000000000000094d */ /* 0x000fea0003800000 */
[----:B------:R-:W0:Y:S04]  /*102c0*/  LDS R5, [R5] ;  /* 0x0000000005057984 */ /* 0x000e280000000800 */
[----:B0-----:R-:W-:Y:S01]  /*102d0*/  STG.E desc[UR14][R2.64], R5 ;  /* 0x0000000502007986 */ /* 0x001fe2000c10190e */
[----:B------:R-:W-:Y:S05]  /*102e0*/  EXIT ;  /* 0x000000000000794d */ /* 0x000fea0003800000 */
.L_x_2:
[----:B------:R-:W-:-:S00]  /*102f0*/  BRA `(.L_x_2) ;  /* 0xfffffffc00fc7947 */ /* 0x000fc0000383ffff */
[----:B------:R-:W-:-:S00]  /*10300*/  NOP ;  /* 0x0000000000007918 */ /* 0x000fc00000000000 */
[----:B------:R-:W-:-:S00]  /*10310*/  NOP ;  /* 0x0000000000007918 */ /* 0x000fc00000000000 */
[----:B------:R-:W-:-:S00]  /*10320*/  NOP ;  /* 0x0000000000007918 */ /* 0x000fc00000000000 */
[----:B------:R-:W-:-:S00]  /*10330*/  NOP ;  /* 0x0000000000007918 */ /* 0x000fc00000000000 */
[----:B------:R-:W-:-:S00]  /*10340*/  NOP ;  /* 0x0000000000007918 */ /* 0x000fc00000000000 */
[----:B------:R-:W-:-:S00]  /*10350*/  NOP ;  /* 0x0000000000007918 */ /* 0x000fc00000000000 */
[----:B------:R-:W-:-:S00]  /*10360*/  NOP ;  /* 0x0000000000007918 */ /* 0x000fc00000000000 */
[----:B------:R-:W-:-:S00]  /*10370*/  NOP ;  /* 0x0000000000007918 */ /* 0x000fc00000000000 */
.L_x_3:


//--------------------- .nv.global.init           --------------------------
	.section	.nv.global.init,"aw",@progbits
.nv.global.init:
	.type		_$_str,@object
	.size		_$_str,(.L_0 - _$_str)
_$_str:
        /*0000*/ 	.byte	0x5f, 0x5f, 0x43, 0x55, 0x44, 0x41, 0x5f, 0x46, 0x54, 0x5a, 0x00
.L_0:


//--------------------- .nv.shared.attn_fwd       --------------------------
	.section	.nv.shared.attn_fwd,"aw",@nobits
	.sectionflags	@""
	.align	16
	.zero		1024


//--------------------- .nv.shared.reserved.0     --------------------------
	.section	.nv.shared.reserved.0,"aw",@nobits
	.weak		__nv_reservedSMEM_offset_0_alias
	.size		__nv_reservedSMEM_offset_0_alias, 0, 0
	.other		__nv_reservedSMEM_offset_0_alias,@"STO_CUDA_RESERVED_SHARED STV_DEFAULT"
__nv_reservedSMEM_offset_0_alias:
	.zero		0


//--------------------- .nv.constant0.attn_fwd    --------------------------
	.section	.nv.constant0.attn_fwd,"a",@progbits
	.sectionflags	@""
	.align	4
.nv.constant0.attn_fwd:
	.zero		664


//--------------------- SYMBOLS --------------------------

	.type		.nv.reservedSmem.offset0,@object
	.size		.nv.reservedSmem.offset0,0x4
